//
// Generated by NVIDIA NVVM Compiler
//
// Compiler Build ID: CL-36424714
// Cuda compilation tools, release 13.0, V13.0.88
// Based on NVVM 20.0.0
//

.version 9.0
.target sm_100
.address_size 64

	// .globl	_cupy_upfirdn1D_float32
.global .align 1 .b8 _ZN34_INTERNAL_29a8b462_4_k_cu_c38955904cuda3std3__45__cpo5beginE[1];
.global .align 1 .b8 _ZN34_INTERNAL_29a8b462_4_k_cu_c38955904cuda3std3__45__cpo3endE[1];
.global .align 1 .b8 _ZN34_INTERNAL_29a8b462_4_k_cu_c38955904cuda3std3__45__cpo6cbeginE[1];
.global .align 1 .b8 _ZN34_INTERNAL_29a8b462_4_k_cu_c38955904cuda3std3__45__cpo4cendE[1];
.global .align 1 .b8 _ZN34_INTERNAL_29a8b462_4_k_cu_c38955904cuda3std3__45__cpo6rbeginE[1];
.global .align 1 .b8 _ZN34_INTERNAL_29a8b462_4_k_cu_c38955904cuda3std3__45__cpo4rendE[1];
.global .align 1 .b8 _ZN34_INTERNAL_29a8b462_4_k_cu_c38955904cuda3std3__45__cpo7crbeginE[1];
.global .align 1 .b8 _ZN34_INTERNAL_29a8b462_4_k_cu_c38955904cuda3std3__45__cpo5crendE[1];
.global .align 1 .b8 _ZN34_INTERNAL_29a8b462_4_k_cu_c38955904cuda3std3__436_GLOBAL__N__29a8b462_4_k_cu_c38955906ignoreE[1];
.global .align 1 .b8 _ZN34_INTERNAL_29a8b462_4_k_cu_c38955904cuda3std3__419piecewise_constructE[1];
.global .align 1 .b8 _ZN34_INTERNAL_29a8b462_4_k_cu_c38955904cuda3std3__48in_placeE[1];
.global .align 1 .b8 _ZN34_INTERNAL_29a8b462_4_k_cu_c38955904cuda3std3__420unreachable_sentinelE[1];
.global .align 1 .b8 _ZN34_INTERNAL_29a8b462_4_k_cu_c38955904cuda3std6ranges3__45__cpo4swapE[1];
.global .align 1 .b8 _ZN34_INTERNAL_29a8b462_4_k_cu_c38955904cuda3std6ranges3__45__cpo9iter_moveE[1];
.global .align 1 .b8 _ZN34_INTERNAL_29a8b462_4_k_cu_c38955904cuda3std6ranges3__45__cpo5beginE[1];
.global .align 1 .b8 _ZN34_INTERNAL_29a8b462_4_k_cu_c38955904cuda3std6ranges3__45__cpo3endE[1];
.global .align 1 .b8 _ZN34_INTERNAL_29a8b462_4_k_cu_c38955904cuda3std6ranges3__45__cpo6cbeginE[1];
.global .align 1 .b8 _ZN34_INTERNAL_29a8b462_4_k_cu_c38955904cuda3std6ranges3__45__cpo4cendE[1];
.global .align 1 .b8 _ZN34_INTERNAL_29a8b462_4_k_cu_c38955904cuda3std6ranges3__45__cpo7advanceE[1];
.global .align 1 .b8 _ZN34_INTERNAL_29a8b462_4_k_cu_c38955904cuda3std6ranges3__45__cpo9iter_swapE[1];
.global .align 1 .b8 _ZN34_INTERNAL_29a8b462_4_k_cu_c38955904cuda3std6ranges3__45__cpo4nextE[1];
.global .align 1 .b8 _ZN34_INTERNAL_29a8b462_4_k_cu_c38955904cuda3std6ranges3__45__cpo4prevE[1];
.global .align 1 .b8 _ZN34_INTERNAL_29a8b462_4_k_cu_c38955904cuda3std6ranges3__45__cpo4dataE[1];
.global .align 1 .b8 _ZN34_INTERNAL_29a8b462_4_k_cu_c38955904cuda3std6ranges3__45__cpo5cdataE[1];
.global .align 1 .b8 _ZN34_INTERNAL_29a8b462_4_k_cu_c38955904cuda3std6ranges3__45__cpo4sizeE[1];
.global .align 1 .b8 _ZN34_INTERNAL_29a8b462_4_k_cu_c38955904cuda3std6ranges3__45__cpo5ssizeE[1];
.global .align 1 .b8 _ZN34_INTERNAL_29a8b462_4_k_cu_c38955904cuda3std6ranges3__45__cpo8distanceE[1];
.global .align 1 .b8 _ZN34_INTERNAL_29a8b462_4_k_cu_c38955906thrust24THRUST_300001_SM_1000_NS6system6detail10sequential3seqE[1];

.visible .entry _cupy_upfirdn1D_float32(
	.param .u64 .ptr .align 1 _cupy_upfirdn1D_float32_param_0,
	.param .u64 .ptr .align 1 _cupy_upfirdn1D_float32_param_1,
	.param .u32 _cupy_upfirdn1D_float32_param_2,
	.param .u32 _cupy_upfirdn1D_float32_param_3,
	.param .u32 _cupy_upfirdn1D_float32_param_4,
	.param .u32 _cupy_upfirdn1D_float32_param_5,
	.param .u32 _cupy_upfirdn1D_float32_param_6,
	.param .u32 _cupy_upfirdn1D_float32_param_7,
	.param .u64 .ptr .align 1 _cupy_upfirdn1D_float32_param_8,
	.param .u32 _cupy_upfirdn1D_float32_param_9
)
.maxntid 512
{
	.reg .pred 	%p<59>;
	.reg .b32 	%r<79>;
	.reg .b32 	%f<96>;
	.reg .b64 	%rd<67>;

	ld.param.u64 	%rd22, [_cupy_upfirdn1D_float32_param_0];
	ld.param.u64 	%rd23, [_cupy_upfirdn1D_float32_param_1];
	ld.param.u32 	%r35, [_cupy_upfirdn1D_float32_param_2];
	ld.param.u32 	%r36, [_cupy_upfirdn1D_float32_param_3];
	ld.param.u32 	%r37, [_cupy_upfirdn1D_float32_param_5];
	ld.param.u32 	%r38, [_cupy_upfirdn1D_float32_param_6];
	ld.param.u32 	%r39, [_cupy_upfirdn1D_float32_param_7];
	ld.param.u64 	%rd21, [_cupy_upfirdn1D_float32_param_8];
	ld.param.u32 	%r40, [_cupy_upfirdn1D_float32_param_9];
	cvta.to.global.u64 	%rd1, %rd23;
	cvta.to.global.u64 	%rd2, %rd22;
	mov.u32 	%r41, %ctaid.x;
	mov.u32 	%r1, %ntid.x;
	mov.u32 	%r42, %tid.x;
	mad.lo.s32 	%r2, %r41, %r1, %r42;
	setp.ge.u32 	%p1, %r2, %r40;
	@%p1 bra 	$L__BB0_48;
	cvt.s64.s32 	%rd64, %r2;
	cvt.s64.s32 	%rd4, %r36;
	cvt.s64.s32 	%rd5, %r35;
	mov.u32 	%r43, %nctaid.x;
	mul.lo.s32 	%r44, %r1, %r43;
	cvt.s64.s32 	%rd6, %r44;
	cvt.s64.s32 	%rd7, %r40;
	cvta.to.global.u64 	%rd8, %rd21;
$L__BB0_2:
	mul.lo.s64 	%rd10, %rd64, %rd4;
	or.b64  	%rd24, %rd10, %rd5;
	and.b64  	%rd25, %rd24, -4294967296;
	setp.ne.s64 	%p2, %rd25, 0;
	@%p2 bra 	$L__BB0_4;
	cvt.u32.u64 	%r45, %rd5;
	cvt.u32.u64 	%r46, %rd10;
	div.u32 	%r47, %r46, %r45;
	mul.lo.s32 	%r48, %r47, %r45;
	sub.s32 	%r49, %r46, %r48;
	cvt.u64.u32 	%rd65, %r47;
	cvt.u64.u32 	%rd66, %r49;
	bra.uni 	$L__BB0_5;
$L__BB0_4:
	div.u64 	%rd65, %rd10, %rd5;
	mul.lo.s64 	%rd26, %rd65, %rd5;
	sub.s64 	%rd66, %rd10, %rd26;
$L__BB0_5:
	cvt.u32.u64 	%r50, %rd65;
	rem.s32 	%r3, %r50, %r39;
	cvt.u32.u64 	%r51, %rd66;
	mul.lo.s32 	%r52, %r38, %r51;
	sub.s32 	%r4, %r3, %r38;
	add.s32 	%r53, %r4, 1;
	setp.lt.s32 	%p3, %r4, -1;
	selp.b32 	%r54, %r53, 0, %p3;
	sub.s32 	%r76, %r52, %r54;
	selp.b32 	%r75, 0, %r53, %p3;
	setp.gt.s32 	%p4, %r75, %r3;
	mov.f32 	%f95, 0f00000000;
	@%p4 bra 	$L__BB0_47;
	max.s32 	%r7, %r4, -1;
	sub.s32 	%r8, %r3, %r7;
	and.b32  	%r9, %r8, 7;
	sub.s32 	%r55, %r7, %r3;
	setp.gt.u32 	%p5, %r55, -8;
	mov.f32 	%f95, 0f00000000;
	@%p5 bra 	$L__BB0_26;
	add.s32 	%r71, %r7, 4;
	and.b32  	%r56, %r8, -8;
	neg.s32 	%r70, %r56;
	mov.f32 	%f95, 0f00000000;
$L__BB0_8:
	.pragma "nounroll";
	add.s32 	%r15, %r71, -3;
	setp.ge.s32 	%p6, %r15, %r37;
	setp.lt.s32 	%p7, %r15, 0;
	mul.wide.s32 	%rd27, %r76, 4;
	add.s64 	%rd17, %rd1, %rd27;
	or.pred  	%p8, %p6, %p7;
	@%p8 bra 	$L__BB0_10;
	mul.wide.u32 	%rd28, %r15, 4;
	add.s64 	%rd29, %rd2, %rd28;
	ld.global.nc.f32 	%f42, [%rd29];
	ld.global.nc.f32 	%f43, [%rd17];
	fma.rn.f32 	%f95, %f42, %f43, %f95;
$L__BB0_10:
	add.s32 	%r57, %r15, 1;
	setp.ge.s32 	%p9, %r57, %r37;
	setp.lt.s32 	%p10, %r15, -1;
	or.pred  	%p11, %p9, %p10;
	@%p11 bra 	$L__BB0_12;
	add.s32 	%r58, %r71, -2;
	mul.wide.u32 	%rd30, %r58, 4;
	add.s64 	%rd31, %rd2, %rd30;
	ld.global.nc.f32 	%f44, [%rd31];
	ld.global.nc.f32 	%f45, [%rd17+4];
	fma.rn.f32 	%f95, %f44, %f45, %f95;
$L__BB0_12:
	add.s32 	%r59, %r15, 2;
	setp.ge.s32 	%p12, %r59, %r37;
	setp.lt.s32 	%p13, %r15, -2;
	or.pred  	%p14, %p12, %p13;
	@%p14 bra 	$L__BB0_14;
	add.s32 	%r60, %r71, -1;
	mul.wide.u32 	%rd32, %r60, 4;
	add.s64 	%rd33, %rd2, %rd32;
	ld.global.nc.f32 	%f46, [%rd33];
	ld.global.nc.f32 	%f47, [%rd17+8];
	fma.rn.f32 	%f95, %f46, %f47, %f95;
$L__BB0_14:
	setp.ge.s32 	%p15, %r71, %r37;
	setp.lt.s32 	%p16, %r15, -3;
	or.pred  	%p17, %p15, %p16;
	@%p17 bra 	$L__BB0_16;
	mul.wide.u32 	%rd34, %r71, 4;
	add.s64 	%rd35, %rd2, %rd34;
	ld.global.nc.f32 	%f48, [%rd35];
	ld.global.nc.f32 	%f49, [%rd17+12];
	fma.rn.f32 	%f95, %f48, %f49, %f95;
$L__BB0_16:
	add.s32 	%r61, %r15, 4;
	setp.ge.s32 	%p18, %r61, %r37;
	setp.lt.s32 	%p19, %r15, -4;
	or.pred  	%p20, %p18, %p19;
	@%p20 bra 	$L__BB0_18;
	add.s32 	%r62, %r71, 1;
	mul.wide.u32 	%rd36, %r62, 4;
	add.s64 	%rd37, %rd2, %rd36;
	ld.global.nc.f32 	%f50, [%rd37];
	ld.global.nc.f32 	%f51, [%rd17+16];
	fma.rn.f32 	%f95, %f50, %f51, %f95;
$L__BB0_18:
	add.s32 	%r63, %r15, 5;
	setp.ge.s32 	%p21, %r63, %r37;
	setp.lt.s32 	%p22, %r15, -5;
	or.pred  	%p23, %p21, %p22;
	@%p23 bra 	$L__BB0_20;
	add.s32 	%r64, %r71, 2;
	mul.wide.u32 	%rd38, %r64, 4;
	add.s64 	%rd39, %rd2, %rd38;
	ld.global.nc.f32 	%f52, [%rd39];
	ld.global.nc.f32 	%f53, [%rd17+20];
	fma.rn.f32 	%f95, %f52, %f53, %f95;
$L__BB0_20:
	add.s32 	%r65, %r15, 6;
	setp.ge.s32 	%p24, %r65, %r37;
	setp.lt.s32 	%p25, %r15, -6;
	or.pred  	%p26, %p24, %p25;
	@%p26 bra 	$L__BB0_22;
	add.s32 	%r66, %r71, 3;
	mul.wide.u32 	%rd40, %r66, 4;
	add.s64 	%rd41, %rd2, %rd40;
	ld.global.nc.f32 	%f54, [%rd41];
	ld.global.nc.f32 	%f55, [%rd17+24];
	fma.rn.f32 	%f95, %f54, %f55, %f95;
$L__BB0_22:
	add.s32 	%r67, %r15, 7;
	setp.ge.s32 	%p27, %r67, %r37;
	setp.lt.s32 	%p28, %r15, -7;
	or.pred  	%p29, %p27, %p28;
	@%p29 bra 	$L__BB0_24;
	add.s32 	%r68, %r71, 4;
	mul.wide.u32 	%rd42, %r68, 4;
	add.s64 	%rd43, %rd2, %rd42;
	ld.global.nc.f32 	%f56, [%rd43];
	ld.global.nc.f32 	%f57, [%rd17+28];
	fma.rn.f32 	%f95, %f56, %f57, %f95;
$L__BB0_24:
	add.s32 	%r76, %r76, 8;
	add.s32 	%r71, %r71, 8;
	add.s32 	%r70, %r70, 8;
	setp.ne.s32 	%p30, %r70, 0;
	@%p30 bra 	$L__BB0_8;
	add.s32 	%r75, %r71, -3;
$L__BB0_26:
	setp.eq.s32 	%p31, %r9, 0;
	@%p31 bra 	$L__BB0_47;
	and.b32  	%r22, %r8, 3;
	setp.lt.u32 	%p32, %r9, 4;
	@%p32 bra 	$L__BB0_37;
	setp.ge.s32 	%p33, %r75, %r37;
	setp.lt.s32 	%p34, %r75, 0;
	mul.wide.s32 	%rd44, %r76, 4;
	add.s64 	%rd18, %rd1, %rd44;
	or.pred  	%p35, %p33, %p34;
	@%p35 bra 	$L__BB0_30;
	mul.wide.u32 	%rd45, %r75, 4;
	add.s64 	%rd46, %rd2, %rd45;
	ld.global.nc.f32 	%f59, [%rd46];
	ld.global.nc.f32 	%f60, [%rd18];
	fma.rn.f32 	%f95, %f59, %f60, %f95;
$L__BB0_30:
	add.s32 	%r23, %r75, 1;
	setp.ge.s32 	%p36, %r23, %r37;
	setp.lt.s32 	%p37, %r75, -1;
	or.pred  	%p38, %p36, %p37;
	@%p38 bra 	$L__BB0_32;
	mul.wide.u32 	%rd47, %r23, 4;
	add.s64 	%rd48, %rd2, %rd47;
	ld.global.nc.f32 	%f61, [%rd48];
	ld.global.nc.f32 	%f62, [%rd18+4];
	fma.rn.f32 	%f95, %f61, %f62, %f95;
$L__BB0_32:
	add.s32 	%r24, %r75, 2;
	setp.ge.s32 	%p39, %r24, %r37;
	setp.lt.s32 	%p40, %r75, -2;
	or.pred  	%p41, %p39, %p40;
	@%p41 bra 	$L__BB0_34;
	mul.wide.u32 	%rd49, %r24, 4;
	add.s64 	%rd50, %rd2, %rd49;
	ld.global.nc.f32 	%f63, [%rd50];
	ld.global.nc.f32 	%f64, [%rd18+8];
	fma.rn.f32 	%f95, %f63, %f64, %f95;
$L__BB0_34:
	add.s32 	%r25, %r75, 3;
	setp.ge.s32 	%p42, %r25, %r37;
	setp.lt.s32 	%p43, %r75, -3;
	or.pred  	%p44, %p42, %p43;
	@%p44 bra 	$L__BB0_36;
	mul.wide.u32 	%rd51, %r25, 4;
	add.s64 	%rd52, %rd2, %rd51;
	ld.global.nc.f32 	%f65, [%rd52];
	ld.global.nc.f32 	%f66, [%rd18+12];
	fma.rn.f32 	%f95, %f65, %f66, %f95;
$L__BB0_36:
	add.s32 	%r76, %r76, 4;
	add.s32 	%r75, %r75, 4;
$L__BB0_37:
	setp.eq.s32 	%p45, %r22, 0;
	@%p45 bra 	$L__BB0_47;
	setp.eq.s32 	%p46, %r22, 1;
	@%p46 bra 	$L__BB0_44;
	setp.ge.s32 	%p47, %r75, %r37;
	setp.lt.s32 	%p48, %r75, 0;
	mul.wide.s32 	%rd53, %r76, 4;
	add.s64 	%rd19, %rd1, %rd53;
	or.pred  	%p49, %p47, %p48;
	@%p49 bra 	$L__BB0_41;
	mul.wide.u32 	%rd54, %r75, 4;
	add.s64 	%rd55, %rd2, %rd54;
	ld.global.nc.f32 	%f68, [%rd55];
	ld.global.nc.f32 	%f69, [%rd19];
	fma.rn.f32 	%f95, %f68, %f69, %f95;
$L__BB0_41:
	add.s32 	%r30, %r75, 1;
	setp.ge.s32 	%p50, %r30, %r37;
	setp.lt.s32 	%p51, %r75, -1;
	or.pred  	%p52, %p50, %p51;
	@%p52 bra 	$L__BB0_43;
	mul.wide.u32 	%rd56, %r30, 4;
	add.s64 	%rd57, %rd2, %rd56;
	ld.global.nc.f32 	%f70, [%rd57];
	ld.global.nc.f32 	%f71, [%rd19+4];
	fma.rn.f32 	%f95, %f70, %f71, %f95;
$L__BB0_43:
	add.s32 	%r76, %r76, 2;
	add.s32 	%r75, %r75, 2;
$L__BB0_44:
	and.b32  	%r69, %r8, 1;
	setp.eq.b32 	%p53, %r69, 1;
	not.pred 	%p54, %p53;
	@%p54 bra 	$L__BB0_47;
	setp.ge.s32 	%p55, %r75, %r37;
	setp.lt.s32 	%p56, %r75, 0;
	or.pred  	%p57, %p55, %p56;
	@%p57 bra 	$L__BB0_47;
	mul.wide.u32 	%rd58, %r75, 4;
	add.s64 	%rd59, %rd2, %rd58;
	ld.global.nc.f32 	%f72, [%rd59];
	mul.wide.s32 	%rd60, %r76, 4;
	add.s64 	%rd61, %rd1, %rd60;
	ld.global.nc.f32 	%f73, [%rd61];
	fma.rn.f32 	%f95, %f72, %f73, %f95;
$L__BB0_47:
	shl.b64 	%rd62, %rd64, 2;
	add.s64 	%rd63, %rd8, %rd62;
	st.global.f32 	[%rd63], %f95;
	add.s64 	%rd64, %rd64, %rd6;
	setp.lt.u64 	%p58, %rd64, %rd7;
	@%p58 bra 	$L__BB0_2;
$L__BB0_48:
	ret;

}
	// .globl	_cupy_upfirdn1D_float64
.visible .entry _cupy_upfirdn1D_float64(
	.param .u64 .ptr .align 1 _cupy_upfirdn1D_float64_param_0,
	.param .u64 .ptr .align 1 _cupy_upfirdn1D_float64_param_1,
	.param .u32 _cupy_upfirdn1D_float64_param_2,
	.param .u32 _cupy_upfirdn1D_float64_param_3,
	.param .u32 _cupy_upfirdn1D_float64_param_4,
	.param .u32 _cupy_upfirdn1D_float64_param_5,
	.param .u32 _cupy_upfirdn1D_float64_param_6,
	.param .u32 _cupy_upfirdn1D_float64_param_7,
	.param .u64 .ptr .align 1 _cupy_upfirdn1D_float64_param_8,
	.param .u32 _cupy_upfirdn1D_float64_param_9
)
.maxntid 512
{
	.reg .pred 	%p<59>;
	.reg .b32 	%r<81>;
	.reg .b64 	%rd<67>;
	.reg .b64 	%fd<96>;

	ld.param.u64 	%rd22, [_cupy_upfirdn1D_float64_param_0];
	ld.param.u64 	%rd23, [_cupy_upfirdn1D_float64_param_1];
	ld.param.u32 	%r35, [_cupy_upfirdn1D_float64_param_2];
	ld.param.u32 	%r36, [_cupy_upfirdn1D_float64_param_3];
	ld.param.u32 	%r37, [_cupy_upfirdn1D_float64_param_5];
	ld.param.u64 	%rd21, [_cupy_upfirdn1D_float64_param_8];
	ld.param.u32 	%r40, [_cupy_upfirdn1D_float64_param_9];
	cvta.to.global.u64 	%rd1, %rd23;
	cvta.to.global.u64 	%rd2, %rd22;
	mov.u32 	%r41, %ctaid.x;
	mov.u32 	%r1, %ntid.x;
	mov.u32 	%r42, %tid.x;
	mad.lo.s32 	%r2, %r41, %r1, %r42;
	setp.ge.u32 	%p1, %r2, %r40;
	@%p1 bra 	$L__BB1_48;
	cvt.s64.s32 	%rd64, %r2;
	cvt.s64.s32 	%rd4, %r36;
	cvt.s64.s32 	%rd5, %r35;
	mov.u32 	%r43, %nctaid.x;
	mul.lo.s32 	%r44, %r1, %r43;
	cvt.s64.s32 	%rd6, %r44;
	cvt.s64.s32 	%rd7, %r40;
	cvta.to.global.u64 	%rd8, %rd21;
	cvt.u32.u64 	%r45, %rd5;
$L__BB1_2:
	mul.lo.s64 	%rd10, %rd64, %rd4;
	or.b64  	%rd24, %rd10, %rd5;
	and.b64  	%rd25, %rd24, -4294967296;
	setp.ne.s64 	%p2, %rd25, 0;
	@%p2 bra 	$L__BB1_4;
	cvt.u32.u64 	%r46, %rd10;
	div.u32 	%r47, %r46, %r45;
	mul.lo.s32 	%r48, %r47, %r45;
	sub.s32 	%r49, %r46, %r48;
	cvt.u64.u32 	%rd65, %r47;
	cvt.u64.u32 	%rd66, %r49;
	bra.uni 	$L__BB1_5;
$L__BB1_4:
	div.u64 	%rd65, %rd10, %rd5;
	mul.lo.s64 	%rd26, %rd65, %rd5;
	sub.s64 	%rd66, %rd10, %rd26;
$L__BB1_5:
	ld.param.u32 	%r71, [_cupy_upfirdn1D_float64_param_7];
	ld.param.u32 	%r70, [_cupy_upfirdn1D_float64_param_6];
	cvt.u32.u64 	%r50, %rd65;
	rem.s32 	%r3, %r50, %r71;
	cvt.u32.u64 	%r51, %rd66;
	mul.lo.s32 	%r52, %r70, %r51;
	sub.s32 	%r4, %r3, %r70;
	add.s32 	%r53, %r4, 1;
	setp.lt.s32 	%p3, %r4, -1;
	selp.b32 	%r54, %r53, 0, %p3;
	sub.s32 	%r78, %r52, %r54;
	selp.b32 	%r77, 0, %r53, %p3;
	setp.gt.s32 	%p4, %r77, %r3;
	mov.f64 	%fd95, 0d0000000000000000;
	@%p4 bra 	$L__BB1_47;
	max.s32 	%r7, %r4, -1;
	sub.s32 	%r8, %r3, %r7;
	sub.s32 	%r55, %r7, %r3;
	setp.gt.u32 	%p5, %r55, -8;
	mov.f64 	%fd95, 0d0000000000000000;
	@%p5 bra 	$L__BB1_26;
	add.s32 	%r73, %r7, 4;
	and.b32  	%r56, %r8, -8;
	neg.s32 	%r72, %r56;
	mov.f64 	%fd95, 0d0000000000000000;
$L__BB1_8:
	.pragma "nounroll";
	add.s32 	%r14, %r73, -3;
	setp.ge.s32 	%p6, %r14, %r37;
	setp.lt.s32 	%p7, %r14, 0;
	mul.wide.s32 	%rd27, %r78, 8;
	add.s64 	%rd17, %rd1, %rd27;
	or.pred  	%p8, %p6, %p7;
	@%p8 bra 	$L__BB1_10;
	mul.wide.u32 	%rd28, %r14, 8;
	add.s64 	%rd29, %rd2, %rd28;
	ld.global.nc.f64 	%fd42, [%rd29];
	ld.global.nc.f64 	%fd43, [%rd17];
	fma.rn.f64 	%fd95, %fd42, %fd43, %fd95;
$L__BB1_10:
	add.s32 	%r57, %r14, 1;
	setp.ge.s32 	%p9, %r57, %r37;
	setp.lt.s32 	%p10, %r14, -1;
	or.pred  	%p11, %p9, %p10;
	@%p11 bra 	$L__BB1_12;
	add.s32 	%r58, %r73, -2;
	mul.wide.u32 	%rd30, %r58, 8;
	add.s64 	%rd31, %rd2, %rd30;
	ld.global.nc.f64 	%fd44, [%rd31];
	ld.global.nc.f64 	%fd45, [%rd17+8];
	fma.rn.f64 	%fd95, %fd44, %fd45, %fd95;
$L__BB1_12:
	add.s32 	%r59, %r14, 2;
	setp.ge.s32 	%p12, %r59, %r37;
	setp.lt.s32 	%p13, %r14, -2;
	or.pred  	%p14, %p12, %p13;
	@%p14 bra 	$L__BB1_14;
	add.s32 	%r60, %r73, -1;
	mul.wide.u32 	%rd32, %r60, 8;
	add.s64 	%rd33, %rd2, %rd32;
	ld.global.nc.f64 	%fd46, [%rd33];
	ld.global.nc.f64 	%fd47, [%rd17+16];
	fma.rn.f64 	%fd95, %fd46, %fd47, %fd95;
$L__BB1_14:
	setp.ge.s32 	%p15, %r73, %r37;
	setp.lt.s32 	%p16, %r14, -3;
	or.pred  	%p17, %p15, %p16;
	@%p17 bra 	$L__BB1_16;
	mul.wide.u32 	%rd34, %r73, 8;
	add.s64 	%rd35, %rd2, %rd34;
	ld.global.nc.f64 	%fd48, [%rd35];
	ld.global.nc.f64 	%fd49, [%rd17+24];
	fma.rn.f64 	%fd95, %fd48, %fd49, %fd95;
$L__BB1_16:
	add.s32 	%r61, %r14, 4;
	setp.ge.s32 	%p18, %r61, %r37;
	setp.lt.s32 	%p19, %r14, -4;
	or.pred  	%p20, %p18, %p19;
	@%p20 bra 	$L__BB1_18;
	add.s32 	%r62, %r73, 1;
	mul.wide.u32 	%rd36, %r62, 8;
	add.s64 	%rd37, %rd2, %rd36;
	ld.global.nc.f64 	%fd50, [%rd37];
	ld.global.nc.f64 	%fd51, [%rd17+32];
	fma.rn.f64 	%fd95, %fd50, %fd51, %fd95;
$L__BB1_18:
	add.s32 	%r63, %r14, 5;
	setp.ge.s32 	%p21, %r63, %r37;
	setp.lt.s32 	%p22, %r14, -5;
	or.pred  	%p23, %p21, %p22;
	@%p23 bra 	$L__BB1_20;
	add.s32 	%r64, %r73, 2;
	mul.wide.u32 	%rd38, %r64, 8;
	add.s64 	%rd39, %rd2, %rd38;
	ld.global.nc.f64 	%fd52, [%rd39];
	ld.global.nc.f64 	%fd53, [%rd17+40];
	fma.rn.f64 	%fd95, %fd52, %fd53, %fd95;
$L__BB1_20:
	add.s32 	%r65, %r14, 6;
	setp.ge.s32 	%p24, %r65, %r37;
	setp.lt.s32 	%p25, %r14, -6;
	or.pred  	%p26, %p24, %p25;
	@%p26 bra 	$L__BB1_22;
	add.s32 	%r66, %r73, 3;
	mul.wide.u32 	%rd40, %r66, 8;
	add.s64 	%rd41, %rd2, %rd40;
	ld.global.nc.f64 	%fd54, [%rd41];
	ld.global.nc.f64 	%fd55, [%rd17+48];
	fma.rn.f64 	%fd95, %fd54, %fd55, %fd95;
$L__BB1_22:
	add.s32 	%r67, %r14, 7;
	setp.ge.s32 	%p27, %r67, %r37;
	setp.lt.s32 	%p28, %r14, -7;
	or.pred  	%p29, %p27, %p28;
	@%p29 bra 	$L__BB1_24;
	add.s32 	%r68, %r73, 4;
	mul.wide.u32 	%rd42, %r68, 8;
	add.s64 	%rd43, %rd2, %rd42;
	ld.global.nc.f64 	%fd56, [%rd43];
	ld.global.nc.f64 	%fd57, [%rd17+56];
	fma.rn.f64 	%fd95, %fd56, %fd57, %fd95;
$L__BB1_24:
	add.s32 	%r78, %r78, 8;
	add.s32 	%r73, %r73, 8;
	add.s32 	%r72, %r72, 8;
	setp.ne.s32 	%p30, %r72, 0;
	@%p30 bra 	$L__BB1_8;
	add.s32 	%r77, %r73, -3;
$L__BB1_26:
	and.b32  	%r21, %r8, 7;
	setp.eq.s32 	%p31, %r21, 0;
	@%p31 bra 	$L__BB1_47;
	setp.lt.u32 	%p32, %r21, 4;
	@%p32 bra 	$L__BB1_37;
	setp.ge.s32 	%p33, %r77, %r37;
	setp.lt.s32 	%p34, %r77, 0;
	mul.wide.s32 	%rd44, %r78, 8;
	add.s64 	%rd18, %rd1, %rd44;
	or.pred  	%p35, %p33, %p34;
	@%p35 bra 	$L__BB1_30;
	mul.wide.u32 	%rd45, %r77, 8;
	add.s64 	%rd46, %rd2, %rd45;
	ld.global.nc.f64 	%fd59, [%rd46];
	ld.global.nc.f64 	%fd60, [%rd18];
	fma.rn.f64 	%fd95, %fd59, %fd60, %fd95;
$L__BB1_30:
	add.s32 	%r22, %r77, 1;
	setp.ge.s32 	%p36, %r22, %r37;
	setp.lt.s32 	%p37, %r77, -1;
	or.pred  	%p38, %p36, %p37;
	@%p38 bra 	$L__BB1_32;
	mul.wide.u32 	%rd47, %r22, 8;
	add.s64 	%rd48, %rd2, %rd47;
	ld.global.nc.f64 	%fd61, [%rd48];
	ld.global.nc.f64 	%fd62, [%rd18+8];
	fma.rn.f64 	%fd95, %fd61, %fd62, %fd95;
$L__BB1_32:
	add.s32 	%r23, %r77, 2;
	setp.ge.s32 	%p39, %r23, %r37;
	setp.lt.s32 	%p40, %r77, -2;
	or.pred  	%p41, %p39, %p40;
	@%p41 bra 	$L__BB1_34;
	mul.wide.u32 	%rd49, %r23, 8;
	add.s64 	%rd50, %rd2, %rd49;
	ld.global.nc.f64 	%fd63, [%rd50];
	ld.global.nc.f64 	%fd64, [%rd18+16];
	fma.rn.f64 	%fd95, %fd63, %fd64, %fd95;
$L__BB1_34:
	add.s32 	%r24, %r77, 3;
	setp.ge.s32 	%p42, %r24, %r37;
	setp.lt.s32 	%p43, %r77, -3;
	or.pred  	%p44, %p42, %p43;
	@%p44 bra 	$L__BB1_36;
	mul.wide.u32 	%rd51, %r24, 8;
	add.s64 	%rd52, %rd2, %rd51;
	ld.global.nc.f64 	%fd65, [%rd52];
	ld.global.nc.f64 	%fd66, [%rd18+24];
	fma.rn.f64 	%fd95, %fd65, %fd66, %fd95;
$L__BB1_36:
	add.s32 	%r78, %r78, 4;
	add.s32 	%r77, %r77, 4;
$L__BB1_37:
	and.b32  	%r29, %r8, 3;
	setp.eq.s32 	%p45, %r29, 0;
	@%p45 bra 	$L__BB1_47;
	setp.eq.s32 	%p46, %r29, 1;
	@%p46 bra 	$L__BB1_44;
	setp.ge.s32 	%p47, %r77, %r37;
	setp.lt.s32 	%p48, %r77, 0;
	mul.wide.s32 	%rd53, %r78, 8;
	add.s64 	%rd19, %rd1, %rd53;
	or.pred  	%p49, %p47, %p48;
	@%p49 bra 	$L__BB1_41;
	mul.wide.u32 	%rd54, %r77, 8;
	add.s64 	%rd55, %rd2, %rd54;
	ld.global.nc.f64 	%fd68, [%rd55];
	ld.global.nc.f64 	%fd69, [%rd19];
	fma.rn.f64 	%fd95, %fd68, %fd69, %fd95;
$L__BB1_41:
	add.s32 	%r30, %r77, 1;
	setp.ge.s32 	%p50, %r30, %r37;
	setp.lt.s32 	%p51, %r77, -1;
	or.pred  	%p52, %p50, %p51;
	@%p52 bra 	$L__BB1_43;
	mul.wide.u32 	%rd56, %r30, 8;
	add.s64 	%rd57, %rd2, %rd56;
	ld.global.nc.f64 	%fd70, [%rd57];
	ld.global.nc.f64 	%fd71, [%rd19+8];
	fma.rn.f64 	%fd95, %fd70, %fd71, %fd95;
$L__BB1_43:
	add.s32 	%r78, %r78, 2;
	add.s32 	%r77, %r77, 2;
$L__BB1_44:
	and.b32  	%r69, %r8, 1;
	setp.eq.b32 	%p53, %r69, 1;
	not.pred 	%p54, %p53;
	@%p54 bra 	$L__BB1_47;
	setp.ge.s32 	%p55, %r77, %r37;
	setp.lt.s32 	%p56, %r77, 0;
	or.pred  	%p57, %p55, %p56;
	@%p57 bra 	$L__BB1_47;
	mul.wide.u32 	%rd58, %r77, 8;
	add.s64 	%rd59, %rd2, %rd58;
	ld.global.nc.f64 	%fd72, [%rd59];
	mul.wide.s32 	%rd60, %r78, 8;
	add.s64 	%rd61, %rd1, %rd60;
	ld.global.nc.f64 	%fd73, [%rd61];
	fma.rn.f64 	%fd95, %fd72, %fd73, %fd95;
$L__BB1_47:
	shl.b64 	%rd62, %rd64, 3;
	add.s64 	%rd63, %rd8, %rd62;
	st.global.f64 	[%rd63], %fd95;
	add.s64 	%rd64, %rd64, %rd6;
	setp.lt.u64 	%p58, %rd64, %rd7;
	@%p58 bra 	$L__BB1_2;
$L__BB1_48:
	ret;

}
	// .globl	_cupy_upfirdn1D_complex64
.visible .entry _cupy_upfirdn1D_complex64(
	.param .u64 .ptr .align 1 _cupy_upfirdn1D_complex64_param_0,
	.param .u64 .ptr .align 1 _cupy_upfirdn1D_complex64_param_1,
	.param .u32 _cupy_upfirdn1D_complex64_param_2,
	.param .u32 _cupy_upfirdn1D_complex64_param_3,
	.param .u32 _cupy_upfirdn1D_complex64_param_4,
	.param .u32 _cupy_upfirdn1D_complex64_param_5,
	.param .u32 _cupy_upfirdn1D_complex64_param_6,
	.param .u32 _cupy_upfirdn1D_complex64_param_7,
	.param .u64 .ptr .align 1 _cupy_upfirdn1D_complex64_param_8,
	.param .u32 _cupy_upfirdn1D_complex64_param_9
)
.maxntid 512
{
	.reg .pred 	%p<33>;
	.reg .b32 	%r<64>;
	.reg .b32 	%f<131>;
	.reg .b64 	%rd<49>;

	ld.param.u64 	%rd20, [_cupy_upfirdn1D_complex64_param_0];
	ld.param.u64 	%rd21, [_cupy_upfirdn1D_complex64_param_1];
	ld.param.u32 	%r27, [_cupy_upfirdn1D_complex64_param_2];
	ld.param.u32 	%r28, [_cupy_upfirdn1D_complex64_param_3];
	ld.param.u32 	%r29, [_cupy_upfirdn1D_complex64_param_5];
	ld.param.u64 	%rd19, [_cupy_upfirdn1D_complex64_param_8];
	ld.param.u32 	%r32, [_cupy_upfirdn1D_complex64_param_9];
	cvta.to.global.u64 	%rd1, %rd21;
	cvta.to.global.u64 	%rd2, %rd20;
	mov.u32 	%r33, %ctaid.x;
	mov.u32 	%r1, %ntid.x;
	mov.u32 	%r34, %tid.x;
	mad.lo.s32 	%r2, %r33, %r1, %r34;
	setp.ge.u32 	%p1, %r2, %r32;
	@%p1 bra 	$L__BB2_29;
	cvt.s64.s32 	%rd46, %r2;
	cvt.s64.s32 	%rd4, %r28;
	cvt.s64.s32 	%rd5, %r27;
	mov.u32 	%r35, %nctaid.x;
	mul.lo.s32 	%r36, %r1, %r35;
	cvt.s64.s32 	%rd6, %r36;
	cvta.to.global.u64 	%rd7, %rd19;
	cvt.u32.u64 	%r37, %rd5;
$L__BB2_2:
	mul.lo.s64 	%rd9, %rd46, %rd4;
	or.b64  	%rd22, %rd9, %rd5;
	and.b64  	%rd23, %rd22, -4294967296;
	setp.ne.s64 	%p2, %rd23, 0;
	@%p2 bra 	$L__BB2_4;
	cvt.u32.u64 	%r38, %rd9;
	div.u32 	%r39, %r38, %r37;
	mul.lo.s32 	%r40, %r39, %r37;
	sub.s32 	%r41, %r38, %r40;
	cvt.u64.u32 	%rd47, %r39;
	cvt.u64.u32 	%rd48, %r41;
	bra.uni 	$L__BB2_5;
$L__BB2_4:
	div.u64 	%rd47, %rd9, %rd5;
	mul.lo.s64 	%rd24, %rd47, %rd5;
	sub.s64 	%rd48, %rd9, %rd24;
$L__BB2_5:
	ld.param.u32 	%r55, [_cupy_upfirdn1D_complex64_param_7];
	ld.param.u32 	%r54, [_cupy_upfirdn1D_complex64_param_6];
	cvt.u32.u64 	%r42, %rd47;
	rem.s32 	%r3, %r42, %r55;
	cvt.u32.u64 	%r43, %rd48;
	mul.lo.s32 	%r44, %r54, %r43;
	sub.s32 	%r4, %r3, %r54;
	add.s32 	%r45, %r4, 1;
	setp.lt.s32 	%p3, %r4, -1;
	selp.b32 	%r46, %r45, 0, %p3;
	sub.s32 	%r63, %r44, %r46;
	selp.b32 	%r62, 0, %r45, %p3;
	setp.gt.s32 	%p4, %r62, %r3;
	mov.f32 	%f129, 0f00000000;
	mov.f32 	%f130, %f129;
	@%p4 bra 	$L__BB2_28;
	max.s32 	%r7, %r4, -1;
	sub.s32 	%r8, %r3, %r7;
	sub.s32 	%r47, %r7, %r3;
	setp.gt.u32 	%p5, %r47, -4;
	mov.f32 	%f130, 0f00000000;
	mov.f32 	%f129, %f130;
	@%p5 bra 	$L__BB2_18;
	add.s32 	%r58, %r7, 2;
	and.b32  	%r48, %r8, -4;
	neg.s32 	%r57, %r48;
	mov.f32 	%f130, 0f00000000;
$L__BB2_8:
	.pragma "nounroll";
	add.s32 	%r14, %r58, -1;
	setp.ge.s32 	%p6, %r14, %r29;
	setp.lt.s32 	%p7, %r14, 0;
	mul.wide.s32 	%rd25, %r63, 8;
	add.s64 	%rd16, %rd1, %rd25;
	or.pred  	%p8, %p6, %p7;
	@%p8 bra 	$L__BB2_10;
	mul.wide.u32 	%rd26, %r14, 8;
	add.s64 	%rd27, %rd2, %rd26;
	ld.global.nc.v2.f32 	{%f43, %f44}, [%rd27];
	ld.global.nc.v2.f32 	{%f45, %f46}, [%rd16];
	mul.f32 	%f47, %f43, %f45;
	mul.f32 	%f48, %f44, %f46;
	sub.f32 	%f49, %f47, %f48;
	mul.f32 	%f50, %f44, %f45;
	fma.rn.f32 	%f51, %f46, %f43, %f50;
	add.f32 	%f129, %f129, %f49;
	add.f32 	%f130, %f130, %f51;
$L__BB2_10:
	setp.ge.s32 	%p9, %r58, %r29;
	setp.lt.s32 	%p10, %r14, -1;
	or.pred  	%p11, %p9, %p10;
	@%p11 bra 	$L__BB2_12;
	mul.wide.u32 	%rd28, %r58, 8;
	add.s64 	%rd29, %rd2, %rd28;
	ld.global.nc.v2.f32 	{%f52, %f53}, [%rd29];
	ld.global.nc.v2.f32 	{%f54, %f55}, [%rd16+8];
	mul.f32 	%f56, %f52, %f54;
	mul.f32 	%f57, %f53, %f55;
	sub.f32 	%f58, %f56, %f57;
	mul.f32 	%f59, %f53, %f54;
	fma.rn.f32 	%f60, %f55, %f52, %f59;
	add.f32 	%f129, %f129, %f58;
	add.f32 	%f130, %f130, %f60;
$L__BB2_12:
	add.s32 	%r49, %r14, 2;
	setp.ge.s32 	%p12, %r49, %r29;
	setp.lt.s32 	%p13, %r14, -2;
	or.pred  	%p14, %p12, %p13;
	@%p14 bra 	$L__BB2_14;
	add.s32 	%r50, %r58, 1;
	mul.wide.u32 	%rd30, %r50, 8;
	add.s64 	%rd31, %rd2, %rd30;
	ld.global.nc.v2.f32 	{%f61, %f62}, [%rd31];
	ld.global.nc.v2.f32 	{%f63, %f64}, [%rd16+16];
	mul.f32 	%f65, %f61, %f63;
	mul.f32 	%f66, %f62, %f64;
	sub.f32 	%f67, %f65, %f66;
	mul.f32 	%f68, %f62, %f63;
	fma.rn.f32 	%f69, %f64, %f61, %f68;
	add.f32 	%f129, %f129, %f67;
	add.f32 	%f130, %f130, %f69;
$L__BB2_14:
	add.s32 	%r51, %r14, 3;
	setp.ge.s32 	%p15, %r51, %r29;
	setp.lt.s32 	%p16, %r14, -3;
	or.pred  	%p17, %p15, %p16;
	@%p17 bra 	$L__BB2_16;
	add.s32 	%r52, %r58, 2;
	mul.wide.u32 	%rd32, %r52, 8;
	add.s64 	%rd33, %rd2, %rd32;
	ld.global.nc.v2.f32 	{%f70, %f71}, [%rd33];
	ld.global.nc.v2.f32 	{%f72, %f73}, [%rd16+24];
	mul.f32 	%f74, %f70, %f72;
	mul.f32 	%f75, %f71, %f73;
	sub.f32 	%f76, %f74, %f75;
	mul.f32 	%f77, %f71, %f72;
	fma.rn.f32 	%f78, %f73, %f70, %f77;
	add.f32 	%f129, %f129, %f76;
	add.f32 	%f130, %f130, %f78;
$L__BB2_16:
	add.s32 	%r63, %r63, 4;
	add.s32 	%r58, %r58, 4;
	add.s32 	%r57, %r57, 4;
	setp.ne.s32 	%p18, %r57, 0;
	@%p18 bra 	$L__BB2_8;
	add.s32 	%r62, %r58, -1;
$L__BB2_18:
	and.b32  	%r21, %r8, 3;
	setp.eq.s32 	%p19, %r21, 0;
	@%p19 bra 	$L__BB2_28;
	setp.eq.s32 	%p20, %r21, 1;
	@%p20 bra 	$L__BB2_25;
	setp.ge.s32 	%p21, %r62, %r29;
	setp.lt.s32 	%p22, %r62, 0;
	mul.wide.s32 	%rd34, %r63, 8;
	add.s64 	%rd17, %rd1, %rd34;
	or.pred  	%p23, %p21, %p22;
	@%p23 bra 	$L__BB2_22;
	mul.wide.u32 	%rd35, %r62, 8;
	add.s64 	%rd36, %rd2, %rd35;
	ld.global.nc.v2.f32 	{%f80, %f81}, [%rd36];
	ld.global.nc.v2.f32 	{%f82, %f83}, [%rd17];
	mul.f32 	%f84, %f80, %f82;
	mul.f32 	%f85, %f81, %f83;
	sub.f32 	%f86, %f84, %f85;
	mul.f32 	%f87, %f81, %f82;
	fma.rn.f32 	%f88, %f83, %f80, %f87;
	add.f32 	%f129, %f129, %f86;
	add.f32 	%f130, %f130, %f88;
$L__BB2_22:
	add.s32 	%r22, %r62, 1;
	setp.ge.s32 	%p24, %r22, %r29;
	setp.lt.s32 	%p25, %r62, -1;
	or.pred  	%p26, %p24, %p25;
	@%p26 bra 	$L__BB2_24;
	mul.wide.u32 	%rd37, %r22, 8;
	add.s64 	%rd38, %rd2, %rd37;
	ld.global.nc.v2.f32 	{%f89, %f90}, [%rd38];
	ld.global.nc.v2.f32 	{%f91, %f92}, [%rd17+8];
	mul.f32 	%f93, %f89, %f91;
	mul.f32 	%f94, %f90, %f92;
	sub.f32 	%f95, %f93, %f94;
	mul.f32 	%f96, %f90, %f91;
	fma.rn.f32 	%f97, %f92, %f89, %f96;
	add.f32 	%f129, %f129, %f95;
	add.f32 	%f130, %f130, %f97;
$L__BB2_24:
	add.s32 	%r63, %r63, 2;
	add.s32 	%r62, %r62, 2;
$L__BB2_25:
	and.b32  	%r53, %r8, 1;
	setp.eq.b32 	%p27, %r53, 1;
	not.pred 	%p28, %p27;
	@%p28 bra 	$L__BB2_28;
	setp.ge.s32 	%p29, %r62, %r29;
	setp.lt.s32 	%p30, %r62, 0;
	or.pred  	%p31, %p29, %p30;
	@%p31 bra 	$L__BB2_28;
	mul.wide.u32 	%rd39, %r62, 8;
	add.s64 	%rd40, %rd2, %rd39;
	mul.wide.s32 	%rd41, %r63, 8;
	add.s64 	%rd42, %rd1, %rd41;
	ld.global.nc.v2.f32 	{%f98, %f99}, [%rd40];
	ld.global.nc.v2.f32 	{%f100, %f101}, [%rd42];
	mul.f32 	%f102, %f98, %f100;
	mul.f32 	%f103, %f99, %f101;
	sub.f32 	%f104, %f102, %f103;
	mul.f32 	%f105, %f99, %f100;
	fma.rn.f32 	%f106, %f101, %f98, %f105;
	add.f32 	%f129, %f129, %f104;
	add.f32 	%f130, %f130, %f106;
$L__BB2_28:
	ld.param.u32 	%r56, [_cupy_upfirdn1D_complex64_param_9];
	shl.b64 	%rd43, %rd46, 3;
	add.s64 	%rd44, %rd7, %rd43;
	st.global.v2.f32 	[%rd44], {%f129, %f130};
	add.s64 	%rd46, %rd46, %rd6;
	cvt.s64.s32 	%rd45, %r56;
	setp.lt.u64 	%p32, %rd46, %rd45;
	@%p32 bra 	$L__BB2_2;
$L__BB2_29:
	ret;

}
	// .globl	_cupy_upfirdn1D_complex128
.visible .entry _cupy_upfirdn1D_complex128(
	.param .u64 .ptr .align 1 _cupy_upfirdn1D_complex128_param_0,
	.param .u64 .ptr .align 1 _cupy_upfirdn1D_complex128_param_1,
	.param .u32 _cupy_upfirdn1D_complex128_param_2,
	.param .u32 _cupy_upfirdn1D_complex128_param_3,
	.param .u32 _cupy_upfirdn1D_complex128_param_4,
	.param .u32 _cupy_upfirdn1D_complex128_param_5,
	.param .u32 _cupy_upfirdn1D_complex128_param_6,
	.param .u32 _cupy_upfirdn1D_complex128_param_7,
	.param .u64 .ptr .align 1 _cupy_upfirdn1D_complex128_param_8,
	.param .u32 _cupy_upfirdn1D_complex128_param_9
)
.maxntid 512
{
	.reg .pred 	%p<33>;
	.reg .b32 	%r<64>;
	.reg .b64 	%rd<49>;
	.reg .b64 	%fd<131>;

	ld.param.u64 	%rd20, [_cupy_upfirdn1D_complex128_param_0];
	ld.param.u64 	%rd21, [_cupy_upfirdn1D_complex128_param_1];
	ld.param.u32 	%r27, [_cupy_upfirdn1D_complex128_param_2];
	ld.param.u32 	%r28, [_cupy_upfirdn1D_complex128_param_3];
	ld.param.u32 	%r29, [_cupy_upfirdn1D_complex128_param_5];
	ld.param.u64 	%rd19, [_cupy_upfirdn1D_complex128_param_8];
	ld.param.u32 	%r32, [_cupy_upfirdn1D_complex128_param_9];
	cvta.to.global.u64 	%rd1, %rd21;
	cvta.to.global.u64 	%rd2, %rd20;
	mov.u32 	%r33, %ctaid.x;
	mov.u32 	%r1, %ntid.x;
	mov.u32 	%r34, %tid.x;
	mad.lo.s32 	%r2, %r33, %r1, %r34;
	setp.ge.u32 	%p1, %r2, %r32;
	@%p1 bra 	$L__BB3_29;
	cvt.s64.s32 	%rd46, %r2;
	cvt.s64.s32 	%rd4, %r28;
	cvt.s64.s32 	%rd5, %r27;
	mov.u32 	%r35, %nctaid.x;
	mul.lo.s32 	%r36, %r1, %r35;
	cvt.s64.s32 	%rd6, %r36;
	cvta.to.global.u64 	%rd7, %rd19;
	cvt.u32.u64 	%r37, %rd5;
$L__BB3_2:
	mul.lo.s64 	%rd9, %rd46, %rd4;
	or.b64  	%rd22, %rd9, %rd5;
	and.b64  	%rd23, %rd22, -4294967296;
	setp.ne.s64 	%p2, %rd23, 0;
	@%p2 bra 	$L__BB3_4;
	cvt.u32.u64 	%r38, %rd9;
	div.u32 	%r39, %r38, %r37;
	mul.lo.s32 	%r40, %r39, %r37;
	sub.s32 	%r41, %r38, %r40;
	cvt.u64.u32 	%rd47, %r39;
	cvt.u64.u32 	%rd48, %r41;
	bra.uni 	$L__BB3_5;
$L__BB3_4:
	div.u64 	%rd47, %rd9, %rd5;
	mul.lo.s64 	%rd24, %rd47, %rd5;
	sub.s64 	%rd48, %rd9, %rd24;
$L__BB3_5:
	ld.param.u32 	%r55, [_cupy_upfirdn1D_complex128_param_7];
	ld.param.u32 	%r54, [_cupy_upfirdn1D_complex128_param_6];
	cvt.u32.u64 	%r42, %rd47;
	rem.s32 	%r3, %r42, %r55;
	cvt.u32.u64 	%r43, %rd48;
	mul.lo.s32 	%r44, %r54, %r43;
	sub.s32 	%r4, %r3, %r54;
	add.s32 	%r45, %r4, 1;
	setp.lt.s32 	%p3, %r4, -1;
	selp.b32 	%r46, %r45, 0, %p3;
	sub.s32 	%r63, %r44, %r46;
	selp.b32 	%r62, 0, %r45, %p3;
	setp.gt.s32 	%p4, %r62, %r3;
	mov.f64 	%fd129, 0d0000000000000000;
	mov.f64 	%fd130, %fd129;
	@%p4 bra 	$L__BB3_28;
	max.s32 	%r7, %r4, -1;
	sub.s32 	%r8, %r3, %r7;
	sub.s32 	%r47, %r7, %r3;
	setp.gt.u32 	%p5, %r47, -4;
	mov.f64 	%fd130, 0d0000000000000000;
	mov.f64 	%fd129, %fd130;
	@%p5 bra 	$L__BB3_18;
	add.s32 	%r58, %r7, 2;
	and.b32  	%r48, %r8, -4;
	neg.s32 	%r57, %r48;
	mov.f64 	%fd130, 0d0000000000000000;
$L__BB3_8:
	.pragma "nounroll";
	add.s32 	%r14, %r58, -1;
	setp.ge.s32 	%p6, %r14, %r29;
	setp.lt.s32 	%p7, %r14, 0;
	mul.wide.s32 	%rd25, %r63, 16;
	add.s64 	%rd16, %rd1, %rd25;
	or.pred  	%p8, %p6, %p7;
	@%p8 bra 	$L__BB3_10;
	mul.wide.u32 	%rd26, %r14, 16;
	add.s64 	%rd27, %rd2, %rd26;
	ld.global.nc.v2.f64 	{%fd43, %fd44}, [%rd27];
	ld.global.nc.v2.f64 	{%fd45, %fd46}, [%rd16];
	mul.f64 	%fd47, %fd43, %fd45;
	mul.f64 	%fd48, %fd44, %fd46;
	sub.f64 	%fd49, %fd47, %fd48;
	mul.f64 	%fd50, %fd44, %fd45;
	fma.rn.f64 	%fd51, %fd46, %fd43, %fd50;
	add.f64 	%fd129, %fd129, %fd49;
	add.f64 	%fd130, %fd130, %fd51;
$L__BB3_10:
	setp.ge.s32 	%p9, %r58, %r29;
	setp.lt.s32 	%p10, %r14, -1;
	or.pred  	%p11, %p9, %p10;
	@%p11 bra 	$L__BB3_12;
	mul.wide.u32 	%rd28, %r58, 16;
	add.s64 	%rd29, %rd2, %rd28;
	ld.global.nc.v2.f64 	{%fd52, %fd53}, [%rd29];
	ld.global.nc.v2.f64 	{%fd54, %fd55}, [%rd16+16];
	mul.f64 	%fd56, %fd52, %fd54;
	mul.f64 	%fd57, %fd53, %fd55;
	sub.f64 	%fd58, %fd56, %fd57;
	mul.f64 	%fd59, %fd53, %fd54;
	fma.rn.f64 	%fd60, %fd55, %fd52, %fd59;
	add.f64 	%fd129, %fd129, %fd58;
	add.f64 	%fd130, %fd130, %fd60;
$L__BB3_12:
	add.s32 	%r49, %r14, 2;
	setp.ge.s32 	%p12, %r49, %r29;
	setp.lt.s32 	%p13, %r14, -2;
	or.pred  	%p14, %p12, %p13;
	@%p14 bra 	$L__BB3_14;
	add.s32 	%r50, %r58, 1;
	mul.wide.u32 	%rd30, %r50, 16;
	add.s64 	%rd31, %rd2, %rd30;
	ld.global.nc.v2.f64 	{%fd61, %fd62}, [%rd31];
	ld.global.nc.v2.f64 	{%fd63, %fd64}, [%rd16+32];
	mul.f64 	%fd65, %fd61, %fd63;
	mul.f64 	%fd66, %fd62, %fd64;
	sub.f64 	%fd67, %fd65, %fd66;
	mul.f64 	%fd68, %fd62, %fd63;
	fma.rn.f64 	%fd69, %fd64, %fd61, %fd68;
	add.f64 	%fd129, %fd129, %fd67;
	add.f64 	%fd130, %fd130, %fd69;
$L__BB3_14:
	add.s32 	%r51, %r14, 3;
	setp.ge.s32 	%p15, %r51, %r29;
	setp.lt.s32 	%p16, %r14, -3;
	or.pred  	%p17, %p15, %p16;
	@%p17 bra 	$L__BB3_16;
	add.s32 	%r52, %r58, 2;
	mul.wide.u32 	%rd32, %r52, 16;
	add.s64 	%rd33, %rd2, %rd32;
	ld.global.nc.v2.f64 	{%fd70, %fd71}, [%rd33];
	ld.global.nc.v2.f64 	{%fd72, %fd73}, [%rd16+48];
	mul.f64 	%fd74, %fd70, %fd72;
	mul.f64 	%fd75, %fd71, %fd73;
	sub.f64 	%fd76, %fd74, %fd75;
	mul.f64 	%fd77, %fd71, %fd72;
	fma.rn.f64 	%fd78, %fd73, %fd70, %fd77;
	add.f64 	%fd129, %fd129, %fd76;
	add.f64 	%fd130, %fd130, %fd78;
$L__BB3_16:
	add.s32 	%r63, %r63, 4;
	add.s32 	%r58, %r58, 4;
	add.s32 	%r57, %r57, 4;
	setp.ne.s32 	%p18, %r57, 0;
	@%p18 bra 	$L__BB3_8;
	add.s32 	%r62, %r58, -1;
$L__BB3_18:
	and.b32  	%r21, %r8, 3;
	setp.eq.s32 	%p19, %r21, 0;
	@%p19 bra 	$L__BB3_28;
	setp.eq.s32 	%p20, %r21, 1;
	@%p20 bra 	$L__BB3_25;
	setp.ge.s32 	%p21, %r62, %r29;
	setp.lt.s32 	%p22, %r62, 0;
	mul.wide.s32 	%rd34, %r63, 16;
	add.s64 	%rd17, %rd1, %rd34;
	or.pred  	%p23, %p21, %p22;
	@%p23 bra 	$L__BB3_22;
	mul.wide.u32 	%rd35, %r62, 16;
	add.s64 	%rd36, %rd2, %rd35;
	ld.global.nc.v2.f64 	{%fd80, %fd81}, [%rd36];
	ld.global.nc.v2.f64 	{%fd82, %fd83}, [%rd17];
	mul.f64 	%fd84, %fd80, %fd82;
	mul.f64 	%fd85, %fd81, %fd83;
	sub.f64 	%fd86, %fd84, %fd85;
	mul.f64 	%fd87, %fd81, %fd82;
	fma.rn.f64 	%fd88, %fd83, %fd80, %fd87;
	add.f64 	%fd129, %fd129, %fd86;
	add.f64 	%fd130, %fd130, %fd88;
$L__BB3_22:
	add.s32 	%r22, %r62, 1;
	setp.ge.s32 	%p24, %r22, %r29;
	setp.lt.s32 	%p25, %r62, -1;
	or.pred  	%p26, %p24, %p25;
	@%p26 bra 	$L__BB3_24;
	mul.wide.u32 	%rd37, %r22, 16;
	add.s64 	%rd38, %rd2, %rd37;
	ld.global.nc.v2.f64 	{%fd89, %fd90}, [%rd38];
	ld.global.nc.v2.f64 	{%fd91, %fd92}, [%rd17+16];
	mul.f64 	%fd93, %fd89, %fd91;
	mul.f64 	%fd94, %fd90, %fd92;
	sub.f64 	%fd95, %fd93, %fd94;
	mul.f64 	%fd96, %fd90, %fd91;
	fma.rn.f64 	%fd97, %fd92, %fd89, %fd96;
	add.f64 	%fd129, %fd129, %fd95;
	add.f64 	%fd130, %fd130, %fd97;
$L__BB3_24:
	add.s32 	%r63, %r63, 2;
	add.s32 	%r62, %r62, 2;
$L__BB3_25:
	and.b32  	%r53, %r8, 1;
	setp.eq.b32 	%p27, %r53, 1;
	not.pred 	%p28, %p27;
	@%p28 bra 	$L__BB3_28;
	setp.ge.s32 	%p29, %r62, %r29;
	setp.lt.s32 	%p30, %r62, 0;
	or.pred  	%p31, %p29, %p30;
	@%p31 bra 	$L__BB3_28;
	mul.wide.u32 	%rd39, %r62, 16;
	add.s64 	%rd40, %rd2, %rd39;
	mul.wide.s32 	%rd41, %r63, 16;
	add.s64 	%rd42, %rd1, %rd41;
	ld.global.nc.v2.f64 	{%fd98, %fd99}, [%rd40];
	ld.global.nc.v2.f64 	{%fd100, %fd101}, [%rd42];
	mul.f64 	%fd102, %fd98, %fd100;
	mul.f64 	%fd103, %fd99, %fd101;
	sub.f64 	%fd104, %fd102, %fd103;
	mul.f64 	%fd105, %fd99, %fd100;
	fma.rn.f64 	%fd106, %fd101, %fd98, %fd105;
	add.f64 	%fd129, %fd129, %fd104;
	add.f64 	%fd130, %fd130, %fd106;
$L__BB3_28:
	ld.param.u32 	%r56, [_cupy_upfirdn1D_complex128_param_9];
	shl.b64 	%rd43, %rd46, 4;
	add.s64 	%rd44, %rd7, %rd43;
	st.global.v2.f64 	[%rd44], {%fd129, %fd130};
	add.s64 	%rd46, %rd46, %rd6;
	cvt.s64.s32 	%rd45, %r56;
	setp.lt.u64 	%p32, %rd46, %rd45;
	@%p32 bra 	$L__BB3_2;
$L__BB3_29:
	ret;

}
	// .globl	_cupy_upfirdn2D_float32
.visible .entry _cupy_upfirdn2D_float32(
	.param .u64 .ptr .align 1 _cupy_upfirdn2D_float32_param_0,
	.param .u32 _cupy_upfirdn2D_float32_param_1,
	.param .u64 .ptr .align 1 _cupy_upfirdn2D_float32_param_2,
	.param .u32 _cupy_upfirdn2D_float32_param_3,
	.param .u32 _cupy_upfirdn2D_float32_param_4,
	.param .u32 _cupy_upfirdn2D_float32_param_5,
	.param .u32 _cupy_upfirdn2D_float32_param_6,
	.param .u32 _cupy_upfirdn2D_float32_param_7,
	.param .u32 _cupy_upfirdn2D_float32_param_8,
	.param .u64 .ptr .align 1 _cupy_upfirdn2D_float32_param_9,
	.param .u32 _cupy_upfirdn2D_float32_param_10,
	.param .u32 _cupy_upfirdn2D_float32_param_11
)
.maxntid 256
{
	.reg .pred 	%p<46>;
	.reg .b32 	%r<132>;
	.reg .b32 	%f<76>;
	.reg .b64 	%rd<38>;

	ld.param.u64 	%rd9, [_cupy_upfirdn2D_float32_param_0];
	ld.param.u32 	%r71, [_cupy_upfirdn2D_float32_param_1];
	ld.param.u64 	%rd10, [_cupy_upfirdn2D_float32_param_2];
	ld.param.u32 	%r72, [_cupy_upfirdn2D_float32_param_3];
	ld.param.u32 	%r73, [_cupy_upfirdn2D_float32_param_4];
	ld.param.u32 	%r74, [_cupy_upfirdn2D_float32_param_5];
	ld.param.u32 	%r75, [_cupy_upfirdn2D_float32_param_6];
	ld.param.u32 	%r76, [_cupy_upfirdn2D_float32_param_7];
	ld.param.u32 	%r77, [_cupy_upfirdn2D_float32_param_8];
	ld.param.u64 	%rd8, [_cupy_upfirdn2D_float32_param_9];
	ld.param.u32 	%r79, [_cupy_upfirdn2D_float32_param_10];
	ld.param.u32 	%r78, [_cupy_upfirdn2D_float32_param_11];
	cvta.to.global.u64 	%rd1, %rd10;
	cvta.to.global.u64 	%rd2, %rd9;
	mov.u32 	%r80, %ctaid.x;
	mov.u32 	%r81, %ntid.x;
	mov.u32 	%r82, %tid.x;
	mad.lo.s32 	%r1, %r80, %r81, %r82;
	mov.u32 	%r83, %ctaid.y;
	mov.u32 	%r84, %ntid.y;
	mov.u32 	%r85, %tid.y;
	mad.lo.s32 	%r2, %r83, %r84, %r85;
	setp.ge.s32 	%p1, %r2, %r78;
	setp.ge.s32 	%p2, %r1, %r79;
	or.pred  	%p3, %p2, %p1;
	@%p3 bra 	$L__BB4_38;
	setp.eq.s32 	%p4, %r74, 1;
	selp.b32 	%r86, %r2, %r1, %p4;
	mul.lo.s32 	%r87, %r86, %r73;
	div.s32 	%r88, %r87, %r72;
	mul.lo.s32 	%r89, %r88, %r72;
	sub.s32 	%r90, %r87, %r89;
	mul.lo.s32 	%r3, %r90, %r76;
	rem.s32 	%r4, %r88, %r77;
	sub.s32 	%r5, %r4, %r76;
	add.s32 	%r91, %r5, 1;
	setp.lt.s32 	%p5, %r5, -1;
	selp.b32 	%r92, %r91, 0, %p5;
	sub.s32 	%r115, %r3, %r92;
	selp.b32 	%r114, 0, %r91, %p5;
	setp.gt.s32 	%p6, %r114, %r4;
	mov.f32 	%f62, 0f00000000;
	@%p6 bra 	$L__BB4_37;
	setp.ne.s32 	%p7, %r74, 1;
	mul.lo.s32 	%r8, %r71, %r1;
	@%p7 bra 	$L__BB4_20;
	max.s32 	%r9, %r5, -1;
	sub.s32 	%r102, %r4, %r9;
	and.b32  	%r10, %r102, 3;
	setp.eq.s32 	%p27, %r10, 0;
	mov.f32 	%f62, 0f00000000;
	@%p27 bra 	$L__BB4_9;
	add.s32 	%r103, %r9, %r8;
	add.s32 	%r111, %r103, 1;
	min.s32 	%r104, %r5, -1;
	sub.s32 	%r110, %r3, %r104;
	neg.s32 	%r109, %r10;
	mov.f32 	%f62, 0f00000000;
	mov.u32 	%r112, %r9;
$L__BB4_5:
	.pragma "nounroll";
	mov.u32 	%r15, %r110;
	add.s32 	%r112, %r112, 1;
	setp.ge.s32 	%p28, %r112, %r75;
	setp.lt.s32 	%p29, %r112, 0;
	or.pred  	%p30, %p28, %p29;
	@%p30 bra 	$L__BB4_7;
	mul.wide.s32 	%rd24, %r111, 4;
	add.s64 	%rd25, %rd2, %rd24;
	ld.global.nc.f32 	%f47, [%rd25];
	mul.wide.s32 	%rd26, %r115, 4;
	add.s64 	%rd27, %rd1, %rd26;
	ld.global.nc.f32 	%f48, [%rd27];
	fma.rn.f32 	%f62, %f47, %f48, %f62;
$L__BB4_7:
	add.s32 	%r115, %r115, 1;
	add.s32 	%r111, %r111, 1;
	add.s32 	%r110, %r15, 1;
	add.s32 	%r109, %r109, 1;
	setp.ne.s32 	%p31, %r109, 0;
	@%p31 bra 	$L__BB4_5;
	add.s32 	%r114, %r112, 1;
	mov.u32 	%r115, %r15;
$L__BB4_9:
	sub.s32 	%r105, %r9, %r4;
	setp.gt.u32 	%p32, %r105, -4;
	@%p32 bra 	$L__BB4_37;
	add.s32 	%r116, %r114, %r8;
	add.s64 	%rd3, %rd1, 8;
	cvt.s64.s32 	%rd31, %r8;
$L__BB4_11:
	mul.wide.s32 	%rd28, %r115, 4;
	add.s64 	%rd4, %rd3, %rd28;
	setp.ge.s32 	%p33, %r114, %r75;
	setp.lt.s32 	%p34, %r114, 0;
	or.pred  	%p35, %p33, %p34;
	@%p35 bra 	$L__BB4_13;
	mul.wide.s32 	%rd29, %r116, 4;
	add.s64 	%rd30, %rd2, %rd29;
	ld.global.nc.f32 	%f49, [%rd30];
	ld.global.nc.f32 	%f50, [%rd4+-8];
	fma.rn.f32 	%f62, %f49, %f50, %f62;
$L__BB4_13:
	add.s32 	%r106, %r114, 1;
	setp.ge.s32 	%p36, %r106, %r75;
	setp.lt.s32 	%p37, %r114, -1;
	cvt.s64.s32 	%rd32, %r114;
	add.s64 	%rd33, %rd32, %rd31;
	shl.b64 	%rd34, %rd33, 2;
	add.s64 	%rd5, %rd2, %rd34;
	or.pred  	%p38, %p36, %p37;
	@%p38 bra 	$L__BB4_15;
	ld.global.nc.f32 	%f51, [%rd5+4];
	ld.global.nc.f32 	%f52, [%rd4+-4];
	fma.rn.f32 	%f62, %f51, %f52, %f62;
$L__BB4_15:
	add.s32 	%r107, %r114, 2;
	setp.ge.s32 	%p39, %r107, %r75;
	setp.lt.s32 	%p40, %r114, -2;
	or.pred  	%p41, %p39, %p40;
	@%p41 bra 	$L__BB4_17;
	ld.global.nc.f32 	%f53, [%rd5+8];
	ld.global.nc.f32 	%f54, [%rd4];
	fma.rn.f32 	%f62, %f53, %f54, %f62;
$L__BB4_17:
	add.s32 	%r31, %r114, 3;
	setp.ge.s32 	%p42, %r31, %r75;
	setp.lt.s32 	%p43, %r114, -3;
	or.pred  	%p44, %p42, %p43;
	@%p44 bra 	$L__BB4_19;
	ld.global.nc.f32 	%f55, [%rd5+12];
	ld.global.nc.f32 	%f56, [%rd4+4];
	fma.rn.f32 	%f62, %f55, %f56, %f62;
$L__BB4_19:
	add.s32 	%r115, %r115, 4;
	add.s32 	%r116, %r116, 4;
	setp.lt.s32 	%p45, %r31, %r4;
	add.s32 	%r114, %r31, 1;
	@%p45 bra 	$L__BB4_11;
	bra.uni 	$L__BB4_37;
$L__BB4_20:
	max.s32 	%r35, %r5, -1;
	sub.s32 	%r93, %r4, %r35;
	and.b32  	%r36, %r93, 3;
	setp.eq.s32 	%p8, %r36, 0;
	mov.f32 	%f62, 0f00000000;
	@%p8 bra 	$L__BB4_26;
	mad.lo.s32 	%r121, %r71, %r114, %r2;
	min.s32 	%r94, %r5, -1;
	sub.s32 	%r120, %r3, %r94;
	neg.s32 	%r119, %r36;
	mov.f32 	%f62, 0f00000000;
	mov.u32 	%r122, %r35;
$L__BB4_22:
	.pragma "nounroll";
	mov.u32 	%r41, %r120;
	add.s32 	%r122, %r122, 1;
	setp.ge.s32 	%p9, %r122, %r75;
	setp.lt.s32 	%p10, %r122, 0;
	or.pred  	%p11, %p9, %p10;
	@%p11 bra 	$L__BB4_24;
	mul.wide.s32 	%rd11, %r121, 4;
	add.s64 	%rd12, %rd2, %rd11;
	ld.global.nc.f32 	%f34, [%rd12];
	mul.wide.s32 	%rd13, %r115, 4;
	add.s64 	%rd14, %rd1, %rd13;
	ld.global.nc.f32 	%f35, [%rd14];
	fma.rn.f32 	%f62, %f34, %f35, %f62;
$L__BB4_24:
	add.s32 	%r115, %r115, 1;
	add.s32 	%r121, %r121, %r71;
	add.s32 	%r120, %r41, 1;
	add.s32 	%r119, %r119, 1;
	setp.ne.s32 	%p12, %r119, 0;
	@%p12 bra 	$L__BB4_22;
	add.s32 	%r114, %r122, 1;
	mov.u32 	%r115, %r41;
$L__BB4_26:
	sub.s32 	%r95, %r35, %r4;
	setp.gt.u32 	%p13, %r95, -4;
	@%p13 bra 	$L__BB4_37;
	add.s32 	%r96, %r114, 3;
	mad.lo.s32 	%r129, %r71, %r96, %r2;
	shl.b32 	%r54, %r71, 2;
	add.s32 	%r97, %r114, 2;
	mad.lo.s32 	%r128, %r71, %r97, %r2;
	mul.lo.s32 	%r98, %r114, %r71;
	add.s32 	%r99, %r98, %r71;
	add.s32 	%r127, %r2, %r99;
	add.s32 	%r126, %r2, %r98;
	add.s64 	%rd6, %rd1, 8;
$L__BB4_28:
	mul.wide.s32 	%rd15, %r115, 4;
	add.s64 	%rd7, %rd6, %rd15;
	setp.ge.s32 	%p14, %r114, %r75;
	setp.lt.s32 	%p15, %r114, 0;
	or.pred  	%p16, %p14, %p15;
	@%p16 bra 	$L__BB4_30;
	mul.wide.s32 	%rd16, %r126, 4;
	add.s64 	%rd17, %rd2, %rd16;
	ld.global.nc.f32 	%f36, [%rd17];
	ld.global.nc.f32 	%f37, [%rd7+-8];
	fma.rn.f32 	%f62, %f36, %f37, %f62;
$L__BB4_30:
	add.s32 	%r100, %r114, 1;
	setp.ge.s32 	%p17, %r100, %r75;
	setp.lt.s32 	%p18, %r114, -1;
	or.pred  	%p19, %p17, %p18;
	@%p19 bra 	$L__BB4_32;
	mul.wide.s32 	%rd18, %r127, 4;
	add.s64 	%rd19, %rd2, %rd18;
	ld.global.nc.f32 	%f38, [%rd19];
	ld.global.nc.f32 	%f39, [%rd7+-4];
	fma.rn.f32 	%f62, %f38, %f39, %f62;
$L__BB4_32:
	add.s32 	%r101, %r114, 2;
	setp.ge.s32 	%p20, %r101, %r75;
	setp.lt.s32 	%p21, %r114, -2;
	or.pred  	%p22, %p20, %p21;
	@%p22 bra 	$L__BB4_34;
	mul.wide.s32 	%rd20, %r128, 4;
	add.s64 	%rd21, %rd2, %rd20;
	ld.global.nc.f32 	%f40, [%rd21];
	ld.global.nc.f32 	%f41, [%rd7];
	fma.rn.f32 	%f62, %f40, %f41, %f62;
$L__BB4_34:
	add.s32 	%r64, %r114, 3;
	setp.ge.s32 	%p23, %r64, %r75;
	setp.lt.s32 	%p24, %r114, -3;
	or.pred  	%p25, %p23, %p24;
	@%p25 bra 	$L__BB4_36;
	mul.wide.s32 	%rd22, %r129, 4;
	add.s64 	%rd23, %rd2, %rd22;
	ld.global.nc.f32 	%f42, [%rd23];
	ld.global.nc.f32 	%f43, [%rd7+4];
	fma.rn.f32 	%f62, %f42, %f43, %f62;
$L__BB4_36:
	add.s32 	%r115, %r115, 4;
	add.s32 	%r129, %r129, %r54;
	add.s32 	%r128, %r128, %r54;
	add.s32 	%r127, %r127, %r54;
	add.s32 	%r126, %r126, %r54;
	setp.lt.s32 	%p26, %r64, %r4;
	add.s32 	%r114, %r64, 1;
	@%p26 bra 	$L__BB4_28;
$L__BB4_37:
	mad.lo.s32 	%r108, %r78, %r1, %r2;
	cvta.to.global.u64 	%rd35, %rd8;
	mul.wide.s32 	%rd36, %r108, 4;
	add.s64 	%rd37, %rd35, %rd36;
	st.global.f32 	[%rd37], %f62;
$L__BB4_38:
	ret;

}
	// .globl	_cupy_upfirdn2D_float64
.visible .entry _cupy_upfirdn2D_float64(
	.param .u64 .ptr .align 1 _cupy_upfirdn2D_float64_param_0,
	.param .u32 _cupy_upfirdn2D_float64_param_1,
	.param .u64 .ptr .align 1 _cupy_upfirdn2D_float64_param_2,
	.param .u32 _cupy_upfirdn2D_float64_param_3,
	.param .u32 _cupy_upfirdn2D_float64_param_4,
	.param .u32 _cupy_upfirdn2D_float64_param_5,
	.param .u32 _cupy_upfirdn2D_float64_param_6,
	.param .u32 _cupy_upfirdn2D_float64_param_7,
	.param .u32 _cupy_upfirdn2D_float64_param_8,
	.param .u64 .ptr .align 1 _cupy_upfirdn2D_float64_param_9,
	.param .u32 _cupy_upfirdn2D_float64_param_10,
	.param .u32 _cupy_upfirdn2D_float64_param_11
)
.maxntid 256
{
	.reg .pred 	%p<46>;
	.reg .b32 	%r<132>;
	.reg .b64 	%rd<38>;
	.reg .b64 	%fd<76>;

	ld.param.u64 	%rd9, [_cupy_upfirdn2D_float64_param_0];
	ld.param.u32 	%r71, [_cupy_upfirdn2D_float64_param_1];
	ld.param.u64 	%rd10, [_cupy_upfirdn2D_float64_param_2];
	ld.param.u32 	%r72, [_cupy_upfirdn2D_float64_param_3];
	ld.param.u32 	%r73, [_cupy_upfirdn2D_float64_param_4];
	ld.param.u32 	%r74, [_cupy_upfirdn2D_float64_param_5];
	ld.param.u32 	%r75, [_cupy_upfirdn2D_float64_param_6];
	ld.param.u32 	%r76, [_cupy_upfirdn2D_float64_param_7];
	ld.param.u32 	%r77, [_cupy_upfirdn2D_float64_param_8];
	ld.param.u64 	%rd8, [_cupy_upfirdn2D_float64_param_9];
	ld.param.u32 	%r79, [_cupy_upfirdn2D_float64_param_10];
	ld.param.u32 	%r78, [_cupy_upfirdn2D_float64_param_11];
	cvta.to.global.u64 	%rd1, %rd10;
	cvta.to.global.u64 	%rd2, %rd9;
	mov.u32 	%r80, %ctaid.x;
	mov.u32 	%r81, %ntid.x;
	mov.u32 	%r82, %tid.x;
	mad.lo.s32 	%r1, %r80, %r81, %r82;
	mov.u32 	%r83, %ctaid.y;
	mov.u32 	%r84, %ntid.y;
	mov.u32 	%r85, %tid.y;
	mad.lo.s32 	%r2, %r83, %r84, %r85;
	setp.ge.s32 	%p1, %r2, %r78;
	setp.ge.s32 	%p2, %r1, %r79;
	or.pred  	%p3, %p2, %p1;
	@%p3 bra 	$L__BB5_38;
	setp.eq.s32 	%p4, %r74, 1;
	selp.b32 	%r86, %r2, %r1, %p4;
	mul.lo.s32 	%r87, %r86, %r73;
	div.s32 	%r88, %r87, %r72;
	mul.lo.s32 	%r89, %r88, %r72;
	sub.s32 	%r90, %r87, %r89;
	mul.lo.s32 	%r3, %r90, %r76;
	rem.s32 	%r4, %r88, %r77;
	sub.s32 	%r5, %r4, %r76;
	add.s32 	%r91, %r5, 1;
	setp.lt.s32 	%p5, %r5, -1;
	selp.b32 	%r92, %r91, 0, %p5;
	sub.s32 	%r115, %r3, %r92;
	selp.b32 	%r114, 0, %r91, %p5;
	setp.gt.s32 	%p6, %r114, %r4;
	mov.f64 	%fd62, 0d0000000000000000;
	@%p6 bra 	$L__BB5_37;
	setp.ne.s32 	%p7, %r74, 1;
	mul.lo.s32 	%r8, %r71, %r1;
	@%p7 bra 	$L__BB5_20;
	max.s32 	%r9, %r5, -1;
	sub.s32 	%r102, %r4, %r9;
	and.b32  	%r10, %r102, 3;
	setp.eq.s32 	%p27, %r10, 0;
	mov.f64 	%fd62, 0d0000000000000000;
	@%p27 bra 	$L__BB5_9;
	add.s32 	%r103, %r9, %r8;
	add.s32 	%r111, %r103, 1;
	min.s32 	%r104, %r5, -1;
	sub.s32 	%r110, %r3, %r104;
	neg.s32 	%r109, %r10;
	mov.f64 	%fd62, 0d0000000000000000;
	mov.u32 	%r112, %r9;
$L__BB5_5:
	.pragma "nounroll";
	mov.u32 	%r15, %r110;
	add.s32 	%r112, %r112, 1;
	setp.ge.s32 	%p28, %r112, %r75;
	setp.lt.s32 	%p29, %r112, 0;
	or.pred  	%p30, %p28, %p29;
	@%p30 bra 	$L__BB5_7;
	mul.wide.s32 	%rd24, %r111, 8;
	add.s64 	%rd25, %rd2, %rd24;
	ld.global.nc.f64 	%fd47, [%rd25];
	mul.wide.s32 	%rd26, %r115, 8;
	add.s64 	%rd27, %rd1, %rd26;
	ld.global.nc.f64 	%fd48, [%rd27];
	fma.rn.f64 	%fd62, %fd47, %fd48, %fd62;
$L__BB5_7:
	add.s32 	%r115, %r115, 1;
	add.s32 	%r111, %r111, 1;
	add.s32 	%r110, %r15, 1;
	add.s32 	%r109, %r109, 1;
	setp.ne.s32 	%p31, %r109, 0;
	@%p31 bra 	$L__BB5_5;
	add.s32 	%r114, %r112, 1;
	mov.u32 	%r115, %r15;
$L__BB5_9:
	sub.s32 	%r105, %r9, %r4;
	setp.gt.u32 	%p32, %r105, -4;
	@%p32 bra 	$L__BB5_37;
	add.s32 	%r116, %r114, %r8;
	add.s64 	%rd3, %rd1, 16;
	cvt.s64.s32 	%rd31, %r8;
$L__BB5_11:
	mul.wide.s32 	%rd28, %r115, 8;
	add.s64 	%rd4, %rd3, %rd28;
	setp.ge.s32 	%p33, %r114, %r75;
	setp.lt.s32 	%p34, %r114, 0;
	or.pred  	%p35, %p33, %p34;
	@%p35 bra 	$L__BB5_13;
	mul.wide.s32 	%rd29, %r116, 8;
	add.s64 	%rd30, %rd2, %rd29;
	ld.global.nc.f64 	%fd49, [%rd30];
	ld.global.nc.f64 	%fd50, [%rd4+-16];
	fma.rn.f64 	%fd62, %fd49, %fd50, %fd62;
$L__BB5_13:
	add.s32 	%r106, %r114, 1;
	setp.ge.s32 	%p36, %r106, %r75;
	setp.lt.s32 	%p37, %r114, -1;
	cvt.s64.s32 	%rd32, %r114;
	add.s64 	%rd33, %rd32, %rd31;
	shl.b64 	%rd34, %rd33, 3;
	add.s64 	%rd5, %rd2, %rd34;
	or.pred  	%p38, %p36, %p37;
	@%p38 bra 	$L__BB5_15;
	ld.global.nc.f64 	%fd51, [%rd5+8];
	ld.global.nc.f64 	%fd52, [%rd4+-8];
	fma.rn.f64 	%fd62, %fd51, %fd52, %fd62;
$L__BB5_15:
	add.s32 	%r107, %r114, 2;
	setp.ge.s32 	%p39, %r107, %r75;
	setp.lt.s32 	%p40, %r114, -2;
	or.pred  	%p41, %p39, %p40;
	@%p41 bra 	$L__BB5_17;
	ld.global.nc.f64 	%fd53, [%rd5+16];
	ld.global.nc.f64 	%fd54, [%rd4];
	fma.rn.f64 	%fd62, %fd53, %fd54, %fd62;
$L__BB5_17:
	add.s32 	%r31, %r114, 3;
	setp.ge.s32 	%p42, %r31, %r75;
	setp.lt.s32 	%p43, %r114, -3;
	or.pred  	%p44, %p42, %p43;
	@%p44 bra 	$L__BB5_19;
	ld.global.nc.f64 	%fd55, [%rd5+24];
	ld.global.nc.f64 	%fd56, [%rd4+8];
	fma.rn.f64 	%fd62, %fd55, %fd56, %fd62;
$L__BB5_19:
	add.s32 	%r115, %r115, 4;
	add.s32 	%r116, %r116, 4;
	setp.lt.s32 	%p45, %r31, %r4;
	add.s32 	%r114, %r31, 1;
	@%p45 bra 	$L__BB5_11;
	bra.uni 	$L__BB5_37;
$L__BB5_20:
	max.s32 	%r35, %r5, -1;
	sub.s32 	%r93, %r4, %r35;
	and.b32  	%r36, %r93, 3;
	setp.eq.s32 	%p8, %r36, 0;
	mov.f64 	%fd62, 0d0000000000000000;
	@%p8 bra 	$L__BB5_26;
	mad.lo.s32 	%r121, %r71, %r114, %r2;
	min.s32 	%r94, %r5, -1;
	sub.s32 	%r120, %r3, %r94;
	neg.s32 	%r119, %r36;
	mov.f64 	%fd62, 0d0000000000000000;
	mov.u32 	%r122, %r35;
$L__BB5_22:
	.pragma "nounroll";
	mov.u32 	%r41, %r120;
	add.s32 	%r122, %r122, 1;
	setp.ge.s32 	%p9, %r122, %r75;
	setp.lt.s32 	%p10, %r122, 0;
	or.pred  	%p11, %p9, %p10;
	@%p11 bra 	$L__BB5_24;
	mul.wide.s32 	%rd11, %r121, 8;
	add.s64 	%rd12, %rd2, %rd11;
	ld.global.nc.f64 	%fd34, [%rd12];
	mul.wide.s32 	%rd13, %r115, 8;
	add.s64 	%rd14, %rd1, %rd13;
	ld.global.nc.f64 	%fd35, [%rd14];
	fma.rn.f64 	%fd62, %fd34, %fd35, %fd62;
$L__BB5_24:
	add.s32 	%r115, %r115, 1;
	add.s32 	%r121, %r121, %r71;
	add.s32 	%r120, %r41, 1;
	add.s32 	%r119, %r119, 1;
	setp.ne.s32 	%p12, %r119, 0;
	@%p12 bra 	$L__BB5_22;
	add.s32 	%r114, %r122, 1;
	mov.u32 	%r115, %r41;
$L__BB5_26:
	sub.s32 	%r95, %r35, %r4;
	setp.gt.u32 	%p13, %r95, -4;
	@%p13 bra 	$L__BB5_37;
	add.s32 	%r96, %r114, 3;
	mad.lo.s32 	%r129, %r71, %r96, %r2;
	shl.b32 	%r54, %r71, 2;
	add.s32 	%r97, %r114, 2;
	mad.lo.s32 	%r128, %r71, %r97, %r2;
	mul.lo.s32 	%r98, %r114, %r71;
	add.s32 	%r99, %r98, %r71;
	add.s32 	%r127, %r2, %r99;
	add.s32 	%r126, %r2, %r98;
	add.s64 	%rd6, %rd1, 16;
$L__BB5_28:
	mul.wide.s32 	%rd15, %r115, 8;
	add.s64 	%rd7, %rd6, %rd15;
	setp.ge.s32 	%p14, %r114, %r75;
	setp.lt.s32 	%p15, %r114, 0;
	or.pred  	%p16, %p14, %p15;
	@%p16 bra 	$L__BB5_30;
	mul.wide.s32 	%rd16, %r126, 8;
	add.s64 	%rd17, %rd2, %rd16;
	ld.global.nc.f64 	%fd36, [%rd17];
	ld.global.nc.f64 	%fd37, [%rd7+-16];
	fma.rn.f64 	%fd62, %fd36, %fd37, %fd62;
$L__BB5_30:
	add.s32 	%r100, %r114, 1;
	setp.ge.s32 	%p17, %r100, %r75;
	setp.lt.s32 	%p18, %r114, -1;
	or.pred  	%p19, %p17, %p18;
	@%p19 bra 	$L__BB5_32;
	mul.wide.s32 	%rd18, %r127, 8;
	add.s64 	%rd19, %rd2, %rd18;
	ld.global.nc.f64 	%fd38, [%rd19];
	ld.global.nc.f64 	%fd39, [%rd7+-8];
	fma.rn.f64 	%fd62, %fd38, %fd39, %fd62;
$L__BB5_32:
	add.s32 	%r101, %r114, 2;
	setp.ge.s32 	%p20, %r101, %r75;
	setp.lt.s32 	%p21, %r114, -2;
	or.pred  	%p22, %p20, %p21;
	@%p22 bra 	$L__BB5_34;
	mul.wide.s32 	%rd20, %r128, 8;
	add.s64 	%rd21, %rd2, %rd20;
	ld.global.nc.f64 	%fd40, [%rd21];
	ld.global.nc.f64 	%fd41, [%rd7];
	fma.rn.f64 	%fd62, %fd40, %fd41, %fd62;
$L__BB5_34:
	add.s32 	%r64, %r114, 3;
	setp.ge.s32 	%p23, %r64, %r75;
	setp.lt.s32 	%p24, %r114, -3;
	or.pred  	%p25, %p23, %p24;
	@%p25 bra 	$L__BB5_36;
	mul.wide.s32 	%rd22, %r129, 8;
	add.s64 	%rd23, %rd2, %rd22;
	ld.global.nc.f64 	%fd42, [%rd23];
	ld.global.nc.f64 	%fd43, [%rd7+8];
	fma.rn.f64 	%fd62, %fd42, %fd43, %fd62;
$L__BB5_36:
	add.s32 	%r115, %r115, 4;
	add.s32 	%r129, %r129, %r54;
	add.s32 	%r128, %r128, %r54;
	add.s32 	%r127, %r127, %r54;
	add.s32 	%r126, %r126, %r54;
	setp.lt.s32 	%p26, %r64, %r4;
	add.s32 	%r114, %r64, 1;
	@%p26 bra 	$L__BB5_28;
$L__BB5_37:
	mad.lo.s32 	%r108, %r78, %r1, %r2;
	cvta.to.global.u64 	%rd35, %rd8;
	mul.wide.s32 	%rd36, %r108, 8;
	add.s64 	%rd37, %rd35, %rd36;
	st.global.f64 	[%rd37], %fd62;
$L__BB5_38:
	ret;

}
	// .globl	_cupy_upfirdn2D_complex64
.visible .entry _cupy_upfirdn2D_complex64(
	.param .u64 .ptr .align 1 _cupy_upfirdn2D_complex64_param_0,
	.param .u32 _cupy_upfirdn2D_complex64_param_1,
	.param .u64 .ptr .align 1 _cupy_upfirdn2D_complex64_param_2,
	.param .u32 _cupy_upfirdn2D_complex64_param_3,
	.param .u32 _cupy_upfirdn2D_complex64_param_4,
	.param .u32 _cupy_upfirdn2D_complex64_param_5,
	.param .u32 _cupy_upfirdn2D_complex64_param_6,
	.param .u32 _cupy_upfirdn2D_complex64_param_7,
	.param .u32 _cupy_upfirdn2D_complex64_param_8,
	.param .u64 .ptr .align 1 _cupy_upfirdn2D_complex64_param_9,
	.param .u32 _cupy_upfirdn2D_complex64_param_10,
	.param .u32 _cupy_upfirdn2D_complex64_param_11
)
.maxntid 256
{
	.reg .pred 	%p<46>;
	.reg .b32 	%r<132>;
	.reg .b32 	%f<194>;
	.reg .b64 	%rd<38>;

	ld.param.u64 	%rd9, [_cupy_upfirdn2D_complex64_param_0];
	ld.param.u32 	%r71, [_cupy_upfirdn2D_complex64_param_1];
	ld.param.u64 	%rd10, [_cupy_upfirdn2D_complex64_param_2];
	ld.param.u32 	%r72, [_cupy_upfirdn2D_complex64_param_3];
	ld.param.u32 	%r73, [_cupy_upfirdn2D_complex64_param_4];
	ld.param.u32 	%r74, [_cupy_upfirdn2D_complex64_param_5];
	ld.param.u32 	%r75, [_cupy_upfirdn2D_complex64_param_6];
	ld.param.u32 	%r76, [_cupy_upfirdn2D_complex64_param_7];
	ld.param.u32 	%r77, [_cupy_upfirdn2D_complex64_param_8];
	ld.param.u64 	%rd8, [_cupy_upfirdn2D_complex64_param_9];
	ld.param.u32 	%r79, [_cupy_upfirdn2D_complex64_param_10];
	ld.param.u32 	%r78, [_cupy_upfirdn2D_complex64_param_11];
	cvta.to.global.u64 	%rd1, %rd10;
	cvta.to.global.u64 	%rd2, %rd9;
	mov.u32 	%r80, %ctaid.x;
	mov.u32 	%r81, %ntid.x;
	mov.u32 	%r82, %tid.x;
	mad.lo.s32 	%r1, %r80, %r81, %r82;
	mov.u32 	%r83, %ctaid.y;
	mov.u32 	%r84, %ntid.y;
	mov.u32 	%r85, %tid.y;
	mad.lo.s32 	%r2, %r83, %r84, %r85;
	setp.ge.s32 	%p1, %r2, %r78;
	setp.ge.s32 	%p2, %r1, %r79;
	or.pred  	%p3, %p2, %p1;
	@%p3 bra 	$L__BB6_38;
	setp.eq.s32 	%p4, %r74, 1;
	selp.b32 	%r86, %r2, %r1, %p4;
	mul.lo.s32 	%r87, %r86, %r73;
	div.s32 	%r88, %r87, %r72;
	mul.lo.s32 	%r89, %r88, %r72;
	sub.s32 	%r90, %r87, %r89;
	mul.lo.s32 	%r3, %r90, %r76;
	rem.s32 	%r4, %r88, %r77;
	sub.s32 	%r5, %r4, %r76;
	add.s32 	%r91, %r5, 1;
	setp.lt.s32 	%p5, %r5, -1;
	selp.b32 	%r92, %r91, 0, %p5;
	sub.s32 	%r115, %r3, %r92;
	selp.b32 	%r114, 0, %r91, %p5;
	setp.gt.s32 	%p6, %r114, %r4;
	mov.f32 	%f166, 0f00000000;
	mov.f32 	%f167, %f166;
	@%p6 bra 	$L__BB6_37;
	setp.ne.s32 	%p7, %r74, 1;
	mul.lo.s32 	%r8, %r71, %r1;
	@%p7 bra 	$L__BB6_20;
	max.s32 	%r9, %r5, -1;
	sub.s32 	%r102, %r4, %r9;
	and.b32  	%r10, %r102, 3;
	setp.eq.s32 	%p27, %r10, 0;
	mov.f32 	%f167, 0f00000000;
	mov.f32 	%f166, %f167;
	@%p27 bra 	$L__BB6_9;
	add.s32 	%r103, %r9, %r8;
	add.s32 	%r111, %r103, 1;
	min.s32 	%r104, %r5, -1;
	sub.s32 	%r110, %r3, %r104;
	neg.s32 	%r109, %r10;
	mov.f32 	%f167, 0f00000000;
	mov.u32 	%r112, %r9;
$L__BB6_5:
	.pragma "nounroll";
	mov.u32 	%r15, %r110;
	add.s32 	%r112, %r112, 1;
	setp.ge.s32 	%p28, %r112, %r75;
	setp.lt.s32 	%p29, %r112, 0;
	or.pred  	%p30, %p28, %p29;
	@%p30 bra 	$L__BB6_7;
	mul.wide.s32 	%rd24, %r111, 8;
	add.s64 	%rd25, %rd2, %rd24;
	ld.global.nc.v2.f32 	{%f111, %f112}, [%rd25];
	mul.wide.s32 	%rd26, %r115, 8;
	add.s64 	%rd27, %rd1, %rd26;
	ld.global.nc.v2.f32 	{%f113, %f114}, [%rd27];
	mul.f32 	%f115, %f111, %f113;
	mul.f32 	%f116, %f112, %f114;
	sub.f32 	%f117, %f115, %f116;
	mul.f32 	%f118, %f112, %f113;
	fma.rn.f32 	%f119, %f114, %f111, %f118;
	add.f32 	%f166, %f166, %f117;
	add.f32 	%f167, %f167, %f119;
$L__BB6_7:
	add.s32 	%r115, %r115, 1;
	add.s32 	%r111, %r111, 1;
	add.s32 	%r110, %r15, 1;
	add.s32 	%r109, %r109, 1;
	setp.ne.s32 	%p31, %r109, 0;
	@%p31 bra 	$L__BB6_5;
	add.s32 	%r114, %r112, 1;
	mov.u32 	%r115, %r15;
$L__BB6_9:
	sub.s32 	%r105, %r9, %r4;
	setp.gt.u32 	%p32, %r105, -4;
	@%p32 bra 	$L__BB6_37;
	add.s32 	%r116, %r114, %r8;
	add.s64 	%rd3, %rd1, 16;
	cvt.s64.s32 	%rd31, %r8;
$L__BB6_11:
	mul.wide.s32 	%rd28, %r115, 8;
	add.s64 	%rd4, %rd3, %rd28;
	setp.ge.s32 	%p33, %r114, %r75;
	setp.lt.s32 	%p34, %r114, 0;
	or.pred  	%p35, %p33, %p34;
	@%p35 bra 	$L__BB6_13;
	mul.wide.s32 	%rd29, %r116, 8;
	add.s64 	%rd30, %rd2, %rd29;
	ld.global.nc.v2.f32 	{%f120, %f121}, [%rd30];
	ld.global.nc.v2.f32 	{%f122, %f123}, [%rd4+-16];
	mul.f32 	%f124, %f120, %f122;
	mul.f32 	%f125, %f121, %f123;
	sub.f32 	%f126, %f124, %f125;
	mul.f32 	%f127, %f121, %f122;
	fma.rn.f32 	%f128, %f123, %f120, %f127;
	add.f32 	%f166, %f166, %f126;
	add.f32 	%f167, %f167, %f128;
$L__BB6_13:
	add.s32 	%r106, %r114, 1;
	setp.ge.s32 	%p36, %r106, %r75;
	setp.lt.s32 	%p37, %r114, -1;
	cvt.s64.s32 	%rd32, %r114;
	add.s64 	%rd33, %rd32, %rd31;
	shl.b64 	%rd34, %rd33, 3;
	add.s64 	%rd5, %rd2, %rd34;
	or.pred  	%p38, %p36, %p37;
	@%p38 bra 	$L__BB6_15;
	ld.global.nc.v2.f32 	{%f129, %f130}, [%rd5+8];
	ld.global.nc.v2.f32 	{%f131, %f132}, [%rd4+-8];
	mul.f32 	%f133, %f129, %f131;
	mul.f32 	%f134, %f130, %f132;
	sub.f32 	%f135, %f133, %f134;
	mul.f32 	%f136, %f130, %f131;
	fma.rn.f32 	%f137, %f132, %f129, %f136;
	add.f32 	%f166, %f166, %f135;
	add.f32 	%f167, %f167, %f137;
$L__BB6_15:
	add.s32 	%r107, %r114, 2;
	setp.ge.s32 	%p39, %r107, %r75;
	setp.lt.s32 	%p40, %r114, -2;
	or.pred  	%p41, %p39, %p40;
	@%p41 bra 	$L__BB6_17;
	ld.global.nc.v2.f32 	{%f138, %f139}, [%rd5+16];
	ld.global.nc.v2.f32 	{%f140, %f141}, [%rd4];
	mul.f32 	%f142, %f138, %f140;
	mul.f32 	%f143, %f139, %f141;
	sub.f32 	%f144, %f142, %f143;
	mul.f32 	%f145, %f139, %f140;
	fma.rn.f32 	%f146, %f141, %f138, %f145;
	add.f32 	%f166, %f166, %f144;
	add.f32 	%f167, %f167, %f146;
$L__BB6_17:
	add.s32 	%r31, %r114, 3;
	setp.ge.s32 	%p42, %r31, %r75;
	setp.lt.s32 	%p43, %r114, -3;
	or.pred  	%p44, %p42, %p43;
	@%p44 bra 	$L__BB6_19;
	ld.global.nc.v2.f32 	{%f147, %f148}, [%rd5+24];
	ld.global.nc.v2.f32 	{%f149, %f150}, [%rd4+8];
	mul.f32 	%f151, %f147, %f149;
	mul.f32 	%f152, %f148, %f150;
	sub.f32 	%f153, %f151, %f152;
	mul.f32 	%f154, %f148, %f149;
	fma.rn.f32 	%f155, %f150, %f147, %f154;
	add.f32 	%f166, %f166, %f153;
	add.f32 	%f167, %f167, %f155;
$L__BB6_19:
	add.s32 	%r115, %r115, 4;
	add.s32 	%r116, %r116, 4;
	setp.lt.s32 	%p45, %r31, %r4;
	add.s32 	%r114, %r31, 1;
	@%p45 bra 	$L__BB6_11;
	bra.uni 	$L__BB6_37;
$L__BB6_20:
	max.s32 	%r35, %r5, -1;
	sub.s32 	%r93, %r4, %r35;
	and.b32  	%r36, %r93, 3;
	setp.eq.s32 	%p8, %r36, 0;
	mov.f32 	%f167, 0f00000000;
	mov.f32 	%f166, %f167;
	@%p8 bra 	$L__BB6_26;
	mad.lo.s32 	%r121, %r71, %r114, %r2;
	min.s32 	%r94, %r5, -1;
	sub.s32 	%r120, %r3, %r94;
	neg.s32 	%r119, %r36;
	mov.f32 	%f167, 0f00000000;
	mov.u32 	%r122, %r35;
$L__BB6_22:
	.pragma "nounroll";
	mov.u32 	%r41, %r120;
	add.s32 	%r122, %r122, 1;
	setp.ge.s32 	%p9, %r122, %r75;
	setp.lt.s32 	%p10, %r122, 0;
	or.pred  	%p11, %p9, %p10;
	@%p11 bra 	$L__BB6_24;
	mul.wide.s32 	%rd11, %r121, 8;
	add.s64 	%rd12, %rd2, %rd11;
	ld.global.nc.v2.f32 	{%f63, %f64}, [%rd12];
	mul.wide.s32 	%rd13, %r115, 8;
	add.s64 	%rd14, %rd1, %rd13;
	ld.global.nc.v2.f32 	{%f65, %f66}, [%rd14];
	mul.f32 	%f67, %f63, %f65;
	mul.f32 	%f68, %f64, %f66;
	sub.f32 	%f69, %f67, %f68;
	mul.f32 	%f70, %f64, %f65;
	fma.rn.f32 	%f71, %f66, %f63, %f70;
	add.f32 	%f166, %f166, %f69;
	add.f32 	%f167, %f167, %f71;
$L__BB6_24:
	add.s32 	%r115, %r115, 1;
	add.s32 	%r121, %r121, %r71;
	add.s32 	%r120, %r41, 1;
	add.s32 	%r119, %r119, 1;
	setp.ne.s32 	%p12, %r119, 0;
	@%p12 bra 	$L__BB6_22;
	add.s32 	%r114, %r122, 1;
	mov.u32 	%r115, %r41;
$L__BB6_26:
	sub.s32 	%r95, %r35, %r4;
	setp.gt.u32 	%p13, %r95, -4;
	@%p13 bra 	$L__BB6_37;
	add.s32 	%r96, %r114, 3;
	mad.lo.s32 	%r129, %r71, %r96, %r2;
	shl.b32 	%r54, %r71, 2;
	add.s32 	%r97, %r114, 2;
	mad.lo.s32 	%r128, %r71, %r97, %r2;
	mul.lo.s32 	%r98, %r114, %r71;
	add.s32 	%r99, %r98, %r71;
	add.s32 	%r127, %r2, %r99;
	add.s32 	%r126, %r2, %r98;
	add.s64 	%rd6, %rd1, 16;
$L__BB6_28:
	mul.wide.s32 	%rd15, %r115, 8;
	add.s64 	%rd7, %rd6, %rd15;
	setp.ge.s32 	%p14, %r114, %r75;
	setp.lt.s32 	%p15, %r114, 0;
	or.pred  	%p16, %p14, %p15;
	@%p16 bra 	$L__BB6_30;
	mul.wide.s32 	%rd16, %r126, 8;
	add.s64 	%rd17, %rd2, %rd16;
	ld.global.nc.v2.f32 	{%f72, %f73}, [%rd17];
	ld.global.nc.v2.f32 	{%f74, %f75}, [%rd7+-16];
	mul.f32 	%f76, %f72, %f74;
	mul.f32 	%f77, %f73, %f75;
	sub.f32 	%f78, %f76, %f77;
	mul.f32 	%f79, %f73, %f74;
	fma.rn.f32 	%f80, %f75, %f72, %f79;
	add.f32 	%f166, %f166, %f78;
	add.f32 	%f167, %f167, %f80;
$L__BB6_30:
	add.s32 	%r100, %r114, 1;
	setp.ge.s32 	%p17, %r100, %r75;
	setp.lt.s32 	%p18, %r114, -1;
	or.pred  	%p19, %p17, %p18;
	@%p19 bra 	$L__BB6_32;
	mul.wide.s32 	%rd18, %r127, 8;
	add.s64 	%rd19, %rd2, %rd18;
	ld.global.nc.v2.f32 	{%f81, %f82}, [%rd19];
	ld.global.nc.v2.f32 	{%f83, %f84}, [%rd7+-8];
	mul.f32 	%f85, %f81, %f83;
	mul.f32 	%f86, %f82, %f84;
	sub.f32 	%f87, %f85, %f86;
	mul.f32 	%f88, %f82, %f83;
	fma.rn.f32 	%f89, %f84, %f81, %f88;
	add.f32 	%f166, %f166, %f87;
	add.f32 	%f167, %f167, %f89;
$L__BB6_32:
	add.s32 	%r101, %r114, 2;
	setp.ge.s32 	%p20, %r101, %r75;
	setp.lt.s32 	%p21, %r114, -2;
	or.pred  	%p22, %p20, %p21;
	@%p22 bra 	$L__BB6_34;
	mul.wide.s32 	%rd20, %r128, 8;
	add.s64 	%rd21, %rd2, %rd20;
	ld.global.nc.v2.f32 	{%f90, %f91}, [%rd21];
	ld.global.nc.v2.f32 	{%f92, %f93}, [%rd7];
	mul.f32 	%f94, %f90, %f92;
	mul.f32 	%f95, %f91, %f93;
	sub.f32 	%f96, %f94, %f95;
	mul.f32 	%f97, %f91, %f92;
	fma.rn.f32 	%f98, %f93, %f90, %f97;
	add.f32 	%f166, %f166, %f96;
	add.f32 	%f167, %f167, %f98;
$L__BB6_34:
	add.s32 	%r64, %r114, 3;
	setp.ge.s32 	%p23, %r64, %r75;
	setp.lt.s32 	%p24, %r114, -3;
	or.pred  	%p25, %p23, %p24;
	@%p25 bra 	$L__BB6_36;
	mul.wide.s32 	%rd22, %r129, 8;
	add.s64 	%rd23, %rd2, %rd22;
	ld.global.nc.v2.f32 	{%f99, %f100}, [%rd23];
	ld.global.nc.v2.f32 	{%f101, %f102}, [%rd7+8];
	mul.f32 	%f103, %f99, %f101;
	mul.f32 	%f104, %f100, %f102;
	sub.f32 	%f105, %f103, %f104;
	mul.f32 	%f106, %f100, %f101;
	fma.rn.f32 	%f107, %f102, %f99, %f106;
	add.f32 	%f166, %f166, %f105;
	add.f32 	%f167, %f167, %f107;
$L__BB6_36:
	add.s32 	%r115, %r115, 4;
	add.s32 	%r129, %r129, %r54;
	add.s32 	%r128, %r128, %r54;
	add.s32 	%r127, %r127, %r54;
	add.s32 	%r126, %r126, %r54;
	setp.lt.s32 	%p26, %r64, %r4;
	add.s32 	%r114, %r64, 1;
	@%p26 bra 	$L__BB6_28;
$L__BB6_37:
	mad.lo.s32 	%r108, %r78, %r1, %r2;
	cvta.to.global.u64 	%rd35, %rd8;
	mul.wide.s32 	%rd36, %r108, 8;
	add.s64 	%rd37, %rd35, %rd36;
	st.global.v2.f32 	[%rd37], {%f166, %f167};
$L__BB6_38:
	ret;

}
	// .globl	_cupy_upfirdn2D_complex128
.visible .entry _cupy_upfirdn2D_complex128(
	.param .u64 .ptr .align 1 _cupy_upfirdn2D_complex128_param_0,
	.param .u32 _cupy_upfirdn2D_complex128_param_1,
	.param .u64 .ptr .align 1 _cupy_upfirdn2D_complex128_param_2,
	.param .u32 _cupy_upfirdn2D_complex128_param_3,
	.param .u32 _cupy_upfirdn2D_complex128_param_4,
	.param .u32 _cupy_upfirdn2D_complex128_param_5,
	.param .u32 _cupy_upfirdn2D_complex128_param_6,
	.param .u32 _cupy_upfirdn2D_complex128_param_7,
	.param .u32 _cupy_upfirdn2D_complex128_param_8,
	.param .u64 .ptr .align 1 _cupy_upfirdn2D_complex128_param_9,
	.param .u32 _cupy_upfirdn2D_complex128_param_10,
	.param .u32 _cupy_upfirdn2D_complex128_param_11
)
.maxntid 256
{
	.reg .pred 	%p<46>;
	.reg .b32 	%r<144>;
	.reg .b64 	%rd<78>;
	.reg .b64 	%fd<194>;

	ld.param.u64 	%rd4, [_cupy_upfirdn2D_complex128_param_0];
	ld.param.u32 	%r71, [_cupy_upfirdn2D_complex128_param_3];
	ld.param.u32 	%r72, [_cupy_upfirdn2D_complex128_param_4];
	ld.param.u32 	%r73, [_cupy_upfirdn2D_complex128_param_5];
	ld.param.u32 	%r74, [_cupy_upfirdn2D_complex128_param_6];
	ld.param.u32 	%r75, [_cupy_upfirdn2D_complex128_param_7];
	ld.param.u32 	%r76, [_cupy_upfirdn2D_complex128_param_8];
	ld.param.u32 	%r78, [_cupy_upfirdn2D_complex128_param_10];
	ld.param.u32 	%r77, [_cupy_upfirdn2D_complex128_param_11];
	cvta.to.global.u64 	%rd1, %rd4;
	mov.u32 	%r79, %ctaid.x;
	mov.u32 	%r80, %ntid.x;
	mov.u32 	%r81, %tid.x;
	mad.lo.s32 	%r1, %r79, %r80, %r81;
	mov.u32 	%r82, %ctaid.y;
	mov.u32 	%r83, %ntid.y;
	mov.u32 	%r84, %tid.y;
	mad.lo.s32 	%r2, %r82, %r83, %r84;
	setp.ge.s32 	%p1, %r2, %r77;
	setp.ge.s32 	%p2, %r1, %r78;
	or.pred  	%p3, %p2, %p1;
	@%p3 bra 	$L__BB7_38;
	setp.eq.s32 	%p4, %r73, 1;
	selp.b32 	%r85, %r2, %r1, %p4;
	mul.lo.s32 	%r86, %r85, %r72;
	div.s32 	%r87, %r86, %r71;
	mul.lo.s32 	%r88, %r87, %r71;
	sub.s32 	%r89, %r86, %r88;
	mul.lo.s32 	%r3, %r89, %r75;
	rem.s32 	%r4, %r87, %r76;
	sub.s32 	%r5, %r4, %r75;
	add.s32 	%r90, %r5, 1;
	setp.lt.s32 	%p5, %r5, -1;
	selp.b32 	%r91, %r90, 0, %p5;
	sub.s32 	%r127, %r3, %r91;
	selp.b32 	%r126, 0, %r90, %p5;
	setp.gt.s32 	%p6, %r126, %r4;
	mov.f64 	%fd166, 0d0000000000000000;
	mov.f64 	%fd167, %fd166;
	@%p6 bra 	$L__BB7_37;
	ld.param.u32 	%r112, [_cupy_upfirdn2D_complex128_param_1];
	setp.ne.s32 	%p7, %r73, 1;
	mul.lo.s32 	%r8, %r112, %r1;
	@%p7 bra 	$L__BB7_20;
	max.s32 	%r9, %r5, -1;
	sub.s32 	%r102, %r4, %r9;
	and.b32  	%r10, %r102, 3;
	setp.eq.s32 	%p27, %r10, 0;
	mov.f64 	%fd167, 0d0000000000000000;
	mov.f64 	%fd166, %fd167;
	@%p27 bra 	$L__BB7_9;
	add.s32 	%r103, %r9, %r8;
	add.s32 	%r123, %r103, 1;
	min.s32 	%r104, %r5, -1;
	sub.s32 	%r122, %r3, %r104;
	neg.s32 	%r121, %r10;
	mov.f64 	%fd167, 0d0000000000000000;
	mov.u32 	%r124, %r9;
$L__BB7_5:
	.pragma "nounroll";
	mov.u32 	%r15, %r122;
	add.s32 	%r124, %r124, 1;
	setp.ge.s32 	%p28, %r124, %r74;
	setp.lt.s32 	%p29, %r124, 0;
	or.pred  	%p30, %p28, %p29;
	@%p30 bra 	$L__BB7_7;
	ld.param.u64 	%rd72, [_cupy_upfirdn2D_complex128_param_2];
	mul.wide.s32 	%rd30, %r123, 16;
	add.s64 	%rd31, %rd1, %rd30;
	ld.global.nc.v2.f64 	{%fd111, %fd112}, [%rd31];
	mul.wide.s32 	%rd32, %r127, 16;
	cvta.to.global.u64 	%rd33, %rd72;
	add.s64 	%rd34, %rd33, %rd32;
	ld.global.nc.v2.f64 	{%fd113, %fd114}, [%rd34];
	mul.f64 	%fd115, %fd111, %fd113;
	mul.f64 	%fd116, %fd112, %fd114;
	sub.f64 	%fd117, %fd115, %fd116;
	mul.f64 	%fd118, %fd112, %fd113;
	fma.rn.f64 	%fd119, %fd114, %fd111, %fd118;
	add.f64 	%fd166, %fd166, %fd117;
	add.f64 	%fd167, %fd167, %fd119;
$L__BB7_7:
	add.s32 	%r127, %r127, 1;
	add.s32 	%r123, %r123, 1;
	add.s32 	%r122, %r15, 1;
	add.s32 	%r121, %r121, 1;
	setp.ne.s32 	%p31, %r121, 0;
	@%p31 bra 	$L__BB7_5;
	add.s32 	%r126, %r124, 1;
	mov.u32 	%r127, %r15;
$L__BB7_9:
	sub.s32 	%r105, %r9, %r4;
	setp.gt.u32 	%p32, %r105, -4;
	@%p32 bra 	$L__BB7_37;
	ld.param.u32 	%r117, [_cupy_upfirdn2D_complex128_param_1];
	mad.lo.s32 	%r128, %r117, %r1, %r126;
$L__BB7_11:
	setp.ge.s32 	%p33, %r126, %r74;
	setp.lt.s32 	%p34, %r126, 0;
	or.pred  	%p35, %p33, %p34;
	@%p35 bra 	$L__BB7_13;
	ld.param.u64 	%rd73, [_cupy_upfirdn2D_complex128_param_2];
	mul.wide.s32 	%rd35, %r128, 16;
	add.s64 	%rd36, %rd1, %rd35;
	ld.global.nc.v2.f64 	{%fd120, %fd121}, [%rd36];
	cvta.to.global.u64 	%rd37, %rd73;
	mul.wide.s32 	%rd38, %r127, 16;
	add.s64 	%rd39, %rd37, %rd38;
	ld.global.nc.v2.f64 	{%fd122, %fd123}, [%rd39];
	mul.f64 	%fd124, %fd120, %fd122;
	mul.f64 	%fd125, %fd121, %fd123;
	sub.f64 	%fd126, %fd124, %fd125;
	mul.f64 	%fd127, %fd121, %fd122;
	fma.rn.f64 	%fd128, %fd123, %fd120, %fd127;
	add.f64 	%fd166, %fd166, %fd126;
	add.f64 	%fd167, %fd167, %fd128;
$L__BB7_13:
	add.s32 	%r106, %r126, 1;
	setp.ge.s32 	%p36, %r106, %r74;
	setp.lt.s32 	%p37, %r126, -1;
	or.pred  	%p38, %p36, %p37;
	@%p38 bra 	$L__BB7_15;
	ld.param.u64 	%rd74, [_cupy_upfirdn2D_complex128_param_2];
	ld.param.u32 	%r118, [_cupy_upfirdn2D_complex128_param_1];
	cvt.s64.s32 	%rd40, %r126;
	mul.lo.s32 	%r107, %r118, %r1;
	cvt.s64.s32 	%rd41, %r107;
	add.s64 	%rd42, %rd40, %rd41;
	shl.b64 	%rd43, %rd42, 4;
	add.s64 	%rd44, %rd1, %rd43;
	cvta.to.global.u64 	%rd45, %rd74;
	mul.wide.s32 	%rd46, %r127, 16;
	add.s64 	%rd47, %rd45, %rd46;
	ld.global.nc.v2.f64 	{%fd129, %fd130}, [%rd44+16];
	ld.global.nc.v2.f64 	{%fd131, %fd132}, [%rd47+16];
	mul.f64 	%fd133, %fd129, %fd131;
	mul.f64 	%fd134, %fd130, %fd132;
	sub.f64 	%fd135, %fd133, %fd134;
	mul.f64 	%fd136, %fd130, %fd131;
	fma.rn.f64 	%fd137, %fd132, %fd129, %fd136;
	add.f64 	%fd166, %fd166, %fd135;
	add.f64 	%fd167, %fd167, %fd137;
$L__BB7_15:
	add.s32 	%r108, %r126, 2;
	setp.ge.s32 	%p39, %r108, %r74;
	setp.lt.s32 	%p40, %r126, -2;
	or.pred  	%p41, %p39, %p40;
	@%p41 bra 	$L__BB7_17;
	ld.param.u64 	%rd75, [_cupy_upfirdn2D_complex128_param_2];
	ld.param.u32 	%r119, [_cupy_upfirdn2D_complex128_param_1];
	cvt.s64.s32 	%rd48, %r126;
	mul.lo.s32 	%r109, %r119, %r1;
	cvt.s64.s32 	%rd49, %r109;
	add.s64 	%rd50, %rd48, %rd49;
	shl.b64 	%rd51, %rd50, 4;
	add.s64 	%rd52, %rd1, %rd51;
	ld.global.nc.v2.f64 	{%fd138, %fd139}, [%rd52+32];
	cvta.to.global.u64 	%rd53, %rd75;
	mul.wide.s32 	%rd54, %r127, 16;
	add.s64 	%rd55, %rd53, %rd54;
	ld.global.nc.v2.f64 	{%fd140, %fd141}, [%rd55+32];
	mul.f64 	%fd142, %fd138, %fd140;
	mul.f64 	%fd143, %fd139, %fd141;
	sub.f64 	%fd144, %fd142, %fd143;
	mul.f64 	%fd145, %fd139, %fd140;
	fma.rn.f64 	%fd146, %fd141, %fd138, %fd145;
	add.f64 	%fd166, %fd166, %fd144;
	add.f64 	%fd167, %fd167, %fd146;
$L__BB7_17:
	add.s32 	%r31, %r126, 3;
	setp.ge.s32 	%p42, %r31, %r74;
	setp.lt.s32 	%p43, %r126, -3;
	or.pred  	%p44, %p42, %p43;
	@%p44 bra 	$L__BB7_19;
	ld.param.u64 	%rd76, [_cupy_upfirdn2D_complex128_param_2];
	ld.param.u32 	%r120, [_cupy_upfirdn2D_complex128_param_1];
	cvt.s64.s32 	%rd56, %r126;
	mul.lo.s32 	%r110, %r120, %r1;
	cvt.s64.s32 	%rd57, %r110;
	add.s64 	%rd58, %rd56, %rd57;
	shl.b64 	%rd59, %rd58, 4;
	add.s64 	%rd60, %rd1, %rd59;
	cvta.to.global.u64 	%rd61, %rd76;
	mul.wide.s32 	%rd62, %r127, 16;
	add.s64 	%rd63, %rd61, %rd62;
	ld.global.nc.v2.f64 	{%fd147, %fd148}, [%rd60+48];
	ld.global.nc.v2.f64 	{%fd149, %fd150}, [%rd63+48];
	mul.f64 	%fd151, %fd147, %fd149;
	mul.f64 	%fd152, %fd148, %fd150;
	sub.f64 	%fd153, %fd151, %fd152;
	mul.f64 	%fd154, %fd148, %fd149;
	fma.rn.f64 	%fd155, %fd150, %fd147, %fd154;
	add.f64 	%fd166, %fd166, %fd153;
	add.f64 	%fd167, %fd167, %fd155;
$L__BB7_19:
	add.s32 	%r127, %r127, 4;
	add.s32 	%r128, %r128, 4;
	setp.lt.s32 	%p45, %r31, %r4;
	add.s32 	%r126, %r31, 1;
	@%p45 bra 	$L__BB7_11;
	bra.uni 	$L__BB7_37;
$L__BB7_20:
	max.s32 	%r35, %r5, -1;
	sub.s32 	%r92, %r4, %r35;
	and.b32  	%r36, %r92, 3;
	setp.eq.s32 	%p8, %r36, 0;
	mov.f64 	%fd167, 0d0000000000000000;
	mov.f64 	%fd166, %fd167;
	@%p8 bra 	$L__BB7_26;
	ld.param.u32 	%r113, [_cupy_upfirdn2D_complex128_param_1];
	mad.lo.s32 	%r133, %r113, %r126, %r2;
	min.s32 	%r93, %r5, -1;
	sub.s32 	%r132, %r3, %r93;
	neg.s32 	%r131, %r36;
	mov.f64 	%fd167, 0d0000000000000000;
	mov.u32 	%r134, %r35;
$L__BB7_22:
	.pragma "nounroll";
	mov.u32 	%r41, %r132;
	add.s32 	%r134, %r134, 1;
	setp.ge.s32 	%p9, %r134, %r74;
	setp.lt.s32 	%p10, %r134, 0;
	or.pred  	%p11, %p9, %p10;
	@%p11 bra 	$L__BB7_24;
	ld.param.u64 	%rd67, [_cupy_upfirdn2D_complex128_param_2];
	mul.wide.s32 	%rd5, %r133, 16;
	add.s64 	%rd6, %rd1, %rd5;
	ld.global.nc.v2.f64 	{%fd63, %fd64}, [%rd6];
	mul.wide.s32 	%rd7, %r127, 16;
	cvta.to.global.u64 	%rd8, %rd67;
	add.s64 	%rd9, %rd8, %rd7;
	ld.global.nc.v2.f64 	{%fd65, %fd66}, [%rd9];
	mul.f64 	%fd67, %fd63, %fd65;
	mul.f64 	%fd68, %fd64, %fd66;
	sub.f64 	%fd69, %fd67, %fd68;
	mul.f64 	%fd70, %fd64, %fd65;
	fma.rn.f64 	%fd71, %fd66, %fd63, %fd70;
	add.f64 	%fd166, %fd166, %fd69;
	add.f64 	%fd167, %fd167, %fd71;
$L__BB7_24:
	ld.param.u32 	%r114, [_cupy_upfirdn2D_complex128_param_1];
	add.s32 	%r127, %r127, 1;
	add.s32 	%r133, %r133, %r114;
	add.s32 	%r132, %r41, 1;
	add.s32 	%r131, %r131, 1;
	setp.ne.s32 	%p12, %r131, 0;
	@%p12 bra 	$L__BB7_22;
	add.s32 	%r126, %r134, 1;
	mov.u32 	%r127, %r41;
$L__BB7_26:
	sub.s32 	%r94, %r35, %r4;
	setp.gt.u32 	%p13, %r94, -4;
	@%p13 bra 	$L__BB7_37;
	ld.param.u32 	%r115, [_cupy_upfirdn2D_complex128_param_1];
	add.s32 	%r95, %r126, 3;
	mad.lo.s32 	%r141, %r115, %r95, %r2;
	add.s32 	%r96, %r126, 2;
	mad.lo.s32 	%r140, %r115, %r96, %r2;
	mul.lo.s32 	%r97, %r126, %r115;
	add.s32 	%r98, %r97, %r115;
	add.s32 	%r139, %r2, %r98;
	add.s32 	%r138, %r2, %r97;
$L__BB7_28:
	setp.ge.s32 	%p14, %r126, %r74;
	setp.lt.s32 	%p15, %r126, 0;
	or.pred  	%p16, %p14, %p15;
	@%p16 bra 	$L__BB7_30;
	ld.param.u64 	%rd68, [_cupy_upfirdn2D_complex128_param_2];
	mul.wide.s32 	%rd10, %r138, 16;
	add.s64 	%rd11, %rd1, %rd10;
	ld.global.nc.v2.f64 	{%fd72, %fd73}, [%rd11];
	cvta.to.global.u64 	%rd12, %rd68;
	mul.wide.s32 	%rd13, %r127, 16;
	add.s64 	%rd14, %rd12, %rd13;
	ld.global.nc.v2.f64 	{%fd74, %fd75}, [%rd14];
	mul.f64 	%fd76, %fd72, %fd74;
	mul.f64 	%fd77, %fd73, %fd75;
	sub.f64 	%fd78, %fd76, %fd77;
	mul.f64 	%fd79, %fd73, %fd74;
	fma.rn.f64 	%fd80, %fd75, %fd72, %fd79;
	add.f64 	%fd166, %fd166, %fd78;
	add.f64 	%fd167, %fd167, %fd80;
$L__BB7_30:
	add.s32 	%r99, %r126, 1;
	setp.ge.s32 	%p17, %r99, %r74;
	setp.lt.s32 	%p18, %r126, -1;
	or.pred  	%p19, %p17, %p18;
	@%p19 bra 	$L__BB7_32;
	ld.param.u64 	%rd69, [_cupy_upfirdn2D_complex128_param_2];
	mul.wide.s32 	%rd15, %r139, 16;
	add.s64 	%rd16, %rd1, %rd15;
	cvta.to.global.u64 	%rd17, %rd69;
	mul.wide.s32 	%rd18, %r127, 16;
	add.s64 	%rd19, %rd17, %rd18;
	ld.global.nc.v2.f64 	{%fd81, %fd82}, [%rd16];
	ld.global.nc.v2.f64 	{%fd83, %fd84}, [%rd19+16];
	mul.f64 	%fd85, %fd81, %fd83;
	mul.f64 	%fd86, %fd82, %fd84;
	sub.f64 	%fd87, %fd85, %fd86;
	mul.f64 	%fd88, %fd82, %fd83;
	fma.rn.f64 	%fd89, %fd84, %fd81, %fd88;
	add.f64 	%fd166, %fd166, %fd87;
	add.f64 	%fd167, %fd167, %fd89;
$L__BB7_32:
	add.s32 	%r100, %r126, 2;
	setp.ge.s32 	%p20, %r100, %r74;
	setp.lt.s32 	%p21, %r126, -2;
	or.pred  	%p22, %p20, %p21;
	@%p22 bra 	$L__BB7_34;
	ld.param.u64 	%rd70, [_cupy_upfirdn2D_complex128_param_2];
	mul.wide.s32 	%rd20, %r140, 16;
	add.s64 	%rd21, %rd1, %rd20;
	ld.global.nc.v2.f64 	{%fd90, %fd91}, [%rd21];
	cvta.to.global.u64 	%rd22, %rd70;
	mul.wide.s32 	%rd23, %r127, 16;
	add.s64 	%rd24, %rd22, %rd23;
	ld.global.nc.v2.f64 	{%fd92, %fd93}, [%rd24+32];
	mul.f64 	%fd94, %fd90, %fd92;
	mul.f64 	%fd95, %fd91, %fd93;
	sub.f64 	%fd96, %fd94, %fd95;
	mul.f64 	%fd97, %fd91, %fd92;
	fma.rn.f64 	%fd98, %fd93, %fd90, %fd97;
	add.f64 	%fd166, %fd166, %fd96;
	add.f64 	%fd167, %fd167, %fd98;
$L__BB7_34:
	add.s32 	%r63, %r126, 3;
	setp.ge.s32 	%p23, %r63, %r74;
	setp.lt.s32 	%p24, %r126, -3;
	or.pred  	%p25, %p23, %p24;
	@%p25 bra 	$L__BB7_36;
	ld.param.u64 	%rd71, [_cupy_upfirdn2D_complex128_param_2];
	mul.wide.s32 	%rd25, %r141, 16;
	add.s64 	%rd26, %rd1, %rd25;
	cvta.to.global.u64 	%rd27, %rd71;
	mul.wide.s32 	%rd28, %r127, 16;
	add.s64 	%rd29, %rd27, %rd28;
	ld.global.nc.v2.f64 	{%fd99, %fd100}, [%rd26];
	ld.global.nc.v2.f64 	{%fd101, %fd102}, [%rd29+48];
	mul.f64 	%fd103, %fd99, %fd101;
	mul.f64 	%fd104, %fd100, %fd102;
	sub.f64 	%fd105, %fd103, %fd104;
	mul.f64 	%fd106, %fd100, %fd101;
	fma.rn.f64 	%fd107, %fd102, %fd99, %fd106;
	add.f64 	%fd166, %fd166, %fd105;
	add.f64 	%fd167, %fd167, %fd107;
$L__BB7_36:
	ld.param.u32 	%r116, [_cupy_upfirdn2D_complex128_param_1];
	add.s32 	%r127, %r127, 4;
	shl.b32 	%r101, %r116, 2;
	add.s32 	%r141, %r141, %r101;
	add.s32 	%r140, %r140, %r101;
	add.s32 	%r139, %r139, %r101;
	add.s32 	%r138, %r138, %r101;
	setp.lt.s32 	%p26, %r63, %r4;
	add.s32 	%r126, %r63, 1;
	@%p26 bra 	$L__BB7_28;
$L__BB7_37:
	ld.param.u64 	%rd77, [_cupy_upfirdn2D_complex128_param_9];
	mad.lo.s32 	%r111, %r77, %r1, %r2;
	cvta.to.global.u64 	%rd64, %rd77;
	mul.wide.s32 	%rd65, %r111, 16;
	add.s64 	%rd66, %rd64, %rd65;
	st.global.v2.f64 	[%rd66], {%fd166, %fd167};
$L__BB7_38:
	ret;

}


// ===== COMPILED SASS (sm_100) =====

	.target	sm_100

	.elftype	@"ET_EXEC"


//--------------------- .note.nv.tkinfo           --------------------------
	.section	.note.nv.tkinfo,"",@"SHT_NOTE"
	.sectionflags	@"SHF_NOTE_NV_TKINFO"
	.tkinfo
        /*0018*/ 	.word	0x00000002
        /*0030*/ 	.string	""
        /*0030*/ 	.string	"ptxas"
        /*0030*/ 	.string	"Cuda compilation tools, release 13.0, V13.0.88"
        /*0030*/ 	.string	"Build cuda_13.0.r13.0/compiler.36424714_0"
        /*0030*/ 	.string	"-arch sm_100 -m 64 "



//--------------------- .note.nv.cuinfo           --------------------------
	.section	.note.nv.cuinfo,"",@"SHT_NOTE"
	.sectionflags	@"SHF_NOTE_NV_CUINFO"
        /*0018*/ 	.short	0x0002
        /*001a*/ 	.short	0x0064
        /*001c*/ 	.short	0x0082
	.zero		2


//--------------------- .nv.info                  --------------------------
	.section	.nv.info,"",@"SHT_CUDA_INFO"
	.align	4


	//----- nvinfo : EIATTR_REGCOUNT
	.align		4
        /*0000*/ 	.byte	0x04, 0x2f
        /*0002*/ 	.short	(.L_29 - .L_28)
	.align		4
.L_28:
        /*0004*/ 	.word	index@(_cupy_upfirdn1D_float32)
        /*0008*/ 	.word	0x00000020


	//----- nvinfo : EIATTR_FRAME_SIZE
	.align		4
.L_29:
        /*000c*/ 	.byte	0x04, 0x11
        /*000e*/ 	.short	(.L_31 - .L_30)
	.align		4
.L_30:
        /*0010*/ 	.word	index@($__internal_3_$__cuda_sm20_div_u64)
        /*0014*/ 	.word	0x00000000


	//----- nvinfo : EIATTR_FRAME_SIZE
	.align		4
.L_31:
        /*0018*/ 	.byte	0x04, 0x11
        /*001a*/ 	.short	(.L_33 - .L_32)
	.align		4
.L_32:
        /*001c*/ 	.word	index@(_cupy_upfirdn1D_float32)
        /*0020*/ 	.word	0x00000000


	//----- nvinfo : EIATTR_REGCOUNT
	.align		4
.L_33:
        /*0024*/ 	.byte	0x04, 0x2f
        /*0026*/ 	.short	(.L_35 - .L_34)
	.align		4
.L_34:
        /*0028*/ 	.word	index@(_cupy_upfirdn1D_float64)
        /*002c*/ 	.word	0x00000020


	//----- nvinfo : EIATTR_FRAME_SIZE
	.align		4
.L_35:
        /*0030*/ 	.byte	0x04, 0x11
        /*0032*/ 	.short	(.L_37 - .L_36)
	.align		4
.L_36:
        /*0034*/ 	.word	index@($__internal_2_$__cuda_sm20_div_u64)
        /*0038*/ 	.word	0x00000000


	//----- nvinfo : EIATTR_FRAME_SIZE
	.align		4
.L_37:
        /*003c*/ 	.byte	0x04, 0x11
        /*003e*/ 	.short	(.L_39 - .L_38)
	.align		4
.L_38:
        /*0040*/ 	.word	index@(_cupy_upfirdn1D_float64)
        /*0044*/ 	.word	0x00000000


	//----- nvinfo : EIATTR_REGCOUNT
	.align		4
.L_39:
        /*0048*/ 	.byte	0x04, 0x2f
        /*004a*/ 	.short	(.L_41 - .L_40)
	.align		4
.L_40:
        /*004c*/ 	.word	index@(_cupy_upfirdn1D_complex64)
        /*0050*/ 	.word	0x00000020


	//----- nvinfo : EIATTR_FRAME_SIZE
	.align		4
.L_41:
        /*0054*/ 	.byte	0x04, 0x11
        /*0056*/ 	.short	(.L_43 - .L_42)
	.align		4
.L_42:
        /*0058*/ 	.word	index@($__internal_1_$__cuda_sm20_div_u64)
        /*005c*/ 	.word	0x00000000


	//----- nvinfo : EIATTR_FRAME_SIZE
	.align		4
.L_43:
        /*0060*/ 	.byte	0x04, 0x11
        /*0062*/ 	.short	(.L_45 - .L_44)
	.align		4
.L_44:
        /*0064*/ 	.word	index@(_cupy_upfirdn1D_complex64)
        /*0068*/ 	.word	0x00000000


	//----- nvinfo : EIATTR_REGCOUNT
	.align		4
.L_45:
        /*006c*/ 	.byte	0x04, 0x2f
        /*006e*/ 	.short	(.L_47 - .L_46)
	.align		4
.L_46:
        /*0070*/ 	.word	index@(_cupy_upfirdn1D_complex128)
        /*0074*/ 	.word	0x00000020


	//----- nvinfo : EIATTR_FRAME_SIZE
	.align		4
.L_47:
        /*0078*/ 	.byte	0x04, 0x11
        /*007a*/ 	.short	(.L_49 - .L_48)
	.align		4
.L_48:
        /*007c*/ 	.word	index@($__internal_0_$__cuda_sm20_div_u64)
        /*0080*/ 	.word	0x00000000


	//----- nvinfo : EIATTR_FRAME_SIZE
	.align		4
.L_49:
        /*0084*/ 	.byte	0x04, 0x11
        /*0086*/ 	.short	(.L_51 - .L_50)
	.align		4
.L_50:
        /*0088*/ 	.word	index@(_cupy_upfirdn1D_complex128)
        /*008c*/ 	.word	0x00000000


	//----- nvinfo : EIATTR_REGCOUNT
	.align		4
.L_51:
        /*0090*/ 	.byte	0x04, 0x2f
        /*0092*/ 	.short	(.L_53 - .L_52)
	.align		4
.L_52:
        /*0094*/ 	.word	index@(_cupy_upfirdn2D_float32)
        /*0098*/ 	.word	0x00000020


	//----- nvinfo : EIATTR_FRAME_SIZE
	.align		4
.L_53:
        /*009c*/ 	.byte	0x04, 0x11
        /*009e*/ 	.short	(.L_55 - .L_54)
	.align		4
.L_54:
        /*00a0*/ 	.word	index@(_cupy_upfirdn2D_float32)
        /*00a4*/ 	.word	0x00000000


	//----- nvinfo : EIATTR_REGCOUNT
	.align		4
.L_55:
        /*00a8*/ 	.byte	0x04, 0x2f
        /*00aa*/ 	.short	(.L_57 - .L_56)
	.align		4
.L_56:
        /*00ac*/ 	.word	index@(_cupy_upfirdn2D_float64)
        /*00b0*/ 	.word	0x00000020


	//----- nvinfo : EIATTR_FRAME_SIZE
	.align		4
.L_57:
        /*00b4*/ 	.byte	0x04, 0x11
        /*00b6*/ 	.short	(.L_59 - .L_58)
	.align		4
.L_58:
        /*00b8*/ 	.word	index@(_cupy_upfirdn2D_float64)
        /*00bc*/ 	.word	0x00000000


	//----- nvinfo : EIATTR_REGCOUNT
	.align		4
.L_59:
        /*00c0*/ 	.byte	0x04, 0x2f
        /*00c2*/ 	.short	(.L_61 - .L_60)
	.align		4
.L_60:
        /*00c4*/ 	.word	index@(_cupy_upfirdn2D_complex64)
        /*00c8*/ 	.word	0x00000020


	//----- nvinfo : EIATTR_FRAME_SIZE
	.align		4
.L_61:
        /*00cc*/ 	.byte	0x04, 0x11
        /*00ce*/ 	.short	(.L_63 - .L_62)
	.align		4
.L_62:
        /*00d0*/ 	.word	index@(_cupy_upfirdn2D_complex64)
        /*00d4*/ 	.word	0x00000000


	//----- nvinfo : EIATTR_REGCOUNT
	.align		4
.L_63:
        /*00d8*/ 	.byte	0x04, 0x2f
        /*00da*/ 	.short	(.L_65 - .L_64)
	.align		4
.L_64:
        /*00dc*/ 	.word	index@(_cupy_upfirdn2D_complex128)
        /*00e0*/ 	.word	0x00000022


	//----- nvinfo : EIATTR_FRAME_SIZE
	.align		4
.L_65:
        /*00e4*/ 	.byte	0x04, 0x11
        /*00e6*/ 	.short	(.L_67 - .L_66)
	.align		4
.L_66:
        /*00e8*/ 	.word	index@(_cupy_upfirdn2D_complex128)
        /*00ec*/ 	.word	0x00000000


	//----- nvinfo : EIATTR_MIN_STACK_SIZE
	.align		4
.L_67:
        /*00f0*/ 	.byte	0x04, 0x12
        /*00f2*/ 	.short	(.L_69 - .L_68)
	.align		4
.L_68:
        /*00f4*/ 	.word	index@(_cupy_upfirdn2D_complex128)
        /*00f8*/ 	.word	0x00000000


	//----- nvinfo : EIATTR_MIN_STACK_SIZE
	.align		4
.L_69:
        /*00fc*/ 	.byte	0x04, 0x12
        /*00fe*/ 	.short	(.L_71 - .L_70)
	.align		4
.L_70:
        /*0100*/ 	.word	index@(_cupy_upfirdn2D_complex64)
        /*0104*/ 	.word	0x00000000


	//----- nvinfo : EIATTR_MIN_STACK_SIZE
	.align		4
.L_71:
        /*0108*/ 	.byte	0x04, 0x12
        /*010a*/ 	.short	(.L_73 - .L_72)
	.align		4
.L_72:
        /*010c*/ 	.word	index@(_cupy_upfirdn2D_float64)
        /*0110*/ 	.word	0x00000000


	//----- nvinfo : EIATTR_MIN_STACK_SIZE
	.align		4
.L_73:
        /*0114*/ 	.byte	0x04, 0x12
        /*0116*/ 	.short	(.L_75 - .L_74)
	.align		4
.L_74:
        /*0118*/ 	.word	index@(_cupy_upfirdn2D_float32)
        /*011c*/ 	.word	0x00000000


	//----- nvinfo : EIATTR_MIN_STACK_SIZE
	.align		4
.L_75:
        /*0120*/ 	.byte	0x04, 0x12
        /*0122*/ 	.short	(.L_77 - .L_76)
	.align		4
.L_76:
        /*0124*/ 	.word	index@(_cupy_upfirdn1D_complex128)
        /*0128*/ 	.word	0x00000000


	//----- nvinfo : EIATTR_MIN_STACK_SIZE
	.align		4
.L_77:
        /*012c*/ 	.byte	0x04, 0x12
        /*012e*/ 	.short	(.L_79 - .L_78)
	.align		4
.L_78:
        /*0130*/ 	.word	index@(_cupy_upfirdn1D_complex64)
        /*0134*/ 	.word	0x00000000


	//----- nvinfo : EIATTR_MIN_STACK_SIZE
	.align		4
.L_79:
        /*0138*/ 	.byte	0x04, 0x12
        /*013a*/ 	.short	(.L_81 - .L_80)
	.align		4
.L_80:
        /*013c*/ 	.word	index@(_cupy_upfirdn1D_float64)
        /*0140*/ 	.word	0x00000000


	//----- nvinfo : EIATTR_MIN_STACK_SIZE
	.align		4
.L_81:
        /*0144*/ 	.byte	0x04, 0x12
        /*0146*/ 	.short	(.L_83 - .L_82)
	.align		4
.L_82:
        /*0148*/ 	.word	index@(_cupy_upfirdn1D_float32)
        /*014c*/ 	.word	0x00000000
.L_83:


//--------------------- .nv.compat                --------------------------
	.section	.nv.compat,"",@"SHT_CUDA_COMPAT_INFO"
	.align	4
        /*0000*/ 	.byte	0x02, 0x09, 0x00, 0x00, 0x02, 0x02, 0x01, 0x00, 0x02, 0x05, 0x05, 0x00, 0x03, 0x07, 0x01, 0x01
        /*0010*/ 	.byte	0x02, 0x03, 0x00, 0x00, 0x02, 0x06, 0x01, 0x00, 0x04, 0x0b, 0x08, 0x00, 0x01, 0x00, 0x00, 0x00
        /*0020*/ 	.byte	0x00, 0x00, 0x00, 0x00


//--------------------- .nv.info._cupy_upfirdn2D_complex128 --------------------------
	.section	.nv.info._cupy_upfirdn2D_complex128,"",@"SHT_CUDA_INFO"
	.sectionflags	@""
	.align	4


	//----- nvinfo : EIATTR_CUDA_API_VERSION
	.align		4
        /*0000*/ 	.byte	0x04, 0x37
        /*0002*/ 	.short	(.L_85 - .L_84)
.L_84:
        /*0004*/ 	.word	0x00000082


	//----- nvinfo : EIATTR_KPARAM_INFO
	.align		4
.L_85:
        /*0008*/ 	.byte	0x04, 0x17
        /*000a*/ 	.short	(.L_87 - .L_86)
.L_86:
        /*000c*/ 	.word	0x00000000
        /*0010*/ 	.short	0x000b
        /*0012*/ 	.short	0x003c
        /*0014*/ 	.byte	0x00, 0xf0, 0x11, 0x00


	//----- nvinfo : EIATTR_KPARAM_INFO
	.align		4
.L_87:
        /*0018*/ 	.byte	0x04, 0x17
        /*001a*/ 	.short	(.L_89 - .L_88)
.L_88:
        /*001c*/ 	.word	0x00000000
        /*0020*/ 	.short	0x000a
        /*0022*/ 	.short	0x0038
        /*0024*/ 	.byte	0x00, 0xf0, 0x11, 0x00


	//----- nvinfo : EIATTR_KPARAM_INFO
	.align		4
.L_89:
        /*0028*/ 	.byte	0x04, 0x17
        /*002a*/ 	.short	(.L_91 - .L_90)
.L_90:
        /*002c*/ 	.word	0x00000000
        /*0030*/ 	.short	0x0009
        /*0032*/ 	.short	0x0030
        /*0034*/ 	.byte	0x00, 0xf5, 0x21, 0x00


	//----- nvinfo : EIATTR_KPARAM_INFO
	.align		4
.L_91:
        /*0038*/ 	.byte	0x04, 0x17
        /*003a*/ 	.short	(.L_93 - .L_92)
.L_92:
        /*003c*/ 	.word	0x00000000
        /*0040*/ 	.short	0x0008
        /*0042*/ 	.short	0x002c
        /*0044*/ 	.byte	0x00, 0xf0, 0x11, 0x00


	//----- nvinfo : EIATTR_KPARAM_INFO
	.align		4
.L_93:
        /*0048*/ 	.byte	0x04, 0x17
        /*004a*/ 	.short	(.L_95 - .L_94)
.L_94:
        /*004c*/ 	.word	0x00000000
        /*0050*/ 	.short	0x0007
        /*0052*/ 	.short	0x0028
        /*0054*/ 	.byte	0x00, 0xf0, 0x11, 0x00


	//----- nvinfo : EIATTR_KPARAM_INFO
	.align		4
.L_95:
        /*0058*/ 	.byte	0x04, 0x17
        /*005a*/ 	.short	(.L_97 - .L_96)
.L_96:
        /*005c*/ 	.word	0x00000000
        /*0060*/ 	.short	0x0006
        /*0062*/ 	.short	0x0024
        /*0064*/ 	.byte	0x00, 0xf0, 0x11, 0x00


	//----- nvinfo : EIATTR_KPARAM_INFO
	.align		4
.L_97:
        /*0068*/ 	.byte	0x04, 0x17
        /*006a*/ 	.short	(.L_99 - .L_98)
.L_98:
        /*006c*/ 	.word	0x00000000
        /*0070*/ 	.short	0x0005
        /*0072*/ 	.short	0x0020
        /*0074*/ 	.byte	0x00, 0xf0, 0x11, 0x00


	//----- nvinfo : EIATTR_KPARAM_INFO
	.align		4
.L_99:
        /*0078*/ 	.byte	0x04, 0x17
        /*007a*/ 	.short	(.L_101 - .L_100)
.L_100:
        /*007c*/ 	.word	0x00000000
        /*0080*/ 	.short	0x0004
        /*0082*/ 	.short	0x001c
        /*0084*/ 	.byte	0x00, 0xf0, 0x11, 0x00


	//----- nvinfo : EIATTR_KPARAM_INFO
	.align		4
.L_101:
        /*0088*/ 	.byte	0x04, 0x17
        /*008a*/ 	.short	(.L_103 - .L_102)
.L_102:
        /*008c*/ 	.word	0x00000000
        /*0090*/ 	.short	0x0003
        /*0092*/ 	.short	0x0018
        /*0094*/ 	.byte	0x00, 0xf0, 0x11, 0x00


	//----- nvinfo : EIATTR_KPARAM_INFO
	.align		4
.L_103:
        /*0098*/ 	.byte	0x04, 0x17
        /*009a*/ 	.short	(.L_105 - .L_104)
.L_104:
        /*009c*/ 	.word	0x00000000
        /*00a0*/ 	.short	0x0002
        /*00a2*/ 	.short	0x0010
        /*00a4*/ 	.byte	0x00, 0xf5, 0x21, 0x00


	//----- nvinfo : EIATTR_KPARAM_INFO
	.align		4
.L_105:
        /*00a8*/ 	.byte	0x04, 0x17
        /*00aa*/ 	.short	(.L_107 - .L_106)
.L_106:
        /*00ac*/ 	.word	0x00000000
        /*00b0*/ 	.short	0x0001
        /*00b2*/ 	.short	0x0008
        /*00b4*/ 	.byte	0x00, 0xf0, 0x11, 0x00


	//----- nvinfo : EIATTR_KPARAM_INFO
	.align		4
.L_107:
        /*00b8*/ 	.byte	0x04, 0x17
        /*00ba*/ 	.short	(.L_109 - .L_108)
.L_108:
        /*00bc*/ 	.word	0x00000000
        /*00c0*/ 	.short	0x0000
        /*00c2*/ 	.short	0x0000
        /*00c4*/ 	.byte	0x00, 0xf5, 0x21, 0x00


	//----- nvinfo : EIATTR_SPARSE_MMA_MASK
	.align		4
.L_109:
        /*00c8*/ 	.byte	0x03, 0x50
        /*00ca*/ 	.short	0x0000


	//----- nvinfo : EIATTR_MAXREG_COUNT
	.align		4
        /*00cc*/ 	.byte	0x03, 0x1b
        /*00ce*/ 	.short	0x00ff


	//----- nvinfo : EIATTR_MERCURY_ISA_VERSION
	.align		4
        /*00d0*/ 	.byte	0x03, 0x5f
        /*00d2*/ 	.short	0x0101


	//----- nvinfo : EIATTR_VRC_CTA_INIT_COUNT
	.align		4
        /*00d4*/ 	.byte	0x02, 0x4a
	.zero		1
	.zero		1


	//----- nvinfo : EIATTR_EXIT_INSTR_OFFSETS
	.align		4
        /*00d8*/ 	.byte	0x04, 0x1c
        /*00da*/ 	.short	(.L_111 - .L_110)


	//   ....[0]....
.L_110:
        /*00dc*/ 	.word	0x000000c0


	//   ....[1]....
        /*00e0*/ 	.word	0x000015b0


	//----- nvinfo : EIATTR_MAX_THREADS
	.align		4
.L_111:
        /*00e4*/ 	.byte	0x04, 0x05
        /*00e6*/ 	.short	(.L_113 - .L_112)
.L_112:
        /*00e8*/ 	.word	0x00000100
        /*00ec*/ 	.word	0x00000001
        /*00f0*/ 	.word	0x00000001


	//----- nvinfo : EIATTR_CRS_STACK_SIZE
	.align		4
.L_113:
        /*00f4*/ 	.byte	0x04, 0x1e
        /*00f6*/ 	.short	(.L_115 - .L_114)
.L_114:
        /*00f8*/ 	.word	0x00000000


	//----- nvinfo : EIATTR_CBANK_PARAM_SIZE
	.align		4
.L_115:
        /*00fc*/ 	.byte	0x03, 0x19
        /*00fe*/ 	.short	0x0040


	//----- nvinfo : EIATTR_PARAM_CBANK
	.align		4
        /*0100*/ 	.byte	0x04, 0x0a
        /*0102*/ 	.short	(.L_117 - .L_116)
	.align		4
.L_116:
        /*0104*/ 	.word	index@(.nv.constant0._cupy_upfirdn2D_complex128)
        /*0108*/ 	.short	0x0380
        /*010a*/ 	.short	0x0040


	//----- nvinfo : EIATTR_SW_WAR
	.align		4
.L_117:
        /*010c*/ 	.byte	0x04, 0x36
        /*010e*/ 	.short	(.L_119 - .L_118)
.L_118:
        /*0110*/ 	.word	0x00000008
.L_119:


//--------------------- .nv.info._cupy_upfirdn2D_complex64 --------------------------
	.section	.nv.info._cupy_upfirdn2D_complex64,"",@"SHT_CUDA_INFO"
	.sectionflags	@""
	.align	4


	//----- nvinfo : EIATTR_CUDA_API_VERSION
	.align		4
        /*0000*/ 	.byte	0x04, 0x37
        /*0002*/ 	.short	(.L_121 - .L_120)
.L_120:
        /*0004*/ 	.word	0x00000082


	//----- nvinfo : EIATTR_KPARAM_INFO
	.align		4
.L_121:
        /*0008*/ 	.byte	0x04, 0x17
        /*000a*/ 	.short	(.L_123 - .L_122)
.L_122:
        /*000c*/ 	.word	0x00000000
        /*0010*/ 	.short	0x000b
        /*0012*/ 	.short	0x003c
        /*0014*/ 	.byte	0x00, 0xf0, 0x11, 0x00


	//----- nvinfo : EIATTR_KPARAM_INFO
	.align		4
.L_123:
        /*0018*/ 	.byte	0x04, 0x17
        /*001a*/ 	.short	(.L_125 - .L_124)
.L_124:
        /*001c*/ 	.word	0x00000000
        /*0020*/ 	.short	0x000a
        /*0022*/ 	.short	0x0038
        /*0024*/ 	.byte	0x00, 0xf0, 0x11, 0x00


	//----- nvinfo : EIATTR_KPARAM_INFO
	.align		4
.L_125:
        /*0028*/ 	.byte	0x04, 0x17
        /*002a*/ 	.short	(.L_127 - .L_126)
.L_126:
        /*002c*/ 	.word	0x00000000
        /*0030*/ 	.short	0x0009
        /*0032*/ 	.short	0x0030
        /*0034*/ 	.byte	0x00, 0xf5, 0x21, 0x00


	//----- nvinfo : EIATTR_KPARAM_INFO
	.align		4
.L_127:
        /*0038*/ 	.byte	0x04, 0x17
        /*003a*/ 	.short	(.L_129 - .L_128)
.L_128:
        /*003c*/ 	.word	0x00000000
        /*0040*/ 	.short	0x0008
        /*0042*/ 	.short	0x002c
        /*0044*/ 	.byte	0x00, 0xf0, 0x11, 0x00


	//----- nvinfo : EIATTR_KPARAM_INFO
	.align		4
.L_129:
        /*0048*/ 	.byte	0x04, 0x17
        /*004a*/ 	.short	(.L_131 - .L_130)
.L_130:
        /*004c*/ 	.word	0x00000000
        /*0050*/ 	.short	0x0007
        /*0052*/ 	.short	0x0028
        /*0054*/ 	.byte	0x00, 0xf0, 0x11, 0x00


	//----- nvinfo : EIATTR_KPARAM_INFO
	.align		4
.L_131:
        /*0058*/ 	.byte	0x04, 0x17
        /*005a*/ 	.short	(.L_133 - .L_132)
.L_132:
        /*005c*/ 	.word	0x00000000
        /*0060*/ 	.short	0x0006
        /*0062*/ 	.short	0x0024
        /*0064*/ 	.byte	0x00, 0xf0, 0x11, 0x00


	//----- nvinfo : EIATTR_KPARAM_INFO
	.align		4
.L_133:
        /*0068*/ 	.byte	0x04, 0x17
        /*006a*/ 	.short	(.L_135 - .L_134)
.L_134:
        /*006c*/ 	.word	0x00000000
        /*0070*/ 	.short	0x0005
        /*0072*/ 	.short	0x0020
        /*0074*/ 	.byte	0x00, 0xf0, 0x11, 0x00


	//----- nvinfo : EIATTR_KPARAM_INFO
	.align		4
.L_135:
        /*0078*/ 	.byte	0x04, 0x17
        /*007a*/ 	.short	(.L_137 - .L_136)
.L_136:
        /*007c*/ 	.word	0x00000000
        /*0080*/ 	.short	0x0004
        /*0082*/ 	.short	0x001c
        /*0084*/ 	.byte	0x00, 0xf0, 0x11, 0x00


	//----- nvinfo : EIATTR_KPARAM_INFO
	.align		4
.L_137:
        /*0088*/ 	.byte	0x04, 0x17
        /*008a*/ 	.short	(.L_139 - .L_138)
.L_138:
        /*008c*/ 	.word	0x00000000
        /*0090*/ 	.short	0x0003
        /*0092*/ 	.short	0x0018
        /*0094*/ 	.byte	0x00, 0xf0, 0x11, 0x00


	//----- nvinfo : EIATTR_KPARAM_INFO
	.align		4
.L_139:
        /*0098*/ 	.byte	0x04, 0x17
        /*009a*/ 	.short	(.L_141 - .L_140)
.L_140:
        /*009c*/ 	.word	0x00000000
        /*00a0*/ 	.short	0x0002
        /*00a2*/ 	.short	0x0010
        /*00a4*/ 	.byte	0x00, 0xf5, 0x21, 0x00


	//----- nvinfo : EIATTR_KPARAM_INFO
	.align		4
.L_141:
        /*00a8*/ 	.byte	0x04, 0x17
        /*00aa*/ 	.short	(.L_143 - .L_142)
.L_142:
        /*00ac*/ 	.word	0x00000000
        /*00b0*/ 	.short	0x0001
        /*00b2*/ 	.short	0x0008
        /*00b4*/ 	.byte	0x00, 0xf0, 0x11, 0x00


	//----- nvinfo : EIATTR_KPARAM_INFO
	.align		4
.L_143:
        /*00b8*/ 	.byte	0x04, 0x17
        /*00ba*/ 	.short	(.L_145 - .L_144)
.L_144:
        /*00bc*/ 	.word	0x00000000
        /*00c0*/ 	.short	0x0000
        /*00c2*/ 	.short	0x0000
        /*00c4*/ 	.byte	0x00, 0xf5, 0x21, 0x00


	//----- nvinfo : EIATTR_SPARSE_MMA_MASK
	.align		4
.L_145:
        /*00c8*/ 	.byte	0x03, 0x50
        /*00ca*/ 	.short	0x0000


	//----- nvinfo : EIATTR_MAXREG_COUNT
	.align		4
        /*00cc*/ 	.byte	0x03, 0x1b
        /*00ce*/ 	.short	0x00ff


	//----- nvinfo : EIATTR_MERCURY_ISA_VERSION
	.align		4
        /*00d0*/ 	.byte	0x03, 0x5f
        /*00d2*/ 	.short	0x0101


	//----- nvinfo : EIATTR_VRC_CTA_INIT_COUNT
	.align		4
        /*00d4*/ 	.byte	0x02, 0x4a
	.zero		1
	.zero		1


	//----- nvinfo : EIATTR_EXIT_INSTR_OFFSETS
	.align		4
        /*00d8*/ 	.byte	0x04, 0x1c
        /*00da*/ 	.short	(.L_147 - .L_146)


	//   ....[0]....
.L_146:
        /*00dc*/ 	.word	0x000000c0


	//   ....[1]....
        /*00e0*/ 	.word	0x000013e0


	//----- nvinfo : EIATTR_MAX_THREADS
	.align		4
.L_147:
        /*00e4*/ 	.byte	0x04, 0x05
        /*00e6*/ 	.short	(.L_149 - .L_148)
.L_148:
        /*00e8*/ 	.word	0x00000100
        /*00ec*/ 	.word	0x00000001
        /*00f0*/ 	.word	0x00000001


	//----- nvinfo : EIATTR_CRS_STACK_SIZE
	.align		4
.L_149:
        /*00f4*/ 	.byte	0x04, 0x1e
        /*00f6*/ 	.short	(.L_151 - .L_150)
.L_150:
        /*00f8*/ 	.word	0x00000000


	//----- nvinfo : EIATTR_CBANK_PARAM_SIZE
	.align		4
.L_151:
        /*00fc*/ 	.byte	0x03, 0x19
        /*00fe*/ 	.short	0x0040


	//----- nvinfo : EIATTR_PARAM_CBANK
	.align		4
        /*0100*/ 	.byte	0x04, 0x0a
        /*0102*/ 	.short	(.L_153 - .L_152)
	.align		4
.L_152:
        /*0104*/ 	.word	index@(.nv.constant0._cupy_upfirdn2D_complex64)
        /*0108*/ 	.short	0x0380
        /*010a*/ 	.short	0x0040


	//----- nvinfo : EIATTR_SW_WAR
	.align		4
.L_153:
        /*010c*/ 	.byte	0x04, 0x36
        /*010e*/ 	.short	(.L_155 - .L_154)
.L_154:
        /*0110*/ 	.word	0x00000008
.L_155:


//--------------------- .nv.info._cupy_upfirdn2D_float64 --------------------------
	.section	.nv.info._cupy_upfirdn2D_float64,"",@"SHT_CUDA_INFO"
	.sectionflags	@""
	.align	4


	//----- nvinfo : EIATTR_CUDA_API_VERSION
	.align		4
        /*0000*/ 	.byte	0x04, 0x37
        /*0002*/ 	.short	(.L_157 - .L_156)
.L_156:
        /*0004*/ 	.word	0x00000082


	//----- nvinfo : EIATTR_KPARAM_INFO
	.align		4
.L_157:
        /*0008*/ 	.byte	0x04, 0x17
        /*000a*/ 	.short	(.L_159 - .L_158)
.L_158:
        /*000c*/ 	.word	0x00000000
        /*0010*/ 	.short	0x000b
        /*0012*/ 	.short	0x003c
        /*0014*/ 	.byte	0x00, 0xf0, 0x11, 0x00


	//----- nvinfo : EIATTR_KPARAM_INFO
	.align		4
.L_159:
        /*0018*/ 	.byte	0x04, 0x17
        /*001a*/ 	.short	(.L_161 - .L_160)
.L_160:
        /*001c*/ 	.word	0x00000000
        /*0020*/ 	.short	0x000a
        /*0022*/ 	.short	0x0038
        /*0024*/ 	.byte	0x00, 0xf0, 0x11, 0x00


	//----- nvinfo : EIATTR_KPARAM_INFO
	.align		4
.L_161:
        /*0028*/ 	.byte	0x04, 0x17
        /*002a*/ 	.short	(.L_163 - .L_162)
.L_162:
        /*002c*/ 	.word	0x00000000
        /*0030*/ 	.short	0x0009
        /*0032*/ 	.short	0x0030
        /*0034*/ 	.byte	0x00, 0xf5, 0x21, 0x00


	//----- nvinfo : EIATTR_KPARAM_INFO
	.align		4
.L_163:
        /*0038*/ 	.byte	0x04, 0x17
        /*003a*/ 	.short	(.L_165 - .L_164)
.L_164:
        /*003c*/ 	.word	0x00000000
        /*0040*/ 	.short	0x0008
        /*0042*/ 	.short	0x002c
        /*0044*/ 	.byte	0x00, 0xf0, 0x11, 0x00


	//----- nvinfo : EIATTR_KPARAM_INFO
	.align		4
.L_165:
        /*0048*/ 	.byte	0x04, 0x17
        /*004a*/ 	.short	(.L_167 - .L_166)
.L_166:
        /*004c*/ 	.word	0x00000000
        /*0050*/ 	.short	0x0007
        /*0052*/ 	.short	0x0028
        /*0054*/ 	.byte	0x00, 0xf0, 0x11, 0x00


	//----- nvinfo : EIATTR_KPARAM_INFO
	.align		4
.L_167:
        /*0058*/ 	.byte	0x04, 0x17
        /*005a*/ 	.short	(.L_169 - .L_168)
.L_168:
        /*005c*/ 	.word	0x00000000
        /*0060*/ 	.short	0x0006
        /*0062*/ 	.short	0x0024
        /*0064*/ 	.byte	0x00, 0xf0, 0x11, 0x00


	//----- nvinfo : EIATTR_KPARAM_INFO
	.align		4
.L_169:
        /*0068*/ 	.byte	0x04, 0x17
        /*006a*/ 	.short	(.L_171 - .L_170)
.L_170:
        /*006c*/ 	.word	0x00000000
        /*0070*/ 	.short	0x0005
        /*0072*/ 	.short	0x0020
        /*0074*/ 	.byte	0x00, 0xf0, 0x11, 0x00


	//----- nvinfo : EIATTR_KPARAM_INFO
	.align		4
.L_171:
        /*0078*/ 	.byte	0x04, 0x17
        /*007a*/ 	.short	(.L_173 - .L_172)
.L_172:
        /*007c*/ 	.word	0x00000000
        /*0080*/ 	.short	0x0004
        /*0082*/ 	.short	0x001c
        /*0084*/ 	.byte	0x00, 0xf0, 0x11, 0x00


	//----- nvinfo : EIATTR_KPARAM_INFO
	.align		4
.L_173:
        /*0088*/ 	.byte	0x04, 0x17
        /*008a*/ 	.short	(.L_175 - .L_174)
.L_174:
        /*008c*/ 	.word	0x00000000
        /*0090*/ 	.short	0x0003
        /*0092*/ 	.short	0x0018
        /*0094*/ 	.byte	0x00, 0xf0, 0x11, 0x00


	//----- nvinfo : EIATTR_KPARAM_INFO
	.align		4
.L_175:
        /*0098*/ 	.byte	0x04, 0x17
        /*009a*/ 	.short	(.L_177 - .L_176)
.L_176:
        /*009c*/ 	.word	0x00000000
        /*00a0*/ 	.short	0x0002
        /*00a2*/ 	.short	0x0010
        /*00a4*/ 	.byte	0x00, 0xf5, 0x21, 0x00


	//----- nvinfo : EIATTR_KPARAM_INFO
	.align		4
.L_177:
        /*00a8*/ 	.byte	0x04, 0x17
        /*00aa*/ 	.short	(.L_179 - .L_178)
.L_178:
        /*00ac*/ 	.word	0x00000000
        /*00b0*/ 	.short	0x0001
        /*00b2*/ 	.short	0x0008
        /*00b4*/ 	.byte	0x00, 0xf0, 0x11, 0x00


	//----- nvinfo : EIATTR_KPARAM_INFO
	.align		4
.L_179:
        /*00b8*/ 	.byte	0x04, 0x17
        /*00ba*/ 	.short	(.L_181 - .L_180)
.L_180:
        /*00bc*/ 	.word	0x00000000
        /*00c0*/ 	.short	0x0000
        /*00c2*/ 	.short	0x0000
        /*00c4*/ 	.byte	0x00, 0xf5, 0x21, 0x00


	//----- nvinfo : EIATTR_SPARSE_MMA_MASK
	.align		4
.L_181:
        /*00c8*/ 	.byte	0x03, 0x50
        /*00ca*/ 	.short	0x0000


	//----- nvinfo : EIATTR_MAXREG_COUNT
	.align		4
        /*00cc*/ 	.byte	0x03, 0x1b
        /*00ce*/ 	.short	0x00ff


	//----- nvinfo : EIATTR_MERCURY_ISA_VERSION
	.align		4
        /*00d0*/ 	.byte	0x03, 0x5f
        /*00d2*/ 	.short	0x0101


	//----- nvinfo : EIATTR_VRC_CTA_INIT_COUNT
	.align		4
        /*00d4*/ 	.byte	0x02, 0x4a
	.zero		1
	.zero		1


	//----- nvinfo : EIATTR_EXIT_INSTR_OFFSETS
	.align		4
        /*00d8*/ 	.byte	0x04, 0x1c
        /*00da*/ 	.short	(.L_183 - .L_182)


	//   ....[0]....
.L_182:
        /*00dc*/ 	.word	0x000000c0


	//   ....[1]....
        /*00e0*/ 	.word	0x000010c0


	//----- nvinfo : EIATTR_MAX_THREADS
	.align		4
.L_183:
        /*00e4*/ 	.byte	0x04, 0x05
        /*00e6*/ 	.short	(.L_185 - .L_184)
.L_184:
        /*00e8*/ 	.word	0x00000100
        /*00ec*/ 	.word	0x00000001
        /*00f0*/ 	.word	0x00000001


	//----- nvinfo : EIATTR_CRS_STACK_SIZE
	.align		4
.L_185:
        /*00f4*/ 	.byte	0x04, 0x1e
        /*00f6*/ 	.short	(.L_187 - .L_186)
.L_186:
        /*00f8*/ 	.word	0x00000000


	//----- nvinfo : EIATTR_CBANK_PARAM_SIZE
	.align		4
.L_187:
        /*00fc*/ 	.byte	0x03, 0x19
        /*00fe*/ 	.short	0x0040


	//----- nvinfo : EIATTR_PARAM_CBANK
	.align		4
        /*0100*/ 	.byte	0x04, 0x0a
        /*0102*/ 	.short	(.L_189 - .L_188)
	.align		4
.L_188:
        /*0104*/ 	.word	index@(.nv.constant0._cupy_upfirdn2D_float64)
        /*0108*/ 	.short	0x0380
        /*010a*/ 	.short	0x0040


	//----- nvinfo : EIATTR_SW_WAR
	.align		4
.L_189:
        /*010c*/ 	.byte	0x04, 0x36
        /*010e*/ 	.short	(.L_191 - .L_190)
.L_190:
        /*0110*/ 	.word	0x00000008
.L_191:


//--------------------- .nv.info._cupy_upfirdn2D_float32 --------------------------
	.section	.nv.info._cupy_upfirdn2D_float32,"",@"SHT_CUDA_INFO"
	.sectionflags	@""
	.align	4


	//----- nvinfo : EIATTR_CUDA_API_VERSION
	.align		4
        /*0000*/ 	.byte	0x04, 0x37
        /*0002*/ 	.short	(.L_193 - .L_192)
.L_192:
        /*0004*/ 	.word	0x00000082


	//----- nvinfo : EIATTR_KPARAM_INFO
	.align		4
.L_193:
        /*0008*/ 	.byte	0x04, 0x17
        /*000a*/ 	.short	(.L_195 - .L_194)
.L_194:
        /*000c*/ 	.word	0x00000000
        /*0010*/ 	.short	0x000b
        /*0012*/ 	.short	0x003c
        /*0014*/ 	.byte	0x00, 0xf0, 0x11, 0x00


	//----- nvinfo : EIATTR_KPARAM_INFO
	.align		4
.L_195:
        /*0018*/ 	.byte	0x04, 0x17
        /*001a*/ 	.short	(.L_197 - .L_196)
.L_196:
        /*001c*/ 	.word	0x00000000
        /*0020*/ 	.short	0x000a
        /*0022*/ 	.short	0x0038
        /*0024*/ 	.byte	0x00, 0xf0, 0x11, 0x00


	//----- nvinfo : EIATTR_KPARAM_INFO
	.align		4
.L_197:
        /*0028*/ 	.byte	0x04, 0x17
        /*002a*/ 	.short	(.L_199 - .L_198)
.L_198:
        /*002c*/ 	.word	0x00000000
        /*0030*/ 	.short	0x0009
        /*0032*/ 	.short	0x0030
        /*0034*/ 	.byte	0x00, 0xf5, 0x21, 0x00


	//----- nvinfo : EIATTR_KPARAM_INFO
	.align		4
.L_199:
        /*0038*/ 	.byte	0x04, 0x17
        /*003a*/ 	.short	(.L_201 - .L_200)
.L_200:
        /*003c*/ 	.word	0x00000000
        /*0040*/ 	.short	0x0008
        /*0042*/ 	.short	0x002c
        /*0044*/ 	.byte	0x00, 0xf0, 0x11, 0x00


	//----- nvinfo : EIATTR_KPARAM_INFO
	.align		4
.L_201:
        /*0048*/ 	.byte	0x04, 0x17
        /*004a*/ 	.short	(.L_203 - .L_202)
.L_202:
        /*004c*/ 	.word	0x00000000
        /*0050*/ 	.short	0x0007
        /*0052*/ 	.short	0x0028
        /*0054*/ 	.byte	0x00, 0xf0, 0x11, 0x00


	//----- nvinfo : EIATTR_KPARAM_INFO
	.align		4
.L_203:
        /*0058*/ 	.byte	0x04, 0x17
        /*005a*/ 	.short	(.L_205 - .L_204)
.L_204:
        /*005c*/ 	.word	0x00000000
        /*0060*/ 	.short	0x0006
        /*0062*/ 	.short	0x0024
        /*0064*/ 	.byte	0x00, 0xf0, 0x11, 0x00


	//----- nvinfo : EIATTR_KPARAM_INFO
	.align		4
.L_205:
        /*0068*/ 	.byte	0x04, 0x17
        /*006a*/ 	.short	(.L_207 - .L_206)
.L_206:
        /*006c*/ 	.word	0x00000000
        /*0070*/ 	.short	0x0005
        /*0072*/ 	.short	0x0020
        /*0074*/ 	.byte	0x00, 0xf0, 0x11, 0x00


	//----- nvinfo : EIATTR_KPARAM_INFO
	.align		4
.L_207:
        /*0078*/ 	.byte	0x04, 0x17
        /*007a*/ 	.short	(.L_209 - .L_208)
.L_208:
        /*007c*/ 	.word	0x00000000
        /*0080*/ 	.short	0x0004
        /*0082*/ 	.short	0x001c
        /*0084*/ 	.byte	0x00, 0xf0, 0x11, 0x00


	//----- nvinfo : EIATTR_KPARAM_INFO
	.align		4
.L_209:
        /*0088*/ 	.byte	0x04, 0x17
        /*008a*/ 	.short	(.L_211 - .L_210)
.L_210:
        /*008c*/ 	.word	0x00000000
        /*0090*/ 	.short	0x0003
        /*0092*/ 	.short	0x0018
        /*0094*/ 	.byte	0x00, 0xf0, 0x11, 0x00


	//----- nvinfo : EIATTR_KPARAM_INFO
	.align		4
.L_211:
        /*0098*/ 	.byte	0x04, 0x17
        /*009a*/ 	.short	(.L_213 - .L_212)
.L_212:
        /*009c*/ 	.word	0x00000000
        /*00a0*/ 	.short	0x0002
        /*00a2*/ 	.short	0x0010
        /*00a4*/ 	.byte	0x00, 0xf5, 0x21, 0x00


	//----- nvinfo : EIATTR_KPARAM_INFO
	.align		4
.L_213:
        /*00a8*/ 	.byte	0x04, 0x17
        /*00aa*/ 	.short	(.L_215 - .L_214)
.L_214:
        /*00ac*/ 	.word	0x00000000
        /*00b0*/ 	.short	0x0001
        /*00b2*/ 	.short	0x0008
        /*00b4*/ 	.byte	0x00, 0xf0, 0x11, 0x00


	//----- nvinfo : EIATTR_KPARAM_INFO
	.align		4
.L_215:
        /*00b8*/ 	.byte	0x04, 0x17
        /*00ba*/ 	.short	(.L_217 - .L_216)
.L_216:
        /*00bc*/ 	.word	0x00000000
        /*00c0*/ 	.short	0x0000
        /*00c2*/ 	.short	0x0000
        /*00c4*/ 	.byte	0x00, 0xf5, 0x21, 0x00


	//----- nvinfo : EIATTR_SPARSE_MMA_MASK
	.align		4
.L_217:
        /*00c8*/ 	.byte	0x03, 0x50
        /*00ca*/ 	.short	0x0000


	//----- nvinfo : EIATTR_MAXREG_COUNT
	.align		4
        /*00cc*/ 	.byte	0x03, 0x1b
        /*00ce*/ 	.short	0x00ff


	//----- nvinfo : EIATTR_MERCURY_ISA_VERSION
	.align		4
        /*00d0*/ 	.byte	0x03, 0x5f
        /*00d2*/ 	.short	0x0101


	//----- nvinfo : EIATTR_VRC_CTA_INIT_COUNT
	.align		4
        /*00d4*/ 	.byte	0x02, 0x4a
	.zero		1
	.zero		1


	//----- nvinfo : EIATTR_EXIT_INSTR_OFFSETS
	.align		4
        /*00d8*/ 	.byte	0x04, 0x1c
        /*00da*/ 	.short	(.L_219 - .L_218)


	//   ....[0]....
.L_218:
        /*00dc*/ 	.word	0x000000c0


	//   ....[1]....
        /*00e0*/ 	.word	0x000010b0


	//----- nvinfo : EIATTR_MAX_THREADS
	.align		4
.L_219:
        /*00e4*/ 	.byte	0x04, 0x05
        /*00e6*/ 	.short	(.L_221 - .L_220)
.L_220:
        /*00e8*/ 	.word	0x00000100
        /*00ec*/ 	.word	0x00000001
        /*00f0*/ 	.word	0x00000001


	//----- nvinfo : EIATTR_CRS_STACK_SIZE
	.align		4
.L_221:
        /*00f4*/ 	.byte	0x04, 0x1e
        /*00f6*/ 	.short	(.L_223 - .L_222)
.L_222:
        /*00f8*/ 	.word	0x00000000


	//----- nvinfo : EIATTR_CBANK_PARAM_SIZE
	.align		4
.L_223:
        /*00fc*/ 	.byte	0x03, 0x19
        /*00fe*/ 	.short	0x0040


	//----- nvinfo : EIATTR_PARAM_CBANK
	.align		4
        /*0100*/ 	.byte	0x04, 0x0a
        /*0102*/ 	.short	(.L_225 - .L_224)
	.align		4
.L_224:
        /*0104*/ 	.word	index@(.nv.constant0._cupy_upfirdn2D_float32)
        /*0108*/ 	.short	0x0380
        /*010a*/ 	.short	0x0040


	//----- nvinfo : EIATTR_SW_WAR
	.align		4
.L_225:
        /*010c*/ 	.byte	0x04, 0x36
        /*010e*/ 	.short	(.L_227 - .L_226)
.L_226:
        /*0110*/ 	.word	0x00000008
.L_227:


//--------------------- .nv.info._cupy_upfirdn1D_complex128 --------------------------
	.section	.nv.info._cupy_upfirdn1D_complex128,"",@"SHT_CUDA_INFO"
	.sectionflags	@""
	.align	4


	//----- nvinfo : EIATTR_CUDA_API_VERSION
	.align		4
        /*0000*/ 	.byte	0x04, 0x37
        /*0002*/ 	.short	(.L_229 - .L_228)
.L_228:
        /*0004*/ 	.word	0x00000082


	//----- nvinfo : EIATTR_KPARAM_INFO
	.align		4
.L_229:
        /*0008*/ 	.byte	0x04, 0x17
        /*000a*/ 	.short	(.L_231 - .L_230)
.L_230:
        /*000c*/ 	.word	0x00000000
        /*0010*/ 	.short	0x0009
        /*0012*/ 	.short	0x0030
        /*0014*/ 	.byte	0x00, 0xf0, 0x11, 0x00


	//----- nvinfo : EIATTR_KPARAM_INFO
	.align		4
.L_231:
        /*0018*/ 	.byte	0x04, 0x17
        /*001a*/ 	.short	(.L_233 - .L_232)
.L_232:
        /*001c*/ 	.word	0x00000000
        /*0020*/ 	.short	0x0008
        /*0022*/ 	.short	0x0028
        /*0024*/ 	.byte	0x00, 0xf5, 0x21, 0x00


	//----- nvinfo : EIATTR_KPARAM_INFO
	.align		4
.L_233:
        /*0028*/ 	.byte	0x04, 0x17
        /*002a*/ 	.short	(.L_235 - .L_234)
.L_234:
        /*002c*/ 	.word	0x00000000
        /*0030*/ 	.short	0x0007
        /*0032*/ 	.short	0x0024
        /*0034*/ 	.byte	0x00, 0xf0, 0x11, 0x00


	//----- nvinfo : EIATTR_KPARAM_INFO
	.align		4
.L_235:
        /*0038*/ 	.byte	0x04, 0x17
        /*003a*/ 	.short	(.L_237 - .L_236)
.L_236:
        /*003c*/ 	.word	0x00000000
        /*0040*/ 	.short	0x0006
        /*0042*/ 	.short	0x0020
        /*0044*/ 	.byte	0x00, 0xf0, 0x11, 0x00


	//----- nvinfo : EIATTR_KPARAM_INFO
	.align		4
.L_237:
        /*0048*/ 	.byte	0x04, 0x17
        /*004a*/ 	.short	(.L_239 - .L_238)
.L_238:
        /*004c*/ 	.word	0x00000000
        /*0050*/ 	.short	0x0005
        /*0052*/ 	.short	0x001c
        /*0054*/ 	.byte	0x00, 0xf0, 0x11, 0x00


	//----- nvinfo : EIATTR_KPARAM_INFO
	.align		4
.L_239:
        /*0058*/ 	.byte	0x04, 0x17
        /*005a*/ 	.short	(.L_241 - .L_240)
.L_240:
        /*005c*/ 	.word	0x00000000
        /*0060*/ 	.short	0x0004
        /*0062*/ 	.short	0x0018
        /*0064*/ 	.byte	0x00, 0xf0, 0x11, 0x00


	//----- nvinfo : EIATTR_KPARAM_INFO
	.align		4
.L_241:
        /*0068*/ 	.byte	0x04, 0x17
        /*006a*/ 	.short	(.L_243 - .L_242)
.L_242:
        /*006c*/ 	.word	0x00000000
        /*0070*/ 	.short	0x0003
        /*0072*/ 	.short	0x0014
        /*0074*/ 	.byte	0x00, 0xf0, 0x11, 0x00


	//----- nvinfo : EIATTR_KPARAM_INFO
	.align		4
.L_243:
        /*0078*/ 	.byte	0x04, 0x17
        /*007a*/ 	.short	(.L_245 - .L_244)
.L_244:
        /*007c*/ 	.word	0x00000000
        /*0080*/ 	.short	0x0002
        /*0082*/ 	.short	0x0010
        /*0084*/ 	.byte	0x00, 0xf0, 0x11, 0x00


	//----- nvinfo : EIATTR_KPARAM_INFO
	.align		4
.L_245:
        /*0088*/ 	.byte	0x04, 0x17
        /*008a*/ 	.short	(.L_247 - .L_246)
.L_246:
        /*008c*/ 	.word	0x00000000
        /*0090*/ 	.short	0x0001
        /*0092*/ 	.short	0x0008
        /*0094*/ 	.byte	0x00, 0xf5, 0x21, 0x00


	//----- nvinfo : EIATTR_KPARAM_INFO
	.align		4
.L_247:
        /*0098*/ 	.byte	0x04, 0x17
        /*009a*/ 	.short	(.L_249 - .L_248)
.L_248:
        /*009c*/ 	.word	0x00000000
        /*00a0*/ 	.short	0x0000
        /*00a2*/ 	.short	0x0000
        /*00a4*/ 	.byte	0x00, 0xf5, 0x21, 0x00


	//----- nvinfo : EIATTR_SPARSE_MMA_MASK
	.align		4
.L_249:
        /*00a8*/ 	.byte	0x03, 0x50
        /*00aa*/ 	.short	0x0000


	//----- nvinfo : EIATTR_MAXREG_COUNT
	.align		4
        /*00ac*/ 	.byte	0x03, 0x1b
        /*00ae*/ 	.short	0x0080


	//----- nvinfo : EIATTR_MERCURY_ISA_VERSION
	.align		4
        /*00b0*/ 	.byte	0x03, 0x5f
        /*00b2*/ 	.short	0x0101


	//----- nvinfo : EIATTR_VRC_CTA_INIT_COUNT
	.align		4
        /*00b4*/ 	.byte	0x02, 0x4a
	.zero		1
	.zero		1


	//----- nvinfo : EIATTR_EXIT_INSTR_OFFSETS
	.align		4
        /*00b8*/ 	.byte	0x04, 0x1c
        /*00ba*/ 	.short	(.L_251 - .L_250)


	//   ....[0]....
.L_250:
        /*00bc*/ 	.word	0x00000070


	//   ....[1]....
        /*00c0*/ 	.word	0x00000e50


	//----- nvinfo : EIATTR_MAX_THREADS
	.align		4
.L_251:
        /*00c4*/ 	.byte	0x04, 0x05
        /*00c6*/ 	.short	(.L_253 - .L_252)
.L_252:
        /*00c8*/ 	.word	0x00000200
        /*00cc*/ 	.word	0x00000001
        /*00d0*/ 	.word	0x00000001


	//----- nvinfo : EIATTR_CRS_STACK_SIZE
	.align		4
.L_253:
        /*00d4*/ 	.byte	0x04, 0x1e
        /*00d6*/ 	.short	(.L_255 - .L_254)
.L_254:
        /*00d8*/ 	.word	0x00000000


	//----- nvinfo : EIATTR_CBANK_PARAM_SIZE
	.align		4
.L_255:
        /*00dc*/ 	.byte	0x03, 0x19
        /*00de*/ 	.short	0x0034


	//----- nvinfo : EIATTR_PARAM_CBANK
	.align		4
        /*00e0*/ 	.byte	0x04, 0x0a
        /*00e2*/ 	.short	(.L_257 - .L_256)
	.align		4
.L_256:
        /*00e4*/ 	.word	index@(.nv.constant0._cupy_upfirdn1D_complex128)
        /*00e8*/ 	.short	0x0380
        /*00ea*/ 	.short	0x0034


	//----- nvinfo : EIATTR_SW_WAR
	.align		4
.L_257:
        /*00ec*/ 	.byte	0x04, 0x36
        /*00ee*/ 	.short	(.L_259 - .L_258)
.L_258:
        /*00f0*/ 	.word	0x00000008
.L_259:


//--------------------- .nv.info._cupy_upfirdn1D_complex64 --------------------------
	.section	.nv.info._cupy_upfirdn1D_complex64,"",@"SHT_CUDA_INFO"
	.sectionflags	@""
	.align	4


	//----- nvinfo : EIATTR_CUDA_API_VERSION
	.align		4
        /*0000*/ 	.byte	0x04, 0x37
        /*0002*/ 	.short	(.L_261 - .L_260)
.L_260:
        /*0004*/ 	.word	0x00000082


	//----- nvinfo : EIATTR_KPARAM_INFO
	.align		4
.L_261:
        /*0008*/ 	.byte	0x04, 0x17
        /*000a*/ 	.short	(.L_263 - .L_262)
.L_262:
        /*000c*/ 	.word	0x00000000
        /*0010*/ 	.short	0x0009
        /*0012*/ 	.short	0x0030
        /*0014*/ 	.byte	0x00, 0xf0, 0x11, 0x00


	//----- nvinfo : EIATTR_KPARAM_INFO
	.align		4
.L_263:
        /*0018*/ 	.byte	0x04, 0x17
        /*001a*/ 	.short	(.L_265 - .L_264)
.L_264:
        /*001c*/ 	.word	0x00000000
        /*0020*/ 	.short	0x0008
        /*0022*/ 	.short	0x0028
        /*0024*/ 	.byte	0x00, 0xf5, 0x21, 0x00


	//----- nvinfo : EIATTR_KPARAM_INFO
	.align		4
.L_265:
        /*0028*/ 	.byte	0x04, 0x17
        /*002a*/ 	.short	(.L_267 - .L_266)
.L_266:
        /*002c*/ 	.word	0x00000000
        /*0030*/ 	.short	0x0007
        /*0032*/ 	.short	0x0024
        /*0034*/ 	.byte	0x00, 0xf0, 0x11, 0x00


	//----- nvinfo : EIATTR_KPARAM_INFO
	.align		4
.L_267:
        /*0038*/ 	.byte	0x04, 0x17
        /*003a*/ 	.short	(.L_269 - .L_268)
.L_268:
        /*003c*/ 	.word	0x00000000
        /*0040*/ 	.short	0x0006
        /*0042*/ 	.short	0x0020
        /*0044*/ 	.byte	0x00, 0xf0, 0x11, 0x00


	//----- nvinfo : EIATTR_KPARAM_INFO
	.align		4
.L_269:
        /*0048*/ 	.byte	0x04, 0x17
        /*004a*/ 	.short	(.L_271 - .L_270)
.L_270:
        /*004c*/ 	.word	0x00000000
        /*0050*/ 	.short	0x0005
        /*0052*/ 	.short	0x001c
        /*0054*/ 	.byte	0x00, 0xf0, 0x11, 0x00


	//----- nvinfo : EIATTR_KPARAM_INFO
	.align		4
.L_271:
        /*0058*/ 	.byte	0x04, 0x17
        /*005a*/ 	.short	(.L_273 - .L_272)
.L_272:
        /*005c*/ 	.word	0x00000000
        /*0060*/ 	.short	0x0004
        /*0062*/ 	.short	0x0018
        /*0064*/ 	.byte	0x00, 0xf0, 0x11, 0x00


	//----- nvinfo : EIATTR_KPARAM_INFO
	.align		4
.L_273:
        /*0068*/ 	.byte	0x04, 0x17
        /*006a*/ 	.short	(.L_275 - .L_274)
.L_274:
        /*006c*/ 	.word	0x00000000
        /*0070*/ 	.short	0x0003
        /*0072*/ 	.short	0x0014
        /*0074*/ 	.byte	0x00, 0xf0, 0x11, 0x00


	//----- nvinfo : EIATTR_KPARAM_INFO
	.align		4
.L_275:
        /*0078*/ 	.byte	0x04, 0x17
        /*007a*/ 	.short	(.L_277 - .L_276)
.L_276:
        /*007c*/ 	.word	0x00000000
        /*0080*/ 	.short	0x0002
        /*0082*/ 	.short	0x0010
        /*0084*/ 	.byte	0x00, 0xf0, 0x11, 0x00


	//----- nvinfo : EIATTR_KPARAM_INFO
	.align		4
.L_277:
        /*0088*/ 	.byte	0x04, 0x17
        /*008a*/ 	.short	(.L_279 - .L_278)
.L_278:
        /*008c*/ 	.word	0x00000000
        /*0090*/ 	.short	0x0001
        /*0092*/ 	.short	0x0008
        /*0094*/ 	.byte	0x00, 0xf5, 0x21, 0x00


	//----- nvinfo : EIATTR_KPARAM_INFO
	.align		4
.L_279:
        /*0098*/ 	.byte	0x04, 0x17
        /*009a*/ 	.short	(.L_281 - .L_280)
.L_280:
        /*009c*/ 	.word	0x00000000
        /*00a0*/ 	.short	0x0000
        /*00a2*/ 	.short	0x0000
        /*00a4*/ 	.byte	0x00, 0xf5, 0x21, 0x00


	//----- nvinfo : EIATTR_SPARSE_MMA_MASK
	.align		4
.L_281:
        /*00a8*/ 	.byte	0x03, 0x50
        /*00aa*/ 	.short	0x0000


	//----- nvinfo : EIATTR_MAXREG_COUNT
	.align		4
        /*00ac*/ 	.byte	0x03, 0x1b
        /*00ae*/ 	.short	0x0080


	//----- nvinfo : EIATTR_MERCURY_ISA_VERSION
	.align		4
        /*00b0*/ 	.byte	0x03, 0x5f
        /*00b2*/ 	.short	0x0101


	//----- nvinfo : EIATTR_VRC_CTA_INIT_COUNT
	.align		4
        /*00b4*/ 	.byte	0x02, 0x4a
	.zero		1
	.zero		1


	//----- nvinfo : EIATTR_EXIT_INSTR_OFFSETS
	.align		4
        /*00b8*/ 	.byte	0x04, 0x1c
        /*00ba*/ 	.short	(.L_283 - .L_282)


	//   ....[0]....
.L_282:
        /*00bc*/ 	.word	0x00000070


	//   ....[1]....
        /*00c0*/ 	.word	0x00000e40


	//----- nvinfo : EIATTR_MAX_THREADS
	.align		4
.L_283:
        /*00c4*/ 	.byte	0x04, 0x05
        /*00c6*/ 	.short	(.L_285 - .L_284)
.L_284:
        /*00c8*/ 	.word	0x00000200
        /*00cc*/ 	.word	0x00000001
        /*00d0*/ 	.word	0x00000001


	//----- nvinfo : EIATTR_CRS_STACK_SIZE
	.align		4
.L_285:
        /*00d4*/ 	.byte	0x04, 0x1e
        /*00d6*/ 	.short	(.L_287 - .L_286)
.L_286:
        /*00d8*/ 	.word	0x00000000


	//----- nvinfo : EIATTR_CBANK_PARAM_SIZE
	.align		4
.L_287:
        /*00dc*/ 	.byte	0x03, 0x19
        /*00de*/ 	.short	0x0034


	//----- nvinfo : EIATTR_PARAM_CBANK
	.align		4
        /*00e0*/ 	.byte	0x04, 0x0a
        /*00e2*/ 	.short	(.L_289 - .L_288)
	.align		4
.L_288:
        /*00e4*/ 	.word	index@(.nv.constant0._cupy_upfirdn1D_complex64)
        /*00e8*/ 	.short	0x0380
        /*00ea*/ 	.short	0x0034


	//----- nvinfo : EIATTR_SW_WAR
	.align		4
.L_289:
        /*00ec*/ 	.byte	0x04, 0x36
        /*00ee*/ 	.short	(.L_291 - .L_290)
.L_290:
        /*00f0*/ 	.word	0x00000008
.L_291:


//--------------------- .nv.info._cupy_upfirdn1D_float64 --------------------------
	.section	.nv.info._cupy_upfirdn1D_float64,"",@"SHT_CUDA_INFO"
	.sectionflags	@""
	.align	4


	//----- nvinfo : EIATTR_CUDA_API_VERSION
	.align		4
        /*0000*/ 	.byte	0x04, 0x37
        /*0002*/ 	.short	(.L_293 - .L_292)
.L_292:
        /*0004*/ 	.word	0x00000082


	//----- nvinfo : EIATTR_KPARAM_INFO
	.align		4
.L_293:
        /*0008*/ 	.byte	0x04, 0x17
        /*000a*/ 	.short	(.L_295 - .L_294)
.L_294:
        /*000c*/ 	.word	0x00000000
        /*0010*/ 	.short	0x0009
        /*0012*/ 	.short	0x0030
        /*0014*/ 	.byte	0x00, 0xf0, 0x11, 0x00


	//----- nvinfo : EIATTR_KPARAM_INFO
	.align		4
.L_295:
        /*0018*/ 	.byte	0x04, 0x17
        /*001a*/ 	.short	(.L_297 - .L_296)
.L_296:
        /*001c*/ 	.word	0x00000000
        /*0020*/ 	.short	0x0008
        /*0022*/ 	.short	0x0028
        /*0024*/ 	.byte	0x00, 0xf5, 0x21, 0x00


	//----- nvinfo : EIATTR_KPARAM_INFO
	.align		4
.L_297:
        /*0028*/ 	.byte	0x04, 0x17
        /*002a*/ 	.short	(.L_299 - .L_298)
.L_298:
        /*002c*/ 	.word	0x00000000
        /*0030*/ 	.short	0x0007
        /*0032*/ 	.short	0x0024
        /*0034*/ 	.byte	0x00, 0xf0, 0x11, 0x00


	//----- nvinfo : EIATTR_KPARAM_INFO
	.align		4
.L_299:
        /*0038*/ 	.byte	0x04, 0x17
        /*003a*/ 	.short	(.L_301 - .L_300)
.L_300:
        /*003c*/ 	.word	0x00000000
        /*0040*/ 	.short	0x0006
        /*0042*/ 	.short	0x0020
        /*0044*/ 	.byte	0x00, 0xf0, 0x11, 0x00


	//----- nvinfo : EIATTR_KPARAM_INFO
	.align		4
.L_301:
        /*0048*/ 	.byte	0x04, 0x17
        /*004a*/ 	.short	(.L_303 - .L_302)
.L_302:
        /*004c*/ 	.word	0x00000000
        /*0050*/ 	.short	0x0005
        /*0052*/ 	.short	0x001c
        /*0054*/ 	.byte	0x00, 0xf0, 0x11, 0x00


	//----- nvinfo : EIATTR_KPARAM_INFO
	.align		4
.L_303:
        /*0058*/ 	.byte	0x04, 0x17
        /*005a*/ 	.short	(.L_305 - .L_304)
.L_304:
        /*005c*/ 	.word	0x00000000
        /*0060*/ 	.short	0x0004
        /*0062*/ 	.short	0x0018
        /*0064*/ 	.byte	0x00, 0xf0, 0x11, 0x00


	//----- nvinfo : EIATTR_KPARAM_INFO
	.align		4
.L_305:
        /*0068*/ 	.byte	0x04, 0x17
        /*006a*/ 	.short	(.L_307 - .L_306)
.L_306:
        /*006c*/ 	.word	0x00000000
        /*0070*/ 	.short	0x0003
        /*0072*/ 	.short	0x0014
        /*0074*/ 	.byte	0x00, 0xf0, 0x11, 0x00


	//----- nvinfo : EIATTR_KPARAM_INFO
	.align		4
.L_307:
        /*0078*/ 	.byte	0x04, 0x17
        /*007a*/ 	.short	(.L_309 - .L_308)
.L_308:
        /*007c*/ 	.word	0x00000000
        /*0080*/ 	.short	0x0002
        /*0082*/ 	.short	0x0010
        /*0084*/ 	.byte	0x00, 0xf0, 0x11, 0x00


	//----- nvinfo : EIATTR_KPARAM_INFO
	.align		4
.L_309:
        /*0088*/ 	.byte	0x04, 0x17
        /*008a*/ 	.short	(.L_311 - .L_310)
.L_310:
        /*008c*/ 	.word	0x00000000
        /*0090*/ 	.short	0x0001
        /*0092*/ 	.short	0x0008
        /*0094*/ 	.byte	0x00, 0xf5, 0x21, 0x00


	//----- nvinfo : EIATTR_KPARAM_INFO
	.align		4
.L_311:
        /*0098*/ 	.byte	0x04, 0x17
        /*009a*/ 	.short	(.L_313 - .L_312)
.L_312:
        /*009c*/ 	.word	0x00000000
        /*00a0*/ 	.short	0x0000
        /*00a2*/ 	.short	0x0000
        /*00a4*/ 	.byte	0x00, 0xf5, 0x21, 0x00


	//----- nvinfo : EIATTR_SPARSE_MMA_MASK
	.align		4
.L_313:
        /*00a8*/ 	.byte	0x03, 0x50
        /*00aa*/ 	.short	0x0000


	//----- nvinfo : EIATTR_MAXREG_COUNT
	.align		4
        /*00ac*/ 	.byte	0x03, 0x1b
        /*00ae*/ 	.short	0x0080


	//----- nvinfo : EIATTR_MERCURY_ISA_VERSION
	.align		4
        /*00b0*/ 	.byte	0x03, 0x5f
        /*00b2*/ 	.short	0x0101


	//----- nvinfo : EIATTR_VRC_CTA_INIT_COUNT
	.align		4
        /*00b4*/ 	.byte	0x02, 0x4a
	.zero		1
	.zero		1


	//----- nvinfo : EIATTR_EXIT_INSTR_OFFSETS
	.align		4
        /*00b8*/ 	.byte	0x04, 0x1c
        /*00ba*/ 	.short	(.L_315 - .L_314)


	//   ....[0]....
.L_314:
        /*00bc*/ 	.word	0x00000070


	//   ....[1]....
        /*00c0*/ 	.word	0x000010b0


	//----- nvinfo : EIATTR_MAX_THREADS
	.align		4
.L_315:
        /*00c4*/ 	.byte	0x04, 0x05
        /*00c6*/ 	.short	(.L_317 - .L_316)
.L_316:
        /*00c8*/ 	.word	0x00000200
        /*00cc*/ 	.word	0x00000001
        /*00d0*/ 	.word	0x00000001


	//----- nvinfo : EIATTR_CRS_STACK_SIZE
	.align		4
.L_317:
        /*00d4*/ 	.byte	0x04, 0x1e
        /*00d6*/ 	.short	(.L_319 - .L_318)
.L_318:
        /*00d8*/ 	.word	0x00000000


	//----- nvinfo : EIATTR_CBANK_PARAM_SIZE
	.align		4
.L_319:
        /*00dc*/ 	.byte	0x03, 0x19
        /*00de*/ 	.short	0x0034


	//----- nvinfo : EIATTR_PARAM_CBANK
	.align		4
        /*00e0*/ 	.byte	0x04, 0x0a
        /*00e2*/ 	.short	(.L_321 - .L_320)
	.align		4
.L_320:
        /*00e4*/ 	.word	index@(.nv.constant0._cupy_upfirdn1D_float64)
        /*00e8*/ 	.short	0x0380
        /*00ea*/ 	.short	0x0034


	//----- nvinfo : EIATTR_SW_WAR
	.align		4
.L_321:
        /*00ec*/ 	.byte	0x04, 0x36
        /*00ee*/ 	.short	(.L_323 - .L_322)
.L_322:
        /*00f0*/ 	.word	0x00000008
.L_323:


//--------------------- .nv.info._cupy_upfirdn1D_float32 --------------------------
	.section	.nv.info._cupy_upfirdn1D_float32,"",@"SHT_CUDA_INFO"
	.sectionflags	@""
	.align	4


	//----- nvinfo : EIATTR_CUDA_API_VERSION
	.align		4
        /*0000*/ 	.byte	0x04, 0x37
        /*0002*/ 	.short	(.L_325 - .L_324)
.L_324:
        /*0004*/ 	.word	0x00000082


	//----- nvinfo : EIATTR_KPARAM_INFO
	.align		4
.L_325:
        /*0008*/ 	.byte	0x04, 0x17
        /*000a*/ 	.short	(.L_327 - .L_326)
.L_326:
        /*000c*/ 	.word	0x00000000
        /*0010*/ 	.short	0x0009
        /*0012*/ 	.short	0x0030
        /*0014*/ 	.byte	0x00, 0xf0, 0x11, 0x00


	//----- nvinfo : EIATTR_KPARAM_INFO
	.align		4
.L_327:
        /*0018*/ 	.byte	0x04, 0x17
        /*001a*/ 	.short	(.L_329 - .L_328)
.L_328:
        /*001c*/ 	.word	0x00000000
        /*0020*/ 	.short	0x0008
        /*0022*/ 	.short	0x0028
        /*0024*/ 	.byte	0x00, 0xf5, 0x21, 0x00


	//----- nvinfo : EIATTR_KPARAM_INFO
	.align		4
.L_329:
        /*0028*/ 	.byte	0x04, 0x17
        /*002a*/ 	.short	(.L_331 - .L_330)
.L_330:
        /*002c*/ 	.word	0x00000000
        /*0030*/ 	.short	0x0007
        /*0032*/ 	.short	0x0024
        /*0034*/ 	.byte	0x00, 0xf0, 0x11, 0x00


	//----- nvinfo : EIATTR_KPARAM_INFO
	.align		4
.L_331:
        /*0038*/ 	.byte	0x04, 0x17
        /*003a*/ 	.short	(.L_333 - .L_332)
.L_332:
        /*003c*/ 	.word	0x00000000
        /*0040*/ 	.short	0x0006
        /*0042*/ 	.short	0x0020
        /*0044*/ 	.byte	0x00, 0xf0, 0x11, 0x00


	//----- nvinfo : EIATTR_KPARAM_INFO
	.align		4
.L_333:
        /*0048*/ 	.byte	0x04, 0x17
        /*004a*/ 	.short	(.L_335 - .L_334)
.L_334:
        /*004c*/ 	.word	0x00000000
        /*0050*/ 	.short	0x0005
        /*0052*/ 	.short	0x001c
        /*0054*/ 	.byte	0x00, 0xf0, 0x11, 0x00


	//----- nvinfo : EIATTR_KPARAM_INFO
	.align		4
.L_335:
        /*0058*/ 	.byte	0x04, 0x17
        /*005a*/ 	.short	(.L_337 - .L_336)
.L_336:
        /*005c*/ 	.word	0x00000000
        /*0060*/ 	.short	0x0004
        /*0062*/ 	.short	0x0018
        /*0064*/ 	.byte	0x00, 0xf0, 0x11, 0x00


	//----- nvinfo : EIATTR_KPARAM_INFO
	.align		4
.L_337:
        /*0068*/ 	.byte	0x04, 0x17
        /*006a*/ 	.short	(.L_339 - .L_338)
.L_338:
        /*006c*/ 	.word	0x00000000
        /*0070*/ 	.short	0x0003
        /*0072*/ 	.short	0x0014
        /*0074*/ 	.byte	0x00, 0xf0, 0x11, 0x00


	//----- nvinfo : EIATTR_KPARAM_INFO
	.align		4
.L_339:
        /*0078*/ 	.byte	0x04, 0x17
        /*007a*/ 	.short	(.L_341 - .L_340)
.L_340:
        /*007c*/ 	.word	0x00000000
        /*0080*/ 	.short	0x0002
        /*0082*/ 	.short	0x0010
        /*0084*/ 	.byte	0x00, 0xf0, 0x11, 0x00


	//----- nvinfo : EIATTR_KPARAM_INFO
	.align		4
.L_341:
        /*0088*/ 	.byte	0x04, 0x17
        /*008a*/ 	.short	(.L_343 - .L_342)
.L_342:
        /*008c*/ 	.word	0x00000000
        /*0090*/ 	.short	0x0001
        /*0092*/ 	.short	0x0008
        /*0094*/ 	.byte	0x00, 0xf5, 0x21, 0x00


	//----- nvinfo : EIATTR_KPARAM_INFO
	.align		4
.L_343:
        /*0098*/ 	.byte	0x04, 0x17
        /*009a*/ 	.short	(.L_345 - .L_344)
.L_344:
        /*009c*/ 	.word	0x00000000
        /*00a0*/ 	.short	0x0000
        /*00a2*/ 	.short	0x0000
        /*00a4*/ 	.byte	0x00, 0xf5, 0x21, 0x00


	//----- nvinfo : EIATTR_SPARSE_MMA_MASK
	.align		4
.L_345:
        /*00a8*/ 	.byte	0x03, 0x50
        /*00aa*/ 	.short	0x0000


	//----- nvinfo : EIATTR_MAXREG_COUNT
	.align		4
        /*00ac*/ 	.byte	0x03, 0x1b
        /*00ae*/ 	.short	0x0080


	//----- nvinfo : EIATTR_MERCURY_ISA_VERSION
	.align		4
        /*00b0*/ 	.byte	0x03, 0x5f
        /*00b2*/ 	.short	0x0101


	//----- nvinfo : EIATTR_VRC_CTA_INIT_COUNT
	.align		4
        /*00b4*/ 	.byte	0x02, 0x4a
	.zero		1
	.zero		1


	//----- nvinfo : EIATTR_EXIT_INSTR_OFFSETS
	.align		4
        /*00b8*/ 	.byte	0x04, 0x1c
        /*00ba*/ 	.short	(.L_347 - .L_346)


	//   ....[0]....
.L_346:
        /*00bc*/ 	.word	0x00000070


	//   ....[1]....
        /*00c0*/ 	.word	0x000010d0


	//----- nvinfo : EIATTR_MAX_THREADS
	.align		4
.L_347:
        /*00c4*/ 	.byte	0x04, 0x05
        /*00c6*/ 	.short	(.L_349 - .L_348)
.L_348:
        /*00c8*/ 	.word	0x00000200
        /*00cc*/ 	.word	0x00000001
        /*00d0*/ 	.word	0x00000001


	//----- nvinfo : EIATTR_CRS_STACK_SIZE
	.align		4
.L_349:
        /*00d4*/ 	.byte	0x04, 0x1e
        /*00d6*/ 	.short	(.L_351 - .L_350)
.L_350:
        /*00d8*/ 	.word	0x00000000


	//----- nvinfo : EIATTR_CBANK_PARAM_SIZE
	.align		4
.L_351:
        /*00dc*/ 	.byte	0x03, 0x19
        /*00de*/ 	.short	0x0034


	//----- nvinfo : EIATTR_PARAM_CBANK
	.align		4
        /*00e0*/ 	.byte	0x04, 0x0a
        /*00e2*/ 	.short	(.L_353 - .L_352)
	.align		4
.L_352:
        /*00e4*/ 	.word	index@(.nv.constant0._cupy_upfirdn1D_float32)
        /*00e8*/ 	.short	0x0380
        /*00ea*/ 	.short	0x0034


	//----- nvinfo : EIATTR_SW_WAR
	.align		4
.L_353:
        /*00ec*/ 	.byte	0x04, 0x36
        /*00ee*/ 	.short	(.L_355 - .L_354)
.L_354:
        /*00f0*/ 	.word	0x00000008
.L_355:


//--------------------- .nv.callgraph             --------------------------
	.section	.nv.callgraph,"",@"SHT_CUDA_CALLGRAPH"
	.align	4
	.sectionentsize	8
	.align		4
        /*0000*/ 	.word	0x00000000
	.align		4
        /*0004*/ 	.word	0xffffffff
	.align		4
        /*0008*/ 	.word	0x00000000
	.align		4
        /*000c*/ 	.word	0xfffffffe
	.align		4
        /*0010*/ 	.word	0x00000000
	.align		4
        /*0014*/ 	.word	0xfffffffd
	.align		4
        /*0018*/ 	.word	0x00000000
	.align		4
        /*001c*/ 	.word	0xfffffffc


//--------------------- .nv.constant4             --------------------------
	.section	.nv.constant4,"a",@progbits
	.align	8
	.align		8
.nv.constant4:
        /*0000*/ 	.dword	_ZN34_INTERNAL_29a8b462_4_k_cu_c38955904cuda3std3__45__cpo5beginE
	.align		8
        /*0008*/ 	.dword	_ZN34_INTERNAL_29a8b462_4_k_cu_c38955904cuda3std3__45__cpo3endE
	.align		8
        /*0010*/ 	.dword	_ZN34_INTERNAL_29a8b462_4_k_cu_c38955904cuda3std3__45__cpo6cbeginE
	.align		8
        /*0018*/ 	.dword	_ZN34_INTERNAL_29a8b462_4_k_cu_c38955904cuda3std3__45__cpo4cendE
	.align		8
        /*0020*/ 	.dword	_ZN34_INTERNAL_29a8b462_4_k_cu_c38955904cuda3std3__45__cpo6rbeginE
	.align		8
        /*0028*/ 	.dword	_ZN34_INTERNAL_29a8b462_4_k_cu_c38955904cuda3std3__45__cpo4rendE
	.align		8
        /*0030*/ 	.dword	_ZN34_INTERNAL_29a8b462_4_k_cu_c38955904cuda3std3__45__cpo7crbeginE
	.align		8
        /*0038*/ 	.dword	_ZN34_INTERNAL_29a8b462_4_k_cu_c38955904cuda3std3__45__cpo5crendE
	.align		8
        /*0040*/ 	.dword	_ZN34_INTERNAL_29a8b462_4_k_cu_c38955904cuda3std3__436_GLOBAL__N__29a8b462_4_k_cu_c38955906ignoreE
	.align		8
        /*0048*/ 	.dword	_ZN34_INTERNAL_29a8b462_4_k_cu_c38955904cuda3std3__419piecewise_constructE
	.align		8
        /*0050*/ 	.dword	_ZN34_INTERNAL_29a8b462_4_k_cu_c38955904cuda3std3__48in_placeE
	.align		8
        /*0058*/ 	.dword	_ZN34_INTERNAL_29a8b462_4_k_cu_c38955904cuda3std3__420unreachable_sentinelE
	.align		8
        /*0060*/ 	.dword	_ZN34_INTERNAL_29a8b462_4_k_cu_c38955904cuda3std6ranges3__45__cpo4swapE
	.align		8
        /*0068*/ 	.dword	_ZN34_INTERNAL_29a8b462_4_k_cu_c38955904cuda3std6ranges3__45__cpo9iter_moveE
	.align		8
        /*0070*/ 	.dword	_ZN34_INTERNAL_29a8b462_4_k_cu_c38955904cuda3std6ranges3__45__cpo5beginE
	.align		8
        /*0078*/ 	.dword	_ZN34_INTERNAL_29a8b462_4_k_cu_c38955904cuda3std6ranges3__45__cpo3endE
	.align		8
        /*0080*/ 	.dword	_ZN34_INTERNAL_29a8b462_4_k_cu_c38955904cuda3std6ranges3__45__cpo6cbeginE
	.align		8
        /*0088*/ 	.dword	_ZN34_INTERNAL_29a8b462_4_k_cu_c38955904cuda3std6ranges3__45__cpo4cendE
	.align		8
        /*0090*/ 	.dword	_ZN34_INTERNAL_29a8b462_4_k_cu_c38955904cuda3std6ranges3__45__cpo7advanceE
	.align		8
        /*0098*/ 	.dword	_ZN34_INTERNAL_29a8b462_4_k_cu_c38955904cuda3std6ranges3__45__cpo9iter_swapE
	.align		8
        /*00a0*/ 	.dword	_ZN34_INTERNAL_29a8b462_4_k_cu_c38955904cuda3std6ranges3__45__cpo4nextE
	.align		8
        /*00a8*/ 	.dword	_ZN34_INTERNAL_29a8b462_4_k_cu_c38955904cuda3std6ranges3__45__cpo4prevE
	.align		8
        /*00b0*/ 	.dword	_ZN34_INTERNAL_29a8b462_4_k_cu_c38955904cuda3std6ranges3__45__cpo4dataE
	.align		8
        /*00b8*/ 	.dword	_ZN34_INTERNAL_29a8b462_4_k_cu_c38955904cuda3std6ranges3__45__cpo5cdataE
	.align		8
        /*00c0*/ 	.dword	_ZN34_INTERNAL_29a8b462_4_k_cu_c38955904cuda3std6ranges3__45__cpo4sizeE
	.align		8
        /*00c8*/ 	.dword	_ZN34_INTERNAL_29a8b462_4_k_cu_c38955904cuda3std6ranges3__45__cpo5ssizeE
	.align		8
        /*00d0*/ 	.dword	_ZN34_INTERNAL_29a8b462_4_k_cu_c38955904cuda3std6ranges3__45__cpo8distanceE
	.align		8
        /*00d8*/ 	.dword	_ZN34_INTERNAL_29a8b462_4_k_cu_c38955906thrust24THRUST_300001_SM_1000_NS6system6detail10sequential3seqE


//--------------------- .text._cupy_upfirdn2D_complex128 --------------------------
	.section	.text._cupy_upfirdn2D_complex128,"ax",@progbits
	.align	128
        .global         _cupy_upfirdn2D_complex128
        .type           _cupy_upfirdn2D_complex128,@function
        .size           _cupy_upfirdn2D_complex128,(.L_x_124 - _cupy_upfirdn2D_complex128)
        .other          _cupy_upfirdn2D_complex128,@"STO_CUDA_ENTRY STV_DEFAULT"
_cupy_upfirdn2D_complex128:
.text._cupy_upfirdn2D_complex128:
[----:B------:R-:W-:Y:S01]  /*0000*/  LDC R1, c[0x0][0x37c] ;  /* 0x0000df00ff017b82 */ /* 0x000fe20000000800 */
[----:B------:R-:W0:Y:S07]  /*0010*/  S2R R3, SR_TID.Y ;  /* 0x0000000000037919 */ /* 0x000e2e0000002200 */
[----:B------:R-:W1:Y:S01]  /*0020*/  LDC R25, c[0x0][0x360] ;  /* 0x0000d800ff197b82 */ /* 0x000e620000000800 */
[----:B------:R-:W2:Y:S01]  /*0030*/  LDCU.64 UR6, c[0x0][0x3b8] ;  /* 0x00007700ff0677ac */ /* 0x000ea20008000a00 */
[----:B------:R-:W1:Y:S06]  /*0040*/  S2R R2, SR_TID.X ;  /* 0x0000000000027919 */ /* 0x000e6c0000002100 */
[----:B------:R-:W0:Y:S08]  /*0050*/  S2UR UR5, SR_CTAID.Y ;  /* 0x00000000000579c3 */ /* 0x000e300000002600 */
[----:B------:R-:W0:Y:S08]  /*0060*/  LDC R0, c[0x0][0x364] ;  /* 0x0000d900ff007b82 */ /* 0x000e300000000800 */
[----:B------:R-:W1:Y:S01]  /*0070*/  S2UR UR4, SR_CTAID.X ;  /* 0x00000000000479c3 */ /* 0x000e620000002500 */
[----:B0-----:R-:W-:-:S05]  /*0080*/  IMAD R0, R0, UR5, R3 ;  /* 0x0000000500007c24 */ /* 0x001fca000f8e0203 */
[----:B--2---:R-:W-:Y:S01]  /*0090*/  ISETP.GE.AND P0, PT, R0, UR7, PT ;  /* 0x0000000700007c0c */ /* 0x004fe2000bf06270 */
[----:B-1----:R-:W-:-:S05]  /*00a0*/  IMAD R25, R25, UR4, R2 ;  /* 0x0000000419197c24 */ /* 0x002fca000f8e0202 */
[----:B------:R-:W-:-:S13]  /*00b0*/  ISETP.GE.OR P0, PT, R25, UR6, P0 ;  /* 0x0000000619007c0c */ /* 0x000fda0008706670 */
[----:B------:R-:W-:Y:S05]  /*00c0*/  @P0 EXIT ;  /* 0x000000000000094d */ /* 0x000fea0003800000 */
[----:B------:R-:W0:Y:S01]  /*00d0*/  LDC.64 R4, c[0x0][0x398] ;  /* 0x0000e600ff047b82 */ /* 0x000e220000000a00 */
[----:B------:R-:W1:Y:S01]  /*00e0*/  LDCU UR6, c[0x0][0x3a8] ;  /* 0x00007500ff0677ac */ /* 0x000e620008000800 */
[----:B------:R-:W-:Y:S01]  /*00f0*/  BSSY.RECONVERGENT B0, `(.L_x_0) ;  /* 0x0000146000007945 */ /* 0x000fe20003800200 */
[----:B------:R-:W2:Y:S05]  /*0100*/  LDCU.64 UR4, c[0x0][0x358] ;  /* 0x00006b00ff0477ac */ /* 0x000eaa0008000a00 */
[----:B------:R-:W3:Y:S01]  /*0110*/  LDC R3, c[0x0][0x3a0] ;  /* 0x0000e800ff037b82 */ /* 0x000ee20000000800 */
[----:B------:R-:W4:Y:S01]  /*0120*/  LDCU UR11, c[0x0][0x388] ;  /* 0x00007100ff0b77ac */ /* 0x000f220008000800 */
[----:B------:R-:W0:Y:S06]  /*0130*/  LDCU UR8, c[0x0][0x3a4] ;  /* 0x00007480ff0877ac */ /* 0x000e2c0008000800 */
[----:B------:R-:W5:Y:S01]  /*0140*/  LDC R6, c[0x0][0x3ac] ;  /* 0x0000eb00ff067b82 */ /* 0x000f620000000800 */
[----:B------:R-:W0:Y:S01]  /*0150*/  LDCU UR9, c[0x0][0x3a4] ;  /* 0x00007480ff0977ac */ /* 0x000e220008000800 */
[----:B------:R-:W0:Y:S02]  /*0160*/  LDCU UR10, c[0x0][0x3a4] ;  /* 0x00007480ff0a77ac */ /* 0x000e240008000800 */
[----:B0-----:R-:W-:Y:S01]  /*0170*/  IABS R12, R4 ;  /* 0x00000004000c7213 */ /* 0x001fe20000000000 */
[----:B------:R-:W0:Y:S03]  /*0180*/  LDCU UR12, c[0x0][0x3a4] ;  /* 0x00007480ff0c77ac */ /* 0x000e260008000800 */
[----:B------:R-:W1:Y:S01]  /*0190*/  I2F.RP R7, R12 ;  /* 0x0000000c00077306 */ /* 0x000e620000209400 */
[----:B---3--:R-:W-:-:S04]  /*01a0*/  ISETP.NE.AND P0, PT, R3, 0x1, PT ;  /* 0x000000010300780c */ /* 0x008fc80003f05270 */
[----:B------:R-:W-:-:S05]  /*01b0*/  SEL R2, R0, R25, !P0 ;  /* 0x0000001900027207 */ /* 0x000fca0004000000 */
[----:B------:R-:W-:Y:S01]  /*01c0*/  IMAD R5, R2, R5, RZ ;  /* 0x0000000502057224 */ /* 0x000fe200078e02ff */
[----:B-----5:R-:W-:Y:S01]  /*01d0*/  IABS R2, R6 ;  /* 0x0000000600027213 */ /* 0x020fe20000000000 */
[----:B-1----:R-:W1:Y:S03]  /*01e0*/  MUFU.RCP R7, R7 ;  /* 0x0000000700077308 */ /* 0x002e660000001000 */
[----:B------:R-:W-:Y:S01]  /*01f0*/  IABS R10, R5 ;  /* 0x00000005000a7213 */ /* 0x000fe20000000000 */
[----:B-1----:R-:W-:-:S04]  /*0200*/  VIADD R8, R7, 0xffffffe ;  /* 0x0ffffffe07087836 */ /* 0x002fc80000000000 */
[----:B------:R1:W3:Y:S02]  /*0210*/  F2I.FTZ.U32.TRUNC.NTZ R9, R8 ;  /* 0x0000000800097305 */ /* 0x0002e4000021f000 */
[----:B-1----:R-:W-:Y:S02]  /*0220*/  IMAD.MOV.U32 R8, RZ, RZ, RZ ;  /* 0x000000ffff087224 */ /* 0x002fe400078e00ff */
[----:B---3--:R-:W-:-:S04]  /*0230*/  IMAD.MOV R11, RZ, RZ, -R9 ;  /* 0x000000ffff0b7224 */ /* 0x008fc800078e0a09 */
[----:B------:R-:W-:-:S04]  /*0240*/  IMAD R7, R11, R12, RZ ;  /* 0x0000000c0b077224 */ /* 0x000fc800078e02ff */
[----:B------:R-:W-:-:S04]  /*0250*/  IMAD.HI.U32 R8, R9, R7, R8 ;  /* 0x0000000709087227 */ /* 0x000fc800078e0008 */
[----:B------:R-:W-:Y:S02]  /*0260*/  IMAD.MOV.U32 R7, RZ, RZ, R10 ;  /* 0x000000ffff077224 */ /* 0x000fe400078e000a */
[----:B------:R-:W1:Y:S02]  /*0270*/  I2F.RP R10, R2 ;  /* 0x00000002000a7306 */ /* 0x000e640000209400 */
[----:B------:R-:W-:-:S05]  /*0280*/  IMAD.HI.U32 R8, R8, R7, RZ ;  /* 0x0000000708087227 */ /* 0x000fca00078e00ff */
[----:B------:R-:W-:-:S05]  /*0290*/  IADD3 R9, PT, PT, -R8, RZ, RZ ;  /* 0x000000ff08097210 */ /* 0x000fca0007ffe1ff */
[C---:B------:R-:W-:Y:S01]  /*02a0*/  IMAD R7, R12.reuse, R9, R7 ;  /* 0x000000090c077224 */ /* 0x040fe200078e0207 */
[----:B-1----:R-:W1:Y:S04]  /*02b0*/  MUFU.RCP R10, R10 ;  /* 0x0000000a000a7308 */ /* 0x002e680000001000 */
[----:B------:R-:W-:-:S13]  /*02c0*/  ISETP.GT.U32.AND P1, PT, R12, R7, PT ;  /* 0x000000070c00720c */ /* 0x000fda0003f24070 */
[----:B------:R-:W-:Y:S02]  /*02d0*/  @!P1 IMAD.IADD R7, R7, 0x1, -R12 ;  /* 0x0000000107079824 */ /* 0x000fe400078e0a0c */
[----:B-1----:R-:W-:Y:S02]  /*02e0*/  VIADD R9, R10, 0xffffffe ;  /* 0x0ffffffe0a097836 */ /* 0x002fe40000000000 */
[----:B------:R-:W-:Y:S01]  /*02f0*/  @!P1 VIADD R8, R8, 0x1 ;  /* 0x0000000108089836 */ /* 0x000fe20000000000 */
[----:B------:R-:W-:Y:S02]  /*0300*/  ISETP.GE.U32.AND P0, PT, R7, R12, PT ;  /* 0x0000000c0700720c */ /* 0x000fe40003f06070 */
[----:B------:R-:W-:Y:S01]  /*0310*/  LOP3.LUT R7, R5, R4, RZ, 0x3c, !PT ;  /* 0x0000000405077212 */ /* 0x000fe200078e3cff */
[----:B------:R-:W1:Y:S01]  /*0320*/  F2I.FTZ.U32.TRUNC.NTZ R9, R9 ;  /* 0x0000000900097305 */ /* 0x000e62000021f000 */
[----:B------:R-:W-:Y:S02]  /*0330*/  ISETP.NE.AND P1, PT, R4, RZ, PT ;  /* 0x000000ff0400720c */ /* 0x000fe40003f25270 */
[----:B------:R-:W-:-:S07]  /*0340*/  ISETP.GE.AND P2, PT, R7, RZ, PT ;  /* 0x000000ff0700720c */ /* 0x000fce0003f46270 */
[----:B------:R-:W-:-:S05]  /*0350*/  @P0 IADD3 R8, PT, PT, R8, 0x1, RZ ;  /* 0x0000000108080810 */ /* 0x000fca0007ffe0ff */
[----:B------:R-:W-:Y:S02]  /*0360*/  IMAD.MOV.U32 R7, RZ, RZ, R8 ;  /* 0x000000ffff077224 */ /* 0x000fe400078e0008 */
[----:B------:R-:W-:Y:S02]  /*0370*/  HFMA2 R8, -RZ, RZ, 0, 0 ;  /* 0x00000000ff087431 */ /* 0x000fe400000001ff */
[----:B-1----:R-:W-:Y:S02]  /*0380*/  IMAD.MOV R11, RZ, RZ, -R9 ;  /* 0x000000ffff0b7224 */ /* 0x002fe400078e0a09 */
[----:B------:R-:W-:Y:S01]  /*0390*/  @!P2 IMAD.MOV R7, RZ, RZ, -R7 ;  /* 0x000000ffff07a224 */ /* 0x000fe200078e0a07 */
[----:B------:R-:W-:Y:S01]  /*03a0*/  @!P1 LOP3.LUT R7, RZ, R4, RZ, 0x33, !PT ;  /* 0x00000004ff079212 */ /* 0x000fe200078e33ff */
[----:B------:R-:W-:-:S03]  /*03b0*/  IMAD R11, R11, R2, RZ ;  /* 0x000000020b0b7224 */ /* 0x000fc600078e02ff */
[----:B------:R-:W-:Y:S01]  /*03c0*/  IABS R10, R7 ;  /* 0x00000007000a7213 */ /* 0x000fe20000000000 */
[----:B------:R-:W-:Y:S01]  /*03d0*/  IMAD.HI.U32 R8, R9, R11, R8 ;  /* 0x0000000b09087227 */ /* 0x000fe200078e0008 */
[----:B------:R-:W-:-:S03]  /*03e0*/  ISETP.GE.AND P2, PT, R7, RZ, PT ;  /* 0x000000ff0700720c */ /* 0x000fc60003f46270 */
[----:B------:R-:W-:Y:S02]  /*03f0*/  IMAD.MOV.U32 R9, RZ, RZ, R10 ;  /* 0x000000ffff097224 */ /* 0x000fe400078e000a */
[----:B------:R-:W-:Y:S02]  /*0400*/  IMAD.MOV R7, RZ, RZ, -R7 ;  /* 0x000000ffff077224 */ /* 0x000fe400078e0a07 */
[----:B------:R-:W-:-:S04]  /*0410*/  IMAD.HI.U32 R8, R8, R9, RZ ;  /* 0x0000000908087227 */ /* 0x000fc800078e00ff */
[----:B------:R-:W-:-:S04]  /*0420*/  IMAD.MOV R8, RZ, RZ, -R8 ;  /* 0x000000ffff087224 */ /* 0x000fc800078e0a08 */
[----:B------:R-:W-:-:S05]  /*0430*/  IMAD R9, R2, R8, R9 ;  /* 0x0000000802097224 */ /* 0x000fca00078e0209 */
[----:B------:R-:W-:-:S13]  /*0440*/  ISETP.GT.U32.AND P0, PT, R2, R9, PT ;  /* 0x000000090200720c */ /* 0x000fda0003f04070 */
[----:B------:R-:W-:Y:S01]  /*0450*/  @!P0 IMAD.IADD R9, R9, 0x1, -R2 ;  /* 0x0000000109098824 */ /* 0x000fe200078e0a02 */
[----:B------:R-:W-:-:S04]  /*0460*/  ISETP.NE.AND P0, PT, R6, RZ, PT ;  /* 0x000000ff0600720c */ /* 0x000fc80003f05270 */
[----:B------:R-:W-:-:S13]  /*0470*/  ISETP.GT.U32.AND P1, PT, R2, R9, PT ;  /* 0x000000090200720c */ /* 0x000fda0003f24070 */
[----:B------:R-:W-:-:S05]  /*0480*/  @!P1 IADD3 R9, PT, PT, R9, -R2, RZ ;  /* 0x8000000209099210 */ /* 0x000fca0007ffe0ff */
[----:B------:R-:W-:Y:S02]  /*0490*/  IMAD.MOV.U32 R2, RZ, RZ, R9 ;  /* 0x000000ffff027224 */ /* 0x000fe400078e0009 */
[----:B------:R-:W-:Y:S01]  /*04a0*/  IMAD R9, R4, R7, R5 ;  /* 0x0000000704097224 */ /* 0x000fe200078e0205 */
[----:B------:R-:W-:Y:S01]  /*04b0*/  CS2R R4, SRZ ;  /* 0x0000000000047805 */ /* 0x000fe2000001ff00 */
[----:B------:R-:W-:Y:S01]  /*04c0*/  @!P2 IMAD.MOV R2, RZ, RZ, -R2 ;  /* 0x000000ffff02a224 */ /* 0x000fe200078e0a02 */
[----:B------:R-:W-:Y:S02]  /*04d0*/  @!P0 LOP3.LUT R2, RZ, R6, RZ, 0x33, !PT ;  /* 0x00000006ff028212 */ /* 0x000fe400078e33ff */
[----:B------:R-:W-:-:S03]  /*04e0*/  CS2R R6, SRZ ;  /* 0x0000000000067805 */ /* 0x000fc6000001ff00 */
[----:B------:R-:W-:-:S05]  /*04f0*/  VIADD R18, R2, -UR6 ;  /* 0x8000000602127c36 */ /* 0x000fca0008000000 */
[C---:B------:R-:W-:Y:S02]  /*0500*/  ISETP.GE.AND P0, PT, R18.reuse, -0x1, PT ;  /* 0xffffffff1200780c */ /* 0x040fe40003f06270 */
[----:B------:R-:W-:-:S04]  /*0510*/  IADD3 R8, PT, PT, R18, 0x1, RZ ;  /* 0x0000000112087810 */ /* 0x000fc80007ffe0ff */
[C---:B------:R-:W-:Y:S02]  /*0520*/  SEL R27, R8.reuse, RZ, P0 ;  /* 0x000000ff081b7207 */ /* 0x040fe40000000000 */
[----:B------:R-:W-:Y:S02]  /*0530*/  SEL R8, R8, RZ, !P0 ;  /* 0x000000ff08087207 */ /* 0x000fe40004000000 */
[----:B------:R-:W-:-:S13]  /*0540*/  ISETP.GT.AND P1, PT, R27, R2, PT ;  /* 0x000000021b00720c */ /* 0x000fda0003f24270 */
[----:B0-2-4-:R-:W-:Y:S05]  /*0550*/  @P1 BRA `(.L_x_1) ;  /* 0x0000000c00fc1947 */ /* 0x015fea0003800000 */
[----:B------:R-:W-:Y:S01]  /*0560*/  ISETP.NE.AND P0, PT, R3, 0x1, PT ;  /* 0x000000010300780c */ /* 0x000fe20003f05270 */
[----:B------:R-:W-:-:S12]  /*0570*/  IMAD R3, R9, UR6, -R8 ;  /* 0x0000000609037c24 */ /* 0x000fd8000f8e0a08 */
[----:B------:R-:W-:Y:S05]  /*0580*/  @P0 BRA `(.L_x_2) ;  /* 0x0000000800100947 */ /* 0x000fea0003800000 */
[----:B------:R-:W-:Y:S01]  /*0590*/  VIMNMX R19, PT, PT, R18, -0x1, !PT ;  /* 0xffffffff12137848 */ /* 0x000fe20007fe0100 */
[----:B------:R-:W-:Y:S01]  /*05a0*/  BSSY.RECONVERGENT B1, `(.L_x_3) ;  /* 0x0000028000017945 */ /* 0x000fe20003800200 */
[----:B------:R-:W-:-:S03]  /*05b0*/  CS2R R6, SRZ ;  /* 0x0000000000067805 */ /* 0x000fc6000001ff00 */
[----:B------:R-:W-:-:S05]  /*05c0*/  IMAD.IADD R4, R2, 0x1, -R19 ;  /* 0x0000000102047824 */ /* 0x000fca00078e0a13 */
[----:B------:R-:W-:Y:S02]  /*05d0*/  LOP3.LUT P0, R22, R4, 0x3, RZ, 0xc0, !PT ;  /* 0x0000000304167812 */ /* 0x000fe4000780c0ff */
[----:B------:R-:W-:-:S11]  /*05e0*/  CS2R R4, SRZ ;  /* 0x0000000000047805 */ /* 0x000fd6000001ff00 */
[----:B------:R-:W-:Y:S05]  /*05f0*/  @!P0 BRA `(.L_x_4) ;  /* 0x0000000000888947 */ /* 0x000fea0003800000 */
[----:B------:R-:W0:Y:S01]  /*0600*/  LDCU UR7, c[0x0][0x388] ;  /* 0x00007100ff0777ac */ /* 0x000e220008000800 */
[----:B------:R-:W-:Y:S01]  /*0610*/  VIMNMX R18, PT, PT, R18, -0x1, PT ;  /* 0xffffffff12127848 */ /* 0x000fe20003fe0100 */
[----:B------:R-:W-:Y:S01]  /*0620*/  BSSY.RECONVERGENT B2, `(.L_x_5) ;  /* 0x000001d000027945 */ /* 0x000fe20003800200 */
[----:B------:R-:W-:Y:S01]  /*0630*/  IMAD.MOV R22, RZ, RZ, -R22 ;  /* 0x000000ffff167224 */ /* 0x000fe200078e0a16 */
[----:B------:R-:W-:Y:S02]  /*0640*/  MOV R21, R19 ;  /* 0x0000001300157202 */ /* 0x000fe40000000f00 */
[----:B------:R-:W-:Y:S01]  /*0650*/  CS2R R6, SRZ ;  /* 0x0000000000067805 */ /* 0x000fe2000001ff00 */
[----:B------:R-:W-:Y:S02]  /*0660*/  IMAD R18, R9, UR6, -R18 ;  /* 0x0000000609127c24 */ /* 0x000fe4000f8e0a12 */
[----:B0-----:R-:W-:-:S04]  /*0670*/  IMAD R20, R25, UR7, R19 ;  /* 0x0000000719147c24 */ /* 0x001fc8000f8e0213 */
[----:B------:R-:W-:-:S07]  /*0680*/  VIADD R20, R20, 0x1 ;  /* 0x0000000114147836 */ /* 0x000fce0000000000 */
.L_x_6:
[----:B------:R-:W-:-:S05]  /*0690*/  VIADD R21, R21, 0x1 ;  /* 0x0000000115157836 */ /* 0x000fca0000000000 */
[----:B------:R-:W-:-:S04]  /*06a0*/  ISETP.GE.AND P0, PT, R21, RZ, PT ;  /* 0x000000ff1500720c */ /* 0x000fc80003f06270 */
[----:B------:R-:W-:-:S13]  /*06b0*/  ISETP.GE.OR P0, PT, R21, UR8, !P0 ;  /* 0x0000000815007c0c */ /* 0x000fda000c706670 */
[----:B------:R-:W0:Y:S08]  /*06c0*/  @!P0 LDC.64 R8, c[0x0][0x380] ;  /* 0x0000e000ff088b82 */ /* 0x000e300000000a00 */
[----:B------:R-:W1:Y:S01]  /*06d0*/  @!P0 LDC.64 R12, c[0x0][0x390] ;  /* 0x0000e400ff0c8b82 */ /* 0x000e620000000a00 */
[----:B0-----:R-:W-:-:S06]  /*06e0*/  @!P0 IMAD.WIDE R8, R20, 0x10, R8 ;  /* 0x0000001014088825 */ /* 0x001fcc00078e0208 */
[----:B------:R-:W2:Y:S01]  /*06f0*/  @!P0 LDG.E.128.CONSTANT R8, desc[UR4][R8.64] ;  /* 0x0000000408088981 */ /* 0x000ea2000c1e9d00 */
[----:B-1----:R-:W-:-:S06]  /*0700*/  @!P0 IMAD.WIDE R12, R3, 0x10, R12 ;  /* 0x00000010030c8825 */ /* 0x002fcc00078e020c */
[----:B------:R-:W2:Y:S01]  /*0710*/  @!P0 LDG.E.128.CONSTANT R12, desc[UR4][R12.64] ;  /* 0x000000040c0c8981 */ /* 0x000ea2000c1e9d00 */
[----:B------:R-:W-:-:S05]  /*0720*/  VIADD R22, R22, 0x1 ;  /* 0x0000000116167836 */ /* 0x000fca0000000000 */
[----:B------:R-:W-:Y:S01]  /*0730*/  ISETP.NE.AND P1, PT, R22, RZ, PT ;  /* 0x000000ff1600720c */ /* 0x000fe20003f25270 */
[----:B------:R-:W-:Y:S02]  /*0740*/  VIADD R20, R20, 0x1 ;  /* 0x0000000114147836 */ /* 0x000fe40000000000 */
[----:B------:R-:W-:Y:S01]  /*0750*/  VIADD R3, R3, 0x1 ;  /* 0x0000000103037836 */ /* 0x000fe20000000000 */
[C---:B--2---:R-:W-:Y:S02]  /*0760*/  @!P0 DMUL R16, R10.reuse, R14 ;  /* 0x0000000e0a108228 */ /* 0x044fe40000000000 */
[----:B------:R-:W-:-:S06]  /*0770*/  @!P0 DMUL R10, R10, R12 ;  /* 0x0000000c0a0a8228 */ /* 0x000fcc0000000000 */
[C---:B------:R-:W-:Y:S02]  /*0780*/  @!P0 DFMA R16, R8.reuse, R12, -R16 ;  /* 0x0000000c0810822b */ /* 0x040fe40000000810 */
[----:B------:R-:W-:-:S06]  /*0790*/  @!P0 DFMA R10, R8, R14, R10 ;  /* 0x0000000e080a822b */ /* 0x000fcc000000000a */
[----:B------:R-:W-:Y:S02]  /*07a0*/  @!P0 DADD R4, R4, R16 ;  /* 0x0000000004048229 */ /* 0x000fe40000000010 */
[----:B------:R-:W-:Y:S01]  /*07b0*/  @!P0 DADD R6, R6, R10 ;  /* 0x0000000006068229 */ /* 0x000fe2000000000a */
[----:B------:R-:W-:Y:S01]  /*07c0*/  MOV R10, R18 ;  /* 0x00000012000a7202 */ /* 0x000fe20000000f00 */
[----:B------:R-:W-:Y:S01]  /*07d0*/  VIADD R18, R18, 0x1 ;  /* 0x0000000112127836 */ /* 0x000fe20000000000 */
[----:B------:R-:W-:Y:S08]  /*07e0*/  @P1 BRA `(.L_x_6) ;  /* 0xfffffffc00a81947 */ /* 0x000ff0000383ffff */
[----:B------:R-:W-:Y:S05]  /*07f0*/  BSYNC.RECONVERGENT B2 ;  /* 0x0000000000027941 */ /* 0x000fea0003800200 */
.L_x_5:
[----:B------:R-:W-:Y:S01]  /*0800*/  IADD3 R27, PT, PT, R21, 0x1, RZ ;  /* 0x00000001151b7810 */ /* 0x000fe20007ffe0ff */
[----:B------:R-:W-:-:S07]  /*0810*/  IMAD.MOV.U32 R3, RZ, RZ, R10 ;  /* 0x000000ffff037224 */ /* 0x000fce00078e000a */
.L_x_4:
[----:B------:R-:W-:Y:S05]  /*0820*/  BSYNC.RECONVERGENT B1 ;  /* 0x0000000000017941 */ /* 0x000fea0003800200 */
.L_x_3:
[----:B------:R-:W-:Y:S01]  /*0830*/  IMAD.IADD R19, R19, 0x1, -R2 ;  /* 0x0000000113137824 */ /* 0x000fe200078e0a02 */
[----:B------:R-:W-:Y:S04]  /*0840*/  BSSY.RECONVERGENT B1, `(.L_x_7) ;  /* 0x0000057000017945 */ /* 0x000fe80003800200 */
[----:B------:R-:W-:-:S13]  /*0850*/  ISETP.GT.U32.AND P0, PT, R19, -0x4, PT ;  /* 0xfffffffc1300780c */ /* 0x000fda0003f04070 */
[----:B------:R-:W-:Y:S05]  /*0860*/  @P0 BRA `(.L_x_8) ;  /* 0x0000000400500947 */ /* 0x000fea0003800000 */
[----:B------:R-:W0:Y:S02]  /*0870*/  LDCU UR7, c[0x0][0x388] ;  /* 0x00007100ff0777ac */ /* 0x000e240008000800 */
[----:B0-----:R-:W-:-:S07]  /*0880*/  IMAD R24, R25, UR7, R27 ;  /* 0x0000000719187c24 */ /* 0x001fce000f8e021b */
.L_x_9:
[----:B------:R-:W-:-:S04]  /*0890*/  ISETP.GE.AND P0, PT, R27, RZ, PT ;  /* 0x000000ff1b00720c */ /* 0x000fc80003f06270 */
[C---:B------:R-:W-:Y:S01]  /*08a0*/  ISETP.GE.OR P0, PT, R27.reuse, UR9, !P0 ;  /* 0x000000091b007c0c */ /* 0x040fe2000c706670 */
[C---:B------:R-:W-:Y:S01]  /*08b0*/  VIADD R16, R27.reuse, 0x1 ;  /* 0x000000011b107836 */ /* 0x040fe20000000000 */
[----:B------:R-:W-:-:S04]  /*08c0*/  ISETP.GE.AND P1, PT, R27, -0x1, PT ;  /* 0xffffffff1b00780c */ /* 0x000fc80003f26270 */
[----:B------:R-:W-:-:S07]  /*08d0*/  ISETP.GE.OR P1, PT, R16, UR9, !P1 ;  /* 0x0000000910007c0c */ /* 0x000fce000cf26670 */
[----:B------:R-:W0:Y:S08]  /*08e0*/  @!P0 LDC.64 R8, c[0x0][0x380] ;  /* 0x0000e000ff088b82 */ /* 0x000e300000000a00 */
[----:B------:R-:W1:Y:S08]  /*08f0*/  @!P0 LDC.64 R12, c[0x0][0x390] ;  /* 0x0000e400ff0c8b82 */ /* 0x000e700000000a00 */
[----:B------:R-:W2:Y:S08]  /*0900*/  @!P1 LDC R16, c[0x0][0x388] ;  /* 0x0000e200ff109b82 */ /* 0x000eb00000000800 */
[----:B------:R-:W3:Y:S01]  /*0910*/  @!P1 LDC.64 R20, c[0x0][0x380] ;  /* 0x0000e000ff149b82 */ /* 0x000ee20000000a00 */
[----:B0-----:R-:W-:-:S06]  /*0920*/  @!P0 IMAD.WIDE R8, R24, 0x10, R8 ;  /* 0x0000001018088825 */ /* 0x001fcc00078e0208 */
[----:B------:R-:W4:Y:S01]  /*0930*/  @!P0 LDG.E.128.CONSTANT R8, desc[UR4][R8.64] ;  /* 0x0000000408088981 */ /* 0x000f22000c1e9d00 */
[----:B-1----:R-:W-:Y:S01]  /*0940*/  @!P0 IMAD.WIDE R12, R3, 0x10, R12 ;  /* 0x00000010030c8825 */ /* 0x002fe200078e020c */
[----:B------:R-:W0:Y:S05]  /*0950*/  @!P1 LDC.64 R18, c[0x0][0x390] ;  /* 0x0000e400ff129b82 */ /* 0x000e2a0000000a00 */
[----:B------:R-:W4:Y:S01]  /*0960*/  @!P0 LDG.E.128.CONSTANT R12, desc[UR4][R12.64] ;  /* 0x000000040c0c8981 */ /* 0x000f22000c1e9d00 */
[----:B--2---:R-:W-:-:S05]  /*0970*/  @!P1 IMAD R16, R25, R16, RZ ;  /* 0x0000001019109224 */ /* 0x004fca00078e02ff */
[----:B------:R-:W-:Y:S02]  /*0980*/  @!P1 SHF.R.S32.HI R22, RZ, 0x1f, R16 ;  /* 0x0000001fff169819 */ /* 0x000fe40000011410 */
[----:B------:R-:W-:-:S04]  /*0990*/  @!P1 IADD3 R16, P2, PT, R16, R27, RZ ;  /* 0x0000001b10109210 */ /* 0x000fc80007f5e0ff */
[----:B------:R-:W-:Y:S02]  /*09a0*/  @!P1 LEA.HI.X.SX32 R22, R27, R22, 0x1, P2 ;  /* 0x000000161b169211 */ /* 0x000fe400010f0eff */
[----:B---3--:R-:W-:-:S04]  /*09b0*/  @!P1 LEA R20, P2, R16, R20, 0x4 ;  /* 0x0000001410149211 */ /* 0x008fc800078420ff */
[----:B------:R-:W-:Y:S01]  /*09c0*/  @!P1 LEA.HI.X R21, R16, R21, R22, 0x4, P2 ;  /* 0x0000001510159211 */ /* 0x000fe200010f2416 */
[----:B0-----:R-:W-:-:S05]  /*09d0*/  @!P1 IMAD.WIDE R18, R3, 0x10, R18 ;  /* 0x0000001003129825 */ /* 0x001fca00078e0212 */
[----:B------:R-:W2:Y:S04]  /*09e0*/  @!P1 LDG.E.128.CONSTANT R20, desc[UR4][R20.64+0x10] ;  /* 0x0000100414149981 */ /* 0x000ea8000c1e9d00 */
[----:B------:R-:W2:Y:S01]  /*09f0*/  @!P1 LDG.E.128.CONSTANT R16, desc[UR4][R18.64+0x10] ;  /* 0x0000100412109981 */ /* 0x000ea2000c1e9d00 */
[----:B------:R-:W-:Y:S01]  /*0a00*/  ISETP.GE.AND P2, PT, R27, -0x2, PT ;  /* 0xfffffffe1b00780c */ /* 0x000fe20003f46270 */
[C---:B----4-:R-:W-:Y:S02]  /*0a10*/  @!P0 DMUL R28, R10.reuse, R14 ;  /* 0x0000000e0a1c8228 */ /* 0x050fe40000000000 */
[----:B------:R-:W-:-:S06]  /*0a20*/  @!P0 DMUL R30, R10, R12 ;  /* 0x0000000c0a1e8228 */ /* 0x000fcc0000000000 */
[C---:B------:R-:W-:Y:S02]  /*0a30*/  @!P0 DFMA R28, R8.reuse, R12, -R28 ;  /* 0x0000000c081c822b */ /* 0x040fe4000000081c */
[----:B------:R-:W-:Y:S01]  /*0a40*/  @!P0 DFMA R30, R8, R14, R30 ;  /* 0x0000000e081e822b */ /* 0x000fe2000000001e */
[----:B------:R-:W-:-:S04]  /*0a50*/  IADD3 R8, PT, PT, R27, 0x2, RZ ;  /* 0x000000021b087810 */ /* 0x000fc80007ffe0ff */
[----:B------:R-:W-:-:S13]  /*0a60*/  ISETP.GE.OR P2, PT, R8, UR9, !P2 ;  /* 0x0000000908007c0c */ /* 0x000fda000d746670 */
[----:B------:R-:W0:Y:S01]  /*0a70*/  @!P2 LDC R10, c[0x0][0x388] ;  /* 0x0000e200ff0aab82 */ /* 0x000e220000000800 */
[C---:B--2---:R-:W-:Y:S02]  /*0a80*/  @!P1 DMUL R8, R22.reuse, R18 ;  /* 0x0000001216089228 */ /* 0x044fe40000000000 */
[----:B------:R-:W-:-:S05]  /*0a90*/  @!P1 DMUL R22, R22, R16 ;  /* 0x0000001016169228 */ /* 0x000fca0000000000 */
[----:B------:R-:W1:Y:S01]  /*0aa0*/  @!P2 LDC.64 R14, c[0x0][0x390] ;  /* 0x0000e400ff0eab82 */ /* 0x000e620000000a00 */
[----:B------:R-:W-:-:S07]  /*0ab0*/  @!P1 DFMA R16, R20, R16, -R8 ;  /* 0x000000101410922b */ /* 0x000fce0000000808 */
[----:B------:R-:W2:Y:S01]  /*0ac0*/  @!P2 LDC.64 R8, c[0x0][0x380] ;  /* 0x0000e000ff08ab82 */ /* 0x000ea20000000a00 */
[----:B0-----:R-:W-:Y:S01]  /*0ad0*/  @!P2 IMAD R10, R25, R10, RZ ;  /* 0x0000000a190aa224 */ /* 0x001fe200078e02ff */
[----:B------:R-:W-:-:S04]  /*0ae0*/  @!P1 DFMA R18, R20, R18, R22 ;  /* 0x000000121412922b */ /* 0x000fc80000000016 */
[----:B------:R-:W-:Y:S02]  /*0af0*/  @!P2 SHF.R.S32.HI R12, RZ, 0x1f, R10 ;  /* 0x0000001fff0ca819 */ /* 0x000fe4000001140a */
[----:B------:R-:W-:-:S04]  /*0b00*/  @!P2 IADD3 R13, P3, PT, R10, R27, RZ ;  /* 0x0000001b0a0da210 */ /* 0x000fc80007f7e0ff */
[----:B------:R-:W-:Y:S01]  /*0b10*/  @!P2 LEA.HI.X.SX32 R20, R27, R12, 0x1, P3 ;  /* 0x0000000c1b14a211 */ /* 0x000fe200018f0eff */
[----:B-1----:R-:W-:Y:S01]  /*0b20*/  @!P2 IMAD.WIDE R10, R3, 0x10, R14 ;  /* 0x00000010030aa825 */ /* 0x002fe200078e020e */
[----:B--2---:R-:W-:-:S04]  /*0b30*/  @!P2 LEA R12, P3, R13, R8, 0x4 ;  /* 0x000000080d0ca211 */ /* 0x004fc800078620ff */
[----:B------:R-:W-:Y:S02]  /*0b40*/  @!P2 LEA.HI.X R13, R13, R9, R20, 0x4, P3 ;  /* 0x000000090d0da211 */ /* 0x000fe400018f2414 */
[----:B------:R-:W2:Y:S04]  /*0b50*/  @!P2 LDG.E.128.CONSTANT R8, desc[UR4][R10.64+0x20] ;  /* 0x000020040a08a981 */ /* 0x000ea8000c1e9d00 */
[----:B------:R-:W2:Y:S01]  /*0b60*/  @!P2 LDG.E.128.CONSTANT R12, desc[UR4][R12.64+0x20] ;  /* 0x000020040c0ca981 */ /* 0x000ea2000c1e9d00 */
[C---:B------:R-:W-:Y:S01]  /*0b70*/  VIADD R21, R27.reuse, 0x3 ;  /* 0x000000031b157836 */ /* 0x040fe20000000000 */
[----:B------:R-:W-:-:S04]  /*0b80*/  ISETP.GE.AND P3, PT, R27, -0x3, PT ;  /* 0xfffffffd1b00780c */ /* 0x000fc80003f66270 */
[----:B------:R-:W-:Y:S01]  /*0b90*/  ISETP.GE.OR P3, PT, R21, UR9, !P3 ;  /* 0x0000000915007c0c */ /* 0x000fe2000df66670 */
[----:B------:R-:W-:Y:S02]  /*0ba0*/  @!P0 DADD R4, R4, R28 ;  /* 0x0000000004048229 */ /* 0x000fe4000000001c */
[C---:B--2---:R-:W-:Y:S02]  /*0bb0*/  @!P2 DMUL R22, R14.reuse, R10 ;  /* 0x0000000a0e16a228 */ /* 0x044fe40000000000 */
[----:B------:R-:W-:-:S08]  /*0bc0*/  @!P2 DMUL R28, R14, R8 ;  /* 0x000000080e1ca228 */ /* 0x000fd00000000000 */
[----:B------:R-:W0:Y:S01]  /*0bd0*/  @!P3 LDC R14, c[0x0][0x388] ;  /* 0x0000e200ff0ebb82 */ /* 0x000e220000000800 */
[----:B------:R-:W-:-:S07]  /*0be0*/  @!P2 DFMA R22, R12, R8, -R22 ;  /* 0x000000080c16a22b */ /* 0x000fce0000000816 */
[----:B------:R-:W1:Y:S01]  /*0bf0*/  @!P3 LDC.64 R8, c[0x0][0x380] ;  /* 0x0000e000ff08bb82 */ /* 0x000e620000000a00 */
[----:B------:R-:W-:Y:S01]  /*0c00*/  @!P2 DFMA R28, R12, R10, R28 ;  /* 0x0000000a0c1ca22b */ /* 0x000fe2000000001c */
[----:B0-----:R-:W-:-:S05]  /*0c10*/  @!P3 IMAD R14, R25, R14, RZ ;  /* 0x0000000e190eb224 */ /* 0x001fca00078e02ff */
[----:B------:R-:W-:Y:S02]  /*0c20*/  @!P3 SHF.R.S32.HI R10, RZ, 0x1f, R14 ;  /* 0x0000001fff0ab819 */ /* 0x000fe4000001140e */
[----:B------:R-:W-:-:S04]  /*0c30*/  @!P3 IADD3 R14, P4, PT, R14, R27, RZ ;  /* 0x0000001b0e0eb210 */ /* 0x000fc80007f9e0ff */
[----:B------:R-:W-:Y:S02]  /*0c40*/  @!P3 LEA.HI.X.SX32 R10, R27, R10, 0x1, P4 ;  /* 0x0000000a1b0ab211 */ /* 0x000fe400020f0eff */
[----:B-1----:R-:W-:-:S04]  /*0c50*/  @!P3 LEA R12, P4, R14, R8, 0x4 ;  /* 0x000000080e0cb211 */ /* 0x002fc800078820ff */
[----:B------:R-:W-:Y:S02]  /*0c60*/  @!P3 LEA.HI.X R13, R14, R9, R10, 0x4, P4 ;  /* 0x000000090e0db211 */ /* 0x000fe400020f240a */
[----:B------:R-:W0:Y:S04]  /*0c70*/  @!P3 LDC.64 R8, c[0x0][0x390] ;  /* 0x0000e400ff08bb82 */ /* 0x000e280000000a00 */
[----:B------:R-:W2:Y:S01]  /*0c80*/  @!P3 LDG.E.128.CONSTANT R12, desc[UR4][R12.64+0x30] ;  /* 0x000030040c0cb981 */ /* 0x000ea2000c1e9d00 */
[----:B0-----:R-:W-:-:S06]  /*0c90*/  @!P3 IMAD.WIDE R8, R3, 0x10, R8 ;  /* 0x000000100308b825 */ /* 0x001fcc00078e0208 */
[----:B------:R-:W2:Y:S01]  /*0ca0*/  @!P3 LDG.E.128.CONSTANT R8, desc[UR4][R8.64+0x30] ;  /* 0x000030040808b981 */ /* 0x000ea2000c1e9d00 */
[----:B------:R-:W-:Y:S02]  /*0cb0*/  @!P0 DADD R6, R6, R30 ;  /* 0x0000000006068229 */ /* 0x000fe4000000001e */
[----:B------:R-:W-:Y:S01]  /*0cc0*/  @!P1 DADD R4, R4, R16 ;  /* 0x0000000004049229 */ /* 0x000fe20000000010 */
[----:B------:R-:W-:-:S05]  /*0cd0*/  ISETP.GE.AND P0, PT, R21, R2, PT ;  /* 0x000000021500720c */ /* 0x000fca0003f06270 */
[----:B------:R-:W-:Y:S02]  /*0ce0*/  @!P1 DADD R6, R6, R18 ;  /* 0x0000000006069229 */ /* 0x000fe40000000012 */
[----:B------:R-:W-:-:S06]  /*0cf0*/  @!P2 DADD R4, R4, R22 ;  /* 0x000000000404a229 */ /* 0x000fcc0000000016 */
[----:B------:R-:W-:Y:S01]  /*0d00*/  @!P2 DADD R6, R6, R28 ;  /* 0x000000000606a229 */ /* 0x000fe2000000001c */
[----:B------:R-:W-:Y:S01]  /*0d10*/  VIADD R24, R24, 0x4 ;  /* 0x0000000418187836 */ /* 0x000fe20000000000 */
[----:B------:R-:W-:Y:S01]  /*0d20*/  IADD3 R27, PT, PT, R27, 0x4, RZ ;  /* 0x000000041b1b7810 */ /* 0x000fe20007ffe0ff */
[----:B------:R-:W-:Y:S01]  /*0d30*/  VIADD R3, R3, 0x4 ;  /* 0x0000000403037836 */ /* 0x000fe20000000000 */
[C---:B--2---:R-:W-:Y:S02]  /*0d40*/  @!P3 DMUL R16, R14.reuse, R10 ;  /* 0x0000000a0e10b228 */ /* 0x044fe40000000000 */
[----:B------:R-:W-:-:S06]  /*0d50*/  @!P3 DMUL R14, R14, R8 ;  /* 0x000000080e0eb228 */ /* 0x000fcc0000000000 */
[C---:B------:R-:W-:Y:S02]  /*0d60*/  @!P3 DFMA R16, R12.reuse, R8, -R16 ;  /* 0x000000080c10b22b */ /* 0x040fe40000000810 */
[----:B------:R-:W-:-:S06]  /*0d70*/  @!P3 DFMA R14, R12, R10, R14 ;  /* 0x0000000a0c0eb22b */ /* 0x000fcc000000000e */
[----:B------:R-:W-:Y:S02]  /*0d80*/  @!P3 DADD R4, R4, R16 ;  /* 0x000000000404b229 */ /* 0x000fe40000000010 */
[----:B------:R-:W-:Y:S01]  /*0d90*/  @!P3 DADD R6, R6, R14 ;  /* 0x000000000606b229 */ /* 0x000fe2000000000e */
[----:B------:R-:W-:Y:S10]  /*0da0*/  @!P0 BRA `(.L_x_9) ;  /* 0xfffffff800b88947 */ /* 0x000ff4000383ffff */
.L_x_8:
[----:B------:R-:W-:Y:S05]  /*0db0*/  BSYNC.RECONVERGENT B1 ;  /* 0x0000000000017941 */ /* 0x000fea0003800200 */
.L_x_7:
[----:B------:R-:W-:Y:S05]  /*0dc0*/  BRA `(.L_x_1) ;  /* 0x0000000400e07947 */ /* 0x000fea0003800000 */
.L_x_2:
        /* <DEDUP_REMOVED lines=11> */
[----:B------:R-:W-:Y:S01]  /*0e80*/  CS2R R6, SRZ ;  /* 0x0000000000067805 */ /* 0x000fe2000001ff00 */
[----:B------:R-:W-:Y:S02]  /*0e90*/  IMAD.MOV.U32 R20, RZ, RZ, R19 ;  /* 0x000000ffff147224 */ /* 0x000fe400078e0013 */
[----:B------:R-:W-:Y:S02]  /*0ea0*/  IMAD R18, R9, UR6, -R18 ;  /* 0x0000000609127c24 */ /* 0x000fe4000f8e0a12 */
[----:B0-----:R-:W-:-:S07]  /*0eb0*/  IMAD R27, R27, UR7, R0 ;  /* 0x000000071b1b7c24 */ /* 0x001fce000f8e0200 */
.L_x_13:
[----:B------:R-:W-:-:S04]  /*0ec0*/  IADD3 R20, PT, PT, R20, 0x1, RZ ;  /* 0x0000000114147810 */ /* 0x000fc80007ffe0ff */
        /* <DEDUP_REMOVED lines=10> */
[----:B------:R-:W-:Y:S01]  /*0f70*/  VIADD R3, R3, 0x1 ;  /* 0x0000000103037836 */ /* 0x000fe20000000000 */
[----:B------:R-:W-:Y:S01]  /*0f80*/  IADD3 R27, PT, PT, R27, UR11, RZ ;  /* 0x0000000b1b1b7c10 */ /* 0x000fe2000fffe0ff */
[C---:B--2---:R-:W-:Y:S02]  /*0f90*/  @!P0 DMUL R16, R10.reuse, R14 ;  /* 0x0000000e0a108228 */ /* 0x044fe40000000000 */
[----:B------:R-:W-:-:S06]  /*0fa0*/  @!P0 DMUL R10, R10, R12 ;  /* 0x0000000c0a0a8228 */ /* 0x000fcc0000000000 */
[C---:B------:R-:W-:Y:S02]  /*0fb0*/  @!P0 DFMA R16, R8.reuse, R12, -R16 ;  /* 0x0000000c0810822b */ /* 0x040fe40000000810 */
[----:B------:R-:W-:-:S06]  /*0fc0*/  @!P0 DFMA R10, R8, R14, R10 ;  /* 0x0000000e080a822b */ /* 0x000fcc000000000a */
[----:B------:R-:W-:Y:S02]  /*0fd0*/  @!P0 DADD R4, R4, R16 ;  /* 0x0000000004048229 */ /* 0x000fe40000000010 */
[----:B------:R-:W-:Y:S01]  /*0fe0*/  @!P0 DADD R6, R6, R10 ;  /* 0x0000000006068229 */ /* 0x000fe2000000000a */
[----:B------:R-:W-:Y:S02]  /*0ff0*/  IMAD.MOV.U32 R10, RZ, RZ, R18 ;  /* 0x000000ffff0a7224 */ /* 0x000fe400078e0012 */
[----:B------:R-:W-:Y:S01]  /*1000*/  VIADD R18, R18, 0x1 ;  /* 0x0000000112127836 */ /* 0x000fe20000000000 */
[----:B------:R-:W-:Y:S07]  /*1010*/  @P1 BRA `(.L_x_13) ;  /* 0xfffffffc00a81947 */ /* 0x000fee000383ffff */
[----:B------:R-:W-:Y:S05]  /*1020*/  BSYNC.RECONVERGENT B2 ;  /* 0x0000000000027941 */ /* 0x000fea0003800200 */
.L_x_12:
[----:B------:R-:W-:Y:S02]  /*1030*/  VIADD R27, R20, 0x1 ;  /* 0x00000001141b7836 */ /* 0x000fe40000000000 */
[----:B------:R-:W-:-:S07]  /*1040*/  IMAD.MOV.U32 R3, RZ, RZ, R10 ;  /* 0x000000ffff037224 */ /* 0x000fce00078e000a */
.L_x_11:
[----:B------:R-:W-:Y:S05]  /*1050*/  BSYNC.RECONVERGENT B1 ;  /* 0x0000000000017941 */ /* 0x000fea0003800200 */
.L_x_10:
[----:B------:R-:W-:-:S04]  /*1060*/  IADD3 R19, PT, PT, -R2, R19, RZ ;  /* 0x0000001302137210 */ /* 0x000fc80007ffe1ff */
[----:B------:R-:W-:-:S13]  /*1070*/  ISETP.GT.U32.AND P0, PT, R19, -0x4, PT ;  /* 0xfffffffc1300780c */ /* 0x000fda0003f04070 */
[----:B------:R-:W-:Y:S05]  /*1080*/  @P0 BRA `(.L_x_1) ;  /* 0x0000000400300947 */ /* 0x000fea0003800000 */
[----:B------:R-:W0:Y:S01]  /*1090*/  LDC R16, c[0x0][0x388] ;  /* 0x0000e200ff107b82 */ /* 0x000e220000000800 */
[C---:B------:R-:W-:Y:S02]  /*10a0*/  VIADD R19, R27.reuse, 0x3 ;  /* 0x000000031b137836 */ /* 0x040fe40000000000 */
[C---:B------:R-:W-:Y:S02]  /*10b0*/  VIADD R9, R27.reuse, 0x2 ;  /* 0x000000021b097836 */ /* 0x040fe40000000000 */
[-C--:B0-----:R-:W-:Y:S02]  /*10c0*/  IMAD R17, R27, R16.reuse, R16 ;  /* 0x000000101b117224 */ /* 0x081fe400078e0210 */
[-CC-:B------:R-:W-:Y:S02]  /*10d0*/  IMAD R19, R19, R16.reuse, R0.reuse ;  /* 0x0000001013137224 */ /* 0x180fe400078e0200 */
[-CC-:B------:R-:W-:Y:S02]  /*10e0*/  IMAD R18, R9, R16.reuse, R0.reuse ;  /* 0x0000001009127224 */ /* 0x180fe400078e0200 */
[----:B------:R-:W-:-:S02]  /*10f0*/  IMAD R16, R27, R16, R0 ;  /* 0x000000101b107224 */ /* 0x000fc400078e0200 */
[----:B------:R-:W-:-:S07]  /*1100*/  IMAD.IADD R17, R0, 0x1, R17 ;  /* 0x0000000100117824 */ /* 0x000fce00078e0211 */
.L_x_14:
        /* <DEDUP_REMOVED lines=8> */
[C---:B------:R-:W-:Y:S02]  /*1190*/  ISETP.GE.AND P0, PT, R27.reuse, -0x1, PT ;  /* 0xffffffff1b00780c */ /* 0x040fe40003f06270 */
[----:B------:R-:W-:-:S04]  /*11a0*/  IADD3 R20, PT, PT, R27, 0x1, RZ ;  /* 0x000000011b147810 */ /* 0x000fc80007ffe0ff */
[----:B------:R-:W-:Y:S01]  /*11b0*/  ISETP.GE.OR P0, PT, R20, UR12, !P0 ;  /* 0x0000000c14007c0c */ /* 0x000fe2000c706670 */
[C---:B--2---:R-:W-:Y:S02]  /*11c0*/  @!P1 DMUL R20, R10.reuse, R14 ;  /* 0x0000000e0a149228 */ /* 0x044fe40000000000 */
[----:B------:R-:W-:-:S10]  /*11d0*/  @!P1 DMUL R22, R10, R12 ;  /* 0x0000000c0a169228 */ /* 0x000fd40000000000 */
[----:B------:R-:W0:Y:S01]  /*11e0*/  @!P0 LDC.64 R10, c[0x0][0x380] ;  /* 0x0000e000ff0a8b82 */ /* 0x000e220000000a00 */
[----:B------:R-:W-:-:S07]  /*11f0*/  @!P1 DFMA R20, R8, R12, -R20 ;  /* 0x0000000c0814922b */ /* 0x000fce0000000814 */
[----:B------:R-:W1:Y:S01]  /*1200*/  @!P0 LDC.64 R12, c[0x0][0x390] ;  /* 0x0000e400ff0c8b82 */ /* 0x000e620000000a00 */
[----:B------:R-:W-:Y:S01]  /*1210*/  @!P1 DFMA R22, R8, R14, R22 ;  /* 0x0000000e0816922b */ /* 0x000fe20000000016 */
[----:B0-----:R-:W-:-:S06]  /*1220*/  @!P0 IMAD.WIDE R10, R17, 0x10, R10 ;  /* 0x00000010110a8825 */ /* 0x001fcc00078e020a */
[----:B------:R-:W2:Y:S01]  /*1230*/  @!P0 LDG.E.128.CONSTANT R8, desc[UR4][R10.64] ;  /* 0x000000040a088981 */ /* 0x000ea2000c1e9d00 */
[----:B-1----:R-:W-:-:S06]  /*1240*/  @!P0 IMAD.WIDE R12, R3, 0x10, R12 ;  /* 0x00000010030c8825 */ /* 0x002fcc00078e020c */
[----:B------:R-:W2:Y:S01]  /*1250*/  @!P0 LDG.E.128.CONSTANT R12, desc[UR4][R12.64+0x10] ;  /* 0x000010040c0c8981 */ /* 0x000ea2000c1e9d00 */
[----:B------:R-:W-:Y:S01]  /*1260*/  @!P1 DADD R4, R4, R20 ;  /* 0x0000000004049229 */ /* 0x000fe20000000014 */
[C---:B------:R-:W-:Y:S01]  /*1270*/  ISETP.GE.AND P2, PT, R27.reuse, -0x2, PT ;  /* 0xfffffffe1b00780c */ /* 0x040fe20003f46270 */
[----:B------:R-:W-:-:S05]  /*1280*/  VIADD R20, R27, 0x2 ;  /* 0x000000021b147836 */ /* 0x000fca0000000000 */
[----:B------:R-:W-:Y:S01]  /*1290*/  ISETP.GE.OR P2, PT, R20, UR12, !P2 ;  /* 0x0000000c14007c0c */ /* 0x000fe2000d746670 */
[C---:B--2---:R-:W-:Y:S02]  /*12a0*/  @!P0 DMUL R20, R10.reuse, R14 ;  /* 0x0000000e0a148228 */ /* 0x044fe40000000000 */
[----:B------:R-:W-:-:S06]  /*12b0*/  @!P0 DMUL R30, R10, R12 ;  /* 0x0000000c0a1e8228 */ /* 0x000fcc0000000000 */
[C---:B------:R-:W-:Y:S02]  /*12c0*/  @!P0 DFMA R20, R8.reuse, R12, -R20 ;  /* 0x0000000c0814822b */ /* 0x040fe40000000814 */
[----:B------:R-:W-:Y:S02]  /*12d0*/  @!P0 DFMA R30, R8, R14, R30 ;  /* 0x0000000e081e822b */ /* 0x000fe4000000001e */
[----:B------:R-:W0:Y:S08]  /*12e0*/  @!P2 LDC.64 R8, c[0x0][0x380] ;  /* 0x0000e000ff08ab82 */ /* 0x000e300000000a00 */
[----:B------:R-:W1:Y:S01]  /*12f0*/  @!P2 LDC.64 R14, c[0x0][0x390] ;  /* 0x0000e400ff0eab82 */ /* 0x000e620000000a00 */
[----:B0-----:R-:W-:-:S06]  /*1300*/  @!P2 IMAD.WIDE R10, R18, 0x10, R8 ;  /* 0x00000010120aa825 */ /* 0x001fcc00078e0208 */
[----:B------:R-:W2:Y:S01]  /*1310*/  @!P2 LDG.E.128.CONSTANT R8, desc[UR4][R10.64] ;  /* 0x000000040a08a981 */ /* 0x000ea2000c1e9d00 */
[----:B-1----:R-:W-:-:S06]  /*1320*/  @!P2 IMAD.WIDE R14, R3, 0x10, R14 ;  /* 0x00000010030ea825 */ /* 0x002fcc00078e020e */
[----:B------:R-:W2:Y:S01]  /*1330*/  @!P2 LDG.E.128.CONSTANT R12, desc[UR4][R14.64+0x20] ;  /* 0x000020040e0ca981 */ /* 0x000ea2000c1e9d00 */
[----:B------:R-:W-:Y:S02]  /*1340*/  @!P0 DADD R4, R4, R20 ;  /* 0x0000000004048229 */ /* 0x000fe40000000014 */
[----:B------:R-:W-:Y:S01]  /*1350*/  @!P1 DADD R6, R6, R22 ;  /* 0x0000000006069229 */ /* 0x000fe20000000016 */
[C---:B------:R-:W-:Y:S01]  /*1360*/  VIADD R21, R27.reuse, 0x3 ;  /* 0x000000031b157836 */ /* 0x040fe20000000000 */
[----:B------:R-:W-:Y:S01]  /*1370*/  ISETP.GE.AND P1, PT, R27, -0x3, PT ;  /* 0xfffffffd1b00780c */ /* 0x000fe20003f26270 */
[----:B------:R-:W0:Y:S03]  /*1380*/  LDC R20, c[0x0][0x388] ;  /* 0x0000e200ff147b82 */ /* 0x000e260000000800 */
[----:B------:R-:W-:Y:S01]  /*1390*/  ISETP.GE.OR P1, PT, R21, UR12, !P1 ;  /* 0x0000000c15007c0c */ /* 0x000fe2000cf26670 */
[----:B--2---:R-:W-:-:S02]  /*13a0*/  @!P2 DMUL R22, R10, R14 ;  /* 0x0000000e0a16a228 */ /* 0x004fc40000000000 */
[----:B------:R-:W-:-:S06]  /*13b0*/  @!P2 DMUL R28, R10, R12 ;  /* 0x0000000c0a1ca228 */ /* 0x000fcc0000000000 */
[C---:B------:R-:W-:Y:S02]  /*13c0*/  @!P2 DFMA R22, R8.reuse, R12, -R22 ;  /* 0x0000000c0816a22b */ /* 0x040fe40000000816 */
[----:B------:R-:W-:Y:S02]  /*13d0*/  @!P2 DFMA R28, R8, R14, R28 ;  /* 0x0000000e081ca22b */ /* 0x000fe4000000001c */
[----:B------:R-:W1:Y:S08]  /*13e0*/  @!P1 LDC.64 R12, c[0x0][0x380] ;  /* 0x0000e000ff0c9b82 */ /* 0x000e700000000a00 */
[----:B------:R-:W2:Y:S01]  /*13f0*/  @!P1 LDC.64 R8, c[0x0][0x390] ;  /* 0x0000e400ff089b82 */ /* 0x000ea20000000a00 */
[----:B-1----:R-:W-:-:S06]  /*1400*/  @!P1 IMAD.WIDE R12, R19, 0x10, R12 ;  /* 0x00000010130c9825 */ /* 0x002fcc00078e020c */
[----:B------:R-:W3:Y:S01]  /*1410*/  @!P1 LDG.E.128.CONSTANT R12, desc[UR4][R12.64] ;  /* 0x000000040c0c9981 */ /* 0x000ee2000c1e9d00 */
[----:B--2---:R-:W-:-:S06]  /*1420*/  @!P1 IMAD.WIDE R8, R3, 0x10, R8 ;  /* 0x0000001003089825 */ /* 0x004fcc00078e0208 */
[----:B------:R-:W3:Y:S01]  /*1430*/  @!P1 LDG.E.128.CONSTANT R8, desc[UR4][R8.64+0x30] ;  /* 0x0000300408089981 */ /* 0x000ee2000c1e9d00 */
[----:B------:R-:W-:Y:S02]  /*1440*/  @!P2 DADD R4, R4, R22 ;  /* 0x000000000404a229 */ /* 0x000fe40000000016 */
[----:B------:R-:W-:Y:S01]  /*1450*/  @!P0 DADD R6, R6, R30 ;  /* 0x0000000006068229 */ /* 0x000fe2000000001e */
[----:B------:R-:W-:-:S07]  /*1460*/  ISETP.GE.AND P0, PT, R21, R2, PT ;  /* 0x000000021500720c */ /* 0x000fce0003f06270 */
[----:B------:R-:W-:Y:S01]  /*1470*/  @!P2 DADD R6, R6, R28 ;  /* 0x000000000606a229 */ /* 0x000fe2000000001c */
[C---:B0-----:R-:W-:Y:S01]  /*1480*/  IMAD R19, R20.reuse, 0x4, R19 ;  /* 0x0000000414137824 */ /* 0x041fe200078e0213 */
[C---:B------:R-:W-:Y:S01]  /*1490*/  LEA R18, R20.reuse, R18, 0x2 ;  /* 0x0000001214127211 */ /* 0x040fe200078e10ff */
[C---:B------:R-:W-:Y:S01]  /*14a0*/  IMAD R17, R20.reuse, 0x4, R17 ;  /* 0x0000000414117824 */ /* 0x040fe200078e0211 */
[----:B------:R-:W-:Y:S01]  /*14b0*/  IADD3 R27, PT, PT, R27, 0x4, RZ ;  /* 0x000000041b1b7810 */ /* 0x000fe20007ffe0ff */
[----:B------:R-:W-:Y:S02]  /*14c0*/  IMAD R16, R20, 0x4, R16 ;  /* 0x0000000414107824 */ /* 0x000fe400078e0210 */
[----:B------:R-:W-:Y:S01]  /*14d0*/  VIADD R3, R3, 0x4 ;  /* 0x0000000403037836 */ /* 0x000fe20000000000 */
[C---:B---3--:R-:W-:Y:S02]  /*14e0*/  @!P1 DMUL R22, R14.reuse, R10 ;  /* 0x0000000a0e169228 */ /* 0x048fe40000000000 */
[----:B------:R-:W-:-:S06]  /*14f0*/  @!P1 DMUL R14, R14, R8 ;  /* 0x000000080e0e9228 */ /* 0x000fcc0000000000 */
[C---:B------:R-:W-:Y:S02]  /*1500*/  @!P1 DFMA R22, R12.reuse, R8, -R22 ;  /* 0x000000080c16922b */ /* 0x040fe40000000816 */
[----:B------:R-:W-:-:S06]  /*1510*/  @!P1 DFMA R14, R12, R10, R14 ;  /* 0x0000000a0c0e922b */ /* 0x000fcc000000000e */
[----:B------:R-:W-:Y:S02]  /*1520*/  @!P1 DADD R4, R4, R22 ;  /* 0x0000000004049229 */ /* 0x000fe40000000016 */
[----:B------:R-:W-:Y:S01]  /*1530*/  @!P1 DADD R6, R6, R14 ;  /* 0x0000000006069229 */ /* 0x000fe2000000000e */
[----:B------:R-:W-:Y:S10]  /*1540*/  @!P0 BRA `(.L_x_14) ;  /* 0xfffffff800f08947 */ /* 0x000ff4000383ffff */
.L_x_1:
[----:B------:R-:W-:Y:S05]  /*1550*/  BSYNC.RECONVERGENT B0 ;  /* 0x0000000000007941 */ /* 0x000fea0003800200 */
.L_x_0:
[----:B------:R-:W0:Y:S01]  /*1560*/  LDC.64 R2, c[0x0][0x3b0] ;  /* 0x0000ec00ff027b82 */ /* 0x000e220000000a00 */
[----:B------:R-:W1:Y:S02]  /*1570*/  LDCU UR7, c[0x0][0x3bc] ;  /* 0x00007780ff0777ac */ /* 0x000e640008000800 */
[----:B-1----:R-:W-:-:S04]  /*1580*/  IMAD R25, R25, UR7, R0 ;  /* 0x0000000719197c24 */ /* 0x002fc8000f8e0200 */
[----:B0-----:R-:W-:-:S05]  /*1590*/  IMAD.WIDE R2, R25, 0x10, R2 ;  /* 0x0000001019027825 */ /* 0x001fca00078e0202 */
[----:B------:R-:W-:Y:S01]  /*15a0*/  STG.E.128 desc[UR4][R2.64], R4 ;  /* 0x0000000402007986 */ /* 0x000fe2000c101d04 */
[----:B------:R-:W-:Y:S05]  /*15b0*/  EXIT ;  /* 0x000000000000794d */ /* 0x000fea0003800000 */
.L_x_15:
[----:B------:R-:W-:-:S00]  /*15c0*/  BRA `(.L_x_15) ;  /* 0xfffffffc00fc7947 */ /* 0x000fc0000383ffff */
[----:B------:R-:W-:-:S00]  /*15d0*/  NOP ;  /* 0x0000000000007918 */ /* 0x000fc00000000000 */
        /* <DEDUP_REMOVED lines=10> */
.L_x_124:


//--------------------- .text._cupy_upfirdn2D_complex64 --------------------------
	.section	.text._cupy_upfirdn2D_complex64,"ax",@progbits
	.align	128
        .global         _cupy_upfirdn2D_complex64
        .type           _cupy_upfirdn2D_complex64,@function
        .size           _cupy_upfirdn2D_complex64,(.L_x_125 - _cupy_upfirdn2D_complex64)
        .other          _cupy_upfirdn2D_complex64,@"STO_CUDA_ENTRY STV_DEFAULT"
_cupy_upfirdn2D_complex64:
.text._cupy_upfirdn2D_complex64:
        /* <DEDUP_REMOVED lines=26> */
[----:B------:R-:W0:Y:S01]  /*01a0*/  LDCU.64 UR8, c[0x0][0x380] ;  /* 0x00007000ff0877ac */ /* 0x000e220008000a00 */
[----:B---3--:R-:W-:-:S04]  /*01b0*/  ISETP.NE.AND P0, PT, R6, 0x1, PT ;  /* 0x000000010600780c */ /* 0x008fc80003f05270 */
[----:B------:R-:W-:-:S05]  /*01c0*/  SEL R2, R0, R3, !P0 ;  /* 0x0000000300027207 */ /* 0x000fca0004000000 */
[----:B------:R-:W-:Y:S01]  /*01d0*/  IMAD R5, R2, R5, RZ ;  /* 0x0000000502057224 */ /* 0x000fe200078e02ff */
[----:B-----5:R-:W-:Y:S01]  /*01e0*/  IABS R2, R7 ;  /* 0x0000000700027213 */ /* 0x020fe20000000000 */
[----:B-1----:R-:W1:Y:S02]  /*01f0*/  MUFU.RCP R10, R10 ;  /* 0x0000000a000a7308 */ /* 0x002e640000001000 */
[----:B-1----:R-:W-:Y:S02]  /*0200*/  IADD3 R8, PT, PT, R10, 0xffffffe, RZ ;  /* 0x0ffffffe0a087810 */ /* 0x002fe40007ffe0ff */
[----:B------:R-:W-:-:S04]  /*0210*/  IABS R10, R5 ;  /* 0x00000005000a7213 */ /* 0x000fc80000000000 */
[----:B------:R1:W3:Y:S02]  /*0220*/  F2I.FTZ.U32.TRUNC.NTZ R9, R8 ;  /* 0x0000000800097305 */ /* 0x0002e4000021f000 */
[----:B-1----:R-:W-:Y:S01]  /*0230*/  IMAD.MOV.U32 R8, RZ, RZ, RZ ;  /* 0x000000ffff087224 */ /* 0x002fe200078e00ff */
[----:B---3--:R-:W-:-:S05]  /*0240*/  IADD3 R11, PT, PT, RZ, -R9, RZ ;  /* 0x80000009ff0b7210 */ /* 0x008fca0007ffe0ff */
[----:B------:R-:W-:-:S04]  /*0250*/  IMAD R11, R11, R14, RZ ;  /* 0x0000000e0b0b7224 */ /* 0x000fc800078e02ff */
[----:B------:R-:W-:Y:S01]  /*0260*/  IMAD.HI.U32 R8, R9, R11, R8 ;  /* 0x0000000b09087227 */ /* 0x000fe200078e0008 */
[----:B------:R-:W-:Y:S01]  /*0270*/  MOV R9, R10 ;  /* 0x0000000a00097202 */ /* 0x000fe20000000f00 */
[----:B------:R-:W1:Y:S04]  /*0280*/  I2F.RP R11, R2 ;  /* 0x00000002000b7306 */ /* 0x000e680000209400 */
[----:B------:R-:W-:-:S05]  /*0290*/  IMAD.HI.U32 R8, R8, R9, RZ ;  /* 0x0000000908087227 */ /* 0x000fca00078e00ff */
[----:B------:R-:W-:-:S05]  /*02a0*/  IADD3 R10, PT, PT, -R8, RZ, RZ ;  /* 0x000000ff080a7210 */ /* 0x000fca0007ffe1ff */
[----:B------:R-:W-:Y:S01]  /*02b0*/  IMAD R9, R14, R10, R9 ;  /* 0x0000000a0e097224 */ /* 0x000fe200078e0209 */
[----:B-1----:R-:W1:Y:S01]  /*02c0*/  MUFU.RCP R11, R11 ;  /* 0x0000000b000b7308 */ /* 0x002e620000001000 */
[----:B------:R-:W-:-:S03]  /*02d0*/  LOP3.LUT R10, R5, R4, RZ, 0x3c, !PT ;  /* 0x00000004050a7212 */ /* 0x000fc600078e3cff */
[----:B------:R-:W-:Y:S02]  /*02e0*/  ISETP.GT.U32.AND P1, PT, R14, R9, PT ;  /* 0x000000090e00720c */ /* 0x000fe40003f24070 */
[----:B------:R-:W-:-:S11]  /*02f0*/  ISETP.GE.AND P2, PT, R10, RZ, PT ;  /* 0x000000ff0a00720c */ /* 0x000fd60003f46270 */
[----:B------:R-:W-:Y:S01]  /*0300*/  @!P1 IMAD.IADD R9, R9, 0x1, -R14 ;  /* 0x0000000109099824 */ /* 0x000fe200078e0a0e */
[----:B-1----:R-:W-:Y:S02]  /*0310*/  IADD3 R12, PT, PT, R11, 0xffffffe, RZ ;  /* 0x0ffffffe0b0c7810 */ /* 0x002fe40007ffe0ff */
[----:B------:R-:W-:Y:S02]  /*0320*/  @!P1 IADD3 R8, PT, PT, R8, 0x1, RZ ;  /* 0x0000000108089810 */ /* 0x000fe40007ffe0ff */
[----:B------:R-:W-:Y:S02]  /*0330*/  ISETP.GE.U32.AND P0, PT, R9, R14, PT ;  /* 0x0000000e0900720c */ /* 0x000fe40003f06070 */
[----:B------:R-:W1:Y:S01]  /*0340*/  F2I.FTZ.U32.TRUNC.NTZ R9, R12 ;  /* 0x0000000c00097305 */ /* 0x000e62000021f000 */
[----:B------:R-:W-:-:S10]  /*0350*/  ISETP.NE.AND P1, PT, R4, RZ, PT ;  /* 0x000000ff0400720c */ /* 0x000fd40003f25270 */
[----:B------:R-:W-:Y:S01]  /*0360*/  @P0 VIADD R8, R8, 0x1 ;  /* 0x0000000108080836 */ /* 0x000fe20000000000 */
[----:B-1----:R-:W-:-:S04]  /*0370*/  IADD3 R11, PT, PT, RZ, -R9, RZ ;  /* 0x80000009ff0b7210 */ /* 0x002fc80007ffe0ff */
[----:B------:R-:W-:Y:S01]  /*0380*/  MOV R10, R8 ;  /* 0x00000008000a7202 */ /* 0x000fe20000000f00 */
[----:B------:R-:W-:Y:S02]  /*0390*/  HFMA2 R8, -RZ, RZ, 0, 0 ;  /* 0x00000000ff087431 */ /* 0x000fe400000001ff */
[----:B------:R-:W-:Y:S02]  /*03a0*/  IMAD R11, R11, R2, RZ ;  /* 0x000000020b0b7224 */ /* 0x000fe400078e02ff */
[----:B------:R-:W-:Y:S01]  /*03b0*/  @!P2 IMAD.MOV R10, RZ, RZ, -R10 ;  /* 0x000000ffff0aa224 */ /* 0x000fe200078e0a0a */
[----:B------:R-:W-:-:S04]  /*03c0*/  @!P1 LOP3.LUT R10, RZ, R4, RZ, 0x33, !PT ;  /* 0x00000004ff0a9212 */ /* 0x000fc800078e33ff */
[----:B------:R-:W-:Y:S01]  /*03d0*/  IABS R12, R10 ;  /* 0x0000000a000c7213 */ /* 0x000fe20000000000 */
[----:B------:R-:W-:Y:S01]  /*03e0*/  IMAD.HI.U32 R8, R9, R11, R8 ;  /* 0x0000000b09087227 */ /* 0x000fe200078e0008 */
[C---:B------:R-:W-:Y:S02]  /*03f0*/  ISETP.GE.AND P2, PT, R10.reuse, RZ, PT ;  /* 0x000000ff0a00720c */ /* 0x040fe40003f46270 */
[----:B------:R-:W-:Y:S02]  /*0400*/  MOV R9, R12 ;  /* 0x0000000c00097202 */ /* 0x000fe40000000f00 */
[----:B------:R-:W-:-:S03]  /*0410*/  IADD3 R10, PT, PT, -R10, RZ, RZ ;  /* 0x000000ff0a0a7210 */ /* 0x000fc60007ffe1ff */
[----:B------:R-:W-:-:S04]  /*0420*/  IMAD.HI.U32 R8, R8, R9, RZ ;  /* 0x0000000908087227 */ /* 0x000fc800078e00ff */
[----:B------:R-:W-:Y:S02]  /*0430*/  IMAD.MOV R8, RZ, RZ, -R8 ;  /* 0x000000ffff087224 */ /* 0x000fe400078e0a08 */
[----:B------:R-:W-:Y:S02]  /*0440*/  IMAD R12, R4, R10, R5 ;  /* 0x0000000a040c7224 */ /* 0x000fe400078e0205 */
[----:B------:R-:W-:-:S05]  /*0450*/  IMAD R9, R2, R8, R9 ;  /* 0x0000000802097224 */ /* 0x000fca00078e0209 */
[----:B------:R-:W-:-:S13]  /*0460*/  ISETP.GT.U32.AND P0, PT, R2, R9, PT ;  /* 0x000000090200720c */ /* 0x000fda0003f04070 */
[----:B------:R-:W-:Y:S02]  /*0470*/  @!P0 IADD3 R9, PT, PT, R9, -R2, RZ ;  /* 0x8000000209098210 */ /* 0x000fe40007ffe0ff */
[----:B------:R-:W-:Y:S02]  /*0480*/  ISETP.NE.AND P0, PT, R7, RZ, PT ;  /* 0x000000ff0700720c */ /* 0x000fe40003f05270 */
[----:B------:R-:W-:-:S13]  /*0490*/  ISETP.GT.U32.AND P1, PT, R2, R9, PT ;  /* 0x000000090200720c */ /* 0x000fda0003f24070 */
[----:B------:R-:W-:-:S05]  /*04a0*/  @!P1 IADD3 R9, PT, PT, R9, -R2, RZ ;  /* 0x8000000209099210 */ /* 0x000fca0007ffe0ff */
[----:B------:R-:W-:Y:S01]  /*04b0*/  IMAD.MOV.U32 R2, RZ, RZ, R9 ;  /* 0x000000ffff027224 */ /* 0x000fe200078e0009 */
[----:B------:R-:W-:-:S04]  /*04c0*/  CS2R R8, SRZ ;  /* 0x0000000000087805 */ /* 0x000fc8000001ff00 */
[----:B------:R-:W-:Y:S02]  /*04d0*/  @!P2 IADD3 R2, PT, PT, -R2, RZ, RZ ;  /* 0x000000ff0202a210 */ /* 0x000fe40007ffe1ff */
[----:B------:R-:W-:-:S04]  /*04e0*/  @!P0 LOP3.LUT R2, RZ, R7, RZ, 0x33, !PT ;  /* 0x00000007ff028212 */ /* 0x000fc800078e33ff */
[----:B------:R-:W-:-:S04]  /*04f0*/  IADD3 R14, PT, PT, R2, -UR6, RZ ;  /* 0x80000006020e7c10 */ /* 0x000fc8000fffe0ff */
[C---:B------:R-:W-:Y:S01]  /*0500*/  ISETP.GE.AND P0, PT, R14.reuse, -0x1, PT ;  /* 0xffffffff0e00780c */ /* 0x040fe20003f06270 */
[----:B------:R-:W-:-:S05]  /*0510*/  VIADD R7, R14, 0x1 ;  /* 0x000000010e077836 */ /* 0x000fca0000000000 */
[C---:B------:R-:W-:Y:S02]  /*0520*/  SEL R11, R7.reuse, RZ, P0 ;  /* 0x000000ff070b7207 */ /* 0x040fe40000000000 */
[----:B------:R-:W-:Y:S02]  /*0530*/  SEL R7, R7, RZ, !P0 ;  /* 0x000000ff07077207 */ /* 0x000fe40004000000 */
[----:B------:R-:W-:-:S13]  /*0540*/  ISETP.GT.AND P1, PT, R11, R2, PT ;  /* 0x000000020b00720c */ /* 0x000fda0003f24270 */
[----:B0-2-4-:R-:W-:Y:S05]  /*0550*/  @P1 BRA `(.L_x_17) ;  /* 0x0000000c00881947 */ /* 0x015fea0003800000 */
[----:B------:R-:W0:Y:S01]  /*0560*/  LDCU UR13, c[0x0][0x388] ;  /* 0x00007100ff0d77ac */ /* 0x000e220008000800 */
[----:B------:R-:W-:Y:S01]  /*0570*/  ISETP.NE.AND P0, PT, R6, 0x1, PT ;  /* 0x000000010600780c */ /* 0x000fe20003f05270 */
[----:B------:R-:W-:Y:S01]  /*0580*/  IMAD R7, R12, UR6, -R7 ;  /* 0x000000060c077c24 */ /* 0x000fe2000f8e0a07 */
[----:B------:R-:W-:Y:S01]  /*0590*/  MOV R5, R11 ;  /* 0x0000000b00057202 */ /* 0x000fe20000000f00 */
[----:B0-----:R-:W-:-:S10]  /*05a0*/  IMAD.U32 R4, RZ, RZ, UR13 ;  /* 0x0000000dff047e24 */ /* 0x001fd4000f8e00ff */
[----:B------:R-:W-:Y:S05]  /*05b0*/  @P0 BRA `(.L_x_18) ;  /* 0x0000000400a80947 */ /* 0x000fea0003800000 */
[----:B------:R-:W-:Y:S01]  /*05c0*/  VIMNMX R11, PT, PT, R14, -0x1, !PT ;  /* 0xffffffff0e0b7848 */ /* 0x000fe20007fe0100 */
[----:B------:R-:W-:Y:S01]  /*05d0*/  BSSY.RECONVERGENT B1, `(.L_x_19) ;  /* 0x0000026000017945 */ /* 0x000fe20003800200 */
[----:B------:R-:W-:Y:S02]  /*05e0*/  CS2R R8, SRZ ;  /* 0x0000000000087805 */ /* 0x000fe4000001ff00 */
[----:B------:R-:W-:-:S04]  /*05f0*/  IADD3 R6, PT, PT, R2, -R11, RZ ;  /* 0x8000000b02067210 */ /* 0x000fc80007ffe0ff */
[----:B------:R-:W-:Y:S01]  /*0600*/  LOP3.LUT P0, R10, R6, 0x3, RZ, 0xc0, !PT ;  /* 0x00000003060a7812 */ /* 0x000fe2000780c0ff */
[----:B------:R-:W-:-:S12]  /*0610*/  IMAD R6, R3, R4, RZ ;  /* 0x0000000403067224 */ /* 0x000fd800078e02ff */
[----:B------:R-:W-:Y:S05]  /*0620*/  @!P0 BRA `(.L_x_20) ;  /* 0x0000000000808947 */ /* 0x000fea0003800000 */
[----:B------:R-:W-:Y:S01]  /*0630*/  VIMNMX R4, PT, PT, R14, -0x1, PT ;  /* 0xffffffff0e047848 */ /* 0x000fe20003fe0100 */
[----:B------:R-:W-:Y:S01]  /*0640*/  HFMA2 R9, -RZ, RZ, 0, 0 ;  /* 0x00000000ff097431 */ /* 0x000fe200000001ff */
[----:B------:R-:W-:Y:S01]  /*0650*/  BSSY.RECONVERGENT B2, `(.L_x_21) ;  /* 0x000001b000027945 */ /* 0x000fe20003800200 */
[----:B------:R-:W-:Y:S01]  /*0660*/  IADD3 R10, PT, PT, -R10, RZ, RZ ;  /* 0x000000ff0a0a7210 */ /* 0x000fe20007ffe1ff */
[----:B------:R-:W-:Y:S01]  /*0670*/  IMAD.MOV.U32 R16, RZ, RZ, R11 ;  /* 0x000000ffff107224 */ /* 0x000fe200078e000b */
[----:B------:R-:W-:Y:S01]  /*0680*/  IADD3 R14, PT, PT, R11, 0x1, R6 ;  /* 0x000000010b0e7810 */ /* 0x000fe20007ffe006 */
[----:B------:R-:W-:-:S07]  /*0690*/  IMAD R15, R12, UR6, -R4 ;  /* 0x000000060c0f7c24 */ /* 0x000fce000f8e0a04 */
.L_x_22:
[----:B------:R-:W-:-:S04]  /*06a0*/  IADD3 R16, PT, PT, R16, 0x1, RZ ;  /* 0x0000000110107810 */ /* 0x000fc80007ffe0ff */
[----:B------:R-:W-:-:S04]  /*06b0*/  ISETP.GE.AND P0, PT, R16, RZ, PT ;  /* 0x000000ff1000720c */ /* 0x000fc80003f06270 */
[----:B------:R-:W-:-:S13]  /*06c0*/  ISETP.GE.OR P0, PT, R16, UR7, !P0 ;  /* 0x0000000710007c0c */ /* 0x000fda000c706670 */
[----:B------:R-:W0:Y:S08]  /*06d0*/  @!P0 LDC.64 R4, c[0x0][0x380] ;  /* 0x0000e000ff048b82 */ /* 0x000e300000000a00 */
[----:B------:R-:W1:Y:S01]  /*06e0*/  @!P0 LDC.64 R12, c[0x0][0x390] ;  /* 0x0000e400ff0c8b82 */ /* 0x000e620000000a00 */
[----:B0-----:R-:W-:-:S06]  /*06f0*/  @!P0 IMAD.WIDE R4, R14, 0x8, R4 ;  /* 0x000000080e048825 */ /* 0x001fcc00078e0204 */
[----:B------:R-:W2:Y:S01]  /*0700*/  @!P0 LDG.E.64.CONSTANT R4, desc[UR4][R4.64] ;  /* 0x0000000404048981 */ /* 0x000ea2000c1e9b00 */
[----:B-1----:R-:W-:-:S06]  /*0710*/  @!P0 IMAD.WIDE R12, R7, 0x8, R12 ;  /* 0x00000008070c8825 */ /* 0x002fcc00078e020c */
[----:B------:R-:W2:Y:S01]  /*0720*/  @!P0 LDG.E.64.CONSTANT R12, desc[UR4][R12.64] ;  /* 0x000000040c0c8981 */ /* 0x000ea2000c1e9b00 */
[----:B------:R-:W-:-:S05]  /*0730*/  VIADD R10, R10, 0x1 ;  /* 0x000000010a0a7836 */ /* 0x000fca0000000000 */
[----:B------:R-:W-:Y:S01]  /*0740*/  ISETP.NE.AND P1, PT, R10, RZ, PT ;  /* 0x000000ff0a00720c */ /* 0x000fe20003f25270 */
[----:B------:R-:W-:Y:S01]  /*0750*/  VIADD R14, R14, 0x1 ;  /* 0x000000010e0e7836 */ /* 0x000fe20000000000 */
[----:B------:R-:W-:Y:S01]  /*0760*/  IADD3 R7, PT, PT, R7, 0x1, RZ ;  /* 0x0000000107077810 */ /* 0x000fe20007ffe0ff */
[C---:B--2---:R-:W-:Y:S01]  /*0770*/  @!P0 FMUL R17, R5.reuse, R13 ;  /* 0x0000000d05118220 */ /* 0x044fe20000400000 */
[----:B------:R-:W-:-:S03]  /*0780*/  @!P0 FMUL R18, R5, R12 ;  /* 0x0000000c05128220 */ /* 0x000fc60000400000 */
[C---:B------:R-:W-:Y:S01]  /*0790*/  @!P0 FFMA R17, R4.reuse, R12, -R17 ;  /* 0x0000000c04118223 */ /* 0x040fe20000000811 */
[----:B------:R-:W-:-:S03]  /*07a0*/  @!P0 FFMA R18, R4, R13, R18 ;  /* 0x0000000d04128223 */ /* 0x000fc60000000012 */
[----:B------:R-:W-:Y:S01]  /*07b0*/  @!P0 FADD R8, R8, R17 ;  /* 0x0000001108088221 */ /* 0x000fe20000000000 */
[----:B------:R-:W-:Y:S01]  /*07c0*/  MOV R17, R15 ;  /* 0x0000000f00117202 */ /* 0x000fe20000000f00 */
[----:B------:R-:W-:Y:S01]  /*07d0*/  @!P0 FADD R9, R9, R18 ;  /* 0x0000001209098221 */ /* 0x000fe20000000000 */
[----:B------:R-:W-:Y:S01]  /*07e0*/  IADD3 R15, PT, PT, R15, 0x1, RZ ;  /* 0x000000010f0f7810 */ /* 0x000fe20007ffe0ff */
[----:B------:R-:W-:Y:S06]  /*07f0*/  @P1 BRA `(.L_x_22) ;  /* 0xfffffffc00a81947 */ /* 0x000fec000383ffff */
[----:B------:R-:W-:Y:S05]  /*0800*/  BSYNC.RECONVERGENT B2 ;  /* 0x0000000000027941 */ /* 0x000fea0003800200 */
.L_x_21:
[----:B------:R-:W-:Y:S01]  /*0810*/  IADD3 R5, PT, PT, R16, 0x1, RZ ;  /* 0x0000000110057810 */ /* 0x000fe20007ffe0ff */
[----:B------:R-:W-:-:S07]  /*0820*/  IMAD.MOV.U32 R7, RZ, RZ, R17 ;  /* 0x000000ffff077224 */ /* 0x000fce00078e0011 */
.L_x_20:
[----:B------:R-:W-:Y:S05]  /*0830*/  BSYNC.RECONVERGENT B1 ;  /* 0x0000000000017941 */ /* 0x000fea0003800200 */
.L_x_19:
[----:B------:R-:W-:Y:S01]  /*0840*/  IADD3 R11, PT, PT, -R2, R11, RZ ;  /* 0x0000000b020b7210 */ /* 0x000fe20007ffe1ff */
[----:B------:R-:W-:Y:S03]  /*0850*/  BSSY.RECONVERGENT B1, `(.L_x_23) ;  /* 0x000003f000017945 */ /* 0x000fe60003800200 */
[----:B------:R-:W-:-:S13]  /*0860*/  ISETP.GT.U32.AND P0, PT, R11, -0x4, PT ;  /* 0xfffffffc0b00780c */ /* 0x000fda0003f04070 */
[----:B------:R-:W-:Y:S05]  /*0870*/  @P0 BRA `(.L_x_24) ;  /* 0x0000000000f00947 */ /* 0x000fea0003800000 */
[----:B------:R-:W0:Y:S01]  /*0880*/  LDC.64 R10, c[0x0][0x390] ;  /* 0x0000e400ff0a7b82 */ /* 0x000e220000000a00 */
[----:B------:R-:W-:Y:S02]  /*0890*/  IADD3 R4, PT, PT, R5, R6, RZ ;  /* 0x0000000605047210 */ /* 0x000fe40007ffe0ff */
[----:B0-----:R-:W-:-:S05]  /*08a0*/  IADD3 R10, P0, PT, R10, 0x10, RZ ;  /* 0x000000100a0a7810 */ /* 0x001fca0007f1e0ff */
[----:B------:R-:W-:-:S08]  /*08b0*/  IMAD.X R11, RZ, RZ, R11, P0 ;  /* 0x000000ffff0b7224 */ /* 0x000fd000000e060b */
.L_x_25:
[----:B------:R-:W-:Y:S01]  /*08c0*/  ISETP.GE.AND P0, PT, R5, RZ, PT ;  /* 0x000000ff0500720c */ /* 0x000fe20003f06270 */
[----:B------:R-:W-:Y:S01]  /*08d0*/  IMAD.WIDE R20, R7, 0x8, R10 ;  /* 0x0000000807147825 */ /* 0x000fe200078e020a */
[C---:B------:R-:W-:Y:S02]  /*08e0*/  ISETP.GE.AND P1, PT, R5.reuse, -0x1, PT ;  /* 0xffffffff0500780c */ /* 0x040fe40003f26270 */
[C---:B------:R-:W-:Y:S02]  /*08f0*/  ISETP.GE.OR P0, PT, R5.reuse, UR10, !P0 ;  /* 0x0000000a05007c0c */ /* 0x040fe4000c706670 */
[----:B------:R-:W-:Y:S02]  /*0900*/  IADD3 R16, PT, PT, R5, 0x1, RZ ;  /* 0x0000000105107810 */ /* 0x000fe40007ffe0ff */
[----:B------:R-:W-:Y:S02]  /*0910*/  SHF.R.S32.HI R15, RZ, 0x1f, R5 ;  /* 0x0000001fff0f7819 */ /* 0x000fe40000011405 */
[----:B------:R-:W-:-:S02]  /*0920*/  IADD3 R14, P2, PT, R6, R5, RZ ;  /* 0x00000005060e7210 */ /* 0x000fc40007f5e0ff */
[----:B------:R-:W-:Y:S02]  /*0930*/  ISETP.GE.OR P1, PT, R16, UR10, !P1 ;  /* 0x0000000a10007c0c */ /* 0x000fe4000cf26670 */
[----:B------:R-:W-:Y:S02]  /*0940*/  LEA.HI.X.SX32 R15, R6, R15, 0x1, P2 ;  /* 0x0000000f060f7211 */ /* 0x000fe400010f0eff */
[C---:B------:R-:W-:Y:S01]  /*0950*/  LEA R26, P2, R14.reuse, UR8, 0x3 ;  /* 0x000000080e1a7c11 */ /* 0x040fe2000f8418ff */
[----:B------:R-:W0:Y:S01]  /*0960*/  @!P0 LDC.64 R12, c[0x0][0x380] ;  /* 0x0000e000ff0c8b82 */ /* 0x000e220000000a00 */
[----:B------:R-:W2:Y:S02]  /*0970*/  @!P0 LDG.E.64.CONSTANT R16, desc[UR4][R20.64+-0x10] ;  /* 0xfffff00414108981 */ /* 0x000ea4000c1e9b00 */
[----:B------:R-:W-:-:S05]  /*0980*/  LEA.HI.X R27, R14, UR9, R15, 0x3, P2 ;  /* 0x000000090e1b7c11 */ /* 0x000fca00090f1c0f */
[----:B------:R-:W3:Y:S01]  /*0990*/  @!P1 LDG.E.64.CONSTANT R14, desc[UR4][R26.64+0x8] ;  /* 0x000008041a0e9981 */ /* 0x000ee2000c1e9b00 */
[----:B0-----:R-:W-:-:S03]  /*09a0*/  @!P0 IMAD.WIDE R18, R4, 0x8, R12 ;  /* 0x0000000804128825 */ /* 0x001fc600078e020c */
[----:B------:R-:W3:Y:S04]  /*09b0*/  @!P1 LDG.E.64.CONSTANT R12, desc[UR4][R20.64+-0x8] ;  /* 0xfffff804140c9981 */ /* 0x000ee8000c1e9b00 */
[----:B------:R-:W2:Y:S01]  /*09c0*/  @!P0 LDG.E.64.CONSTANT R18, desc[UR4][R18.64] ;  /* 0x0000000412128981 */ /* 0x000ea2000c1e9b00 */
[C---:B------:R-:W-:Y:S02]  /*09d0*/  ISETP.GE.AND P2, PT, R5.reuse, -0x2, PT ;  /* 0xfffffffe0500780c */ /* 0x040fe40003f46270 */
[C---:B------:R-:W-:Y:S01]  /*09e0*/  IADD3 R22, PT, PT, R5.reuse, 0x2, RZ ;  /* 0x0000000205167810 */ /* 0x040fe20007ffe0ff */
[C---:B------:R-:W-:Y:S01]  /*09f0*/  VIADD R25, R5.reuse, 0x3 ;  /* 0x0000000305197836 */ /* 0x040fe20000000000 */
[----:B------:R-:W-:Y:S02]  /*0a00*/  ISETP.GE.AND P3, PT, R5, -0x3, PT ;  /* 0xfffffffd0500780c */ /* 0x000fe40003f66270 */
[----:B------:R-:W-:-:S02]  /*0a10*/  ISETP.GE.OR P2, PT, R22, UR10, !P2 ;  /* 0x0000000a16007c0c */ /* 0x000fc4000d746670 */
[----:B------:R-:W-:-:S13]  /*0a20*/  ISETP.GE.OR P3, PT, R25, UR10, !P3 ;  /* 0x0000000a19007c0c */ /* 0x000fda000df66670 */
[----:B------:R-:W4:Y:S01]  /*0a30*/  @!P3 LDG.E.64.CONSTANT R22, desc[UR4][R26.64+0x18] ;  /* 0x000018041a16b981 */ /* 0x000f22000c1e9b00 */
[C---:B--2---:R-:W-:Y:S01]  /*0a40*/  @!P0 FMUL R29, R19.reuse, R17 ;  /* 0x00000011131d8220 */ /* 0x044fe20000400000 */
[----:B------:R-:W-:Y:S01]  /*0a50*/  @!P0 FMUL R24, R19, R16 ;  /* 0x0000001013188220 */ /* 0x000fe20000400000 */
[C---:B---3--:R-:W-:Y:S01]  /*0a60*/  @!P1 FMUL R19, R15.reuse, R13 ;  /* 0x0000000d0f139220 */ /* 0x048fe20000400000 */
[----:B------:R-:W-:Y:S01]  /*0a70*/  @!P1 FMUL R15, R15, R12 ;  /* 0x0000000c0f0f9220 */ /* 0x000fe20000400000 */
[C---:B------:R-:W-:Y:S01]  /*0a80*/  @!P0 FFMA R29, R18.reuse, R16, -R29 ;  /* 0x00000010121d8223 */ /* 0x040fe2000000081d */
[----:B------:R-:W-:Y:S01]  /*0a90*/  @!P0 FFMA R24, R18, R17, R24 ;  /* 0x0000001112188223 */ /* 0x000fe20000000018 */
[----:B------:R-:W-:Y:S01]  /*0aa0*/  @!P1 FFMA R12, R14, R12, -R19 ;  /* 0x0000000c0e0c9223 */ /* 0x000fe20000000813 */
[----:B------:R-:W2:Y:S04]  /*0ab0*/  @!P2 LDG.E.64.CONSTANT R16, desc[UR4][R20.64] ;  /* 0x000000041410a981 */ /* 0x000ea8000c1e9b00 */
[----:B------:R-:W2:Y:S04]  /*0ac0*/  @!P2 LDG.E.64.CONSTANT R18, desc[UR4][R26.64+0x10] ;  /* 0x000010041a12a981 */ /* 0x000ea8000c1e9b00 */
[----:B------:R-:W4:Y:S01]  /*0ad0*/  @!P3 LDG.E.64.CONSTANT R20, desc[UR4][R20.64+0x8] ;  /* 0x000008041414b981 */ /* 0x000f22000c1e9b00 */
[----:B------:R-:W-:Y:S01]  /*0ae0*/  @!P0 FADD R8, R8, R29 ;  /* 0x0000001d08088221 */ /* 0x000fe20000000000 */
[----:B------:R-:W-:Y:S01]  /*0af0*/  @!P0 FADD R9, R9, R24 ;  /* 0x0000001809098221 */ /* 0x000fe20000000000 */
[----:B------:R-:W-:Y:S01]  /*0b00*/  ISETP.GE.AND P0, PT, R25, R2, PT ;  /* 0x000000021900720c */ /* 0x000fe20003f06270 */
[----:B------:R-:W-:Y:S01]  /*0b10*/  @!P1 FFMA R14, R14, R13, R15 ;  /* 0x0000000d0e0e9223 */ /* 0x000fe2000000000f */
[----:B------:R-:W-:-:S03]  /*0b20*/  @!P1 FADD R8, R8, R12 ;  /* 0x0000000c08089221 */ /* 0x000fc60000000000 */
[----:B------:R-:W-:Y:S01]  /*0b30*/  @!P1 FADD R9, R9, R14 ;  /* 0x0000000e09099221 */ /* 0x000fe20000000000 */
[----:B------:R-:W-:Y:S01]  /*0b40*/  IADD3 R7, PT, PT, R7, 0x4, RZ ;  /* 0x0000000407077810 */ /* 0x000fe20007ffe0ff */
[----:B------:R-:W-:Y:S01]  /*0b50*/  VIADD R4, R4, 0x4 ;  /* 0x0000000404047836 */ /* 0x000fe20000000000 */
[----:B------:R-:W-:Y:S01]  /*0b60*/  IADD3 R5, PT, PT, R5, 0x4, RZ ;  /* 0x0000000405057810 */ /* 0x000fe20007ffe0ff */
[C---:B--2---:R-:W-:Y:S01]  /*0b70*/  @!P2 FMUL R13, R19.reuse, R17 ;  /* 0x00000011130da220 */ /* 0x044fe20000400000 */
[----:B------:R-:W-:-:S03]  /*0b80*/  @!P2 FMUL R28, R19, R16 ;  /* 0x00000010131ca220 */ /* 0x000fc60000400000 */
[C---:B------:R-:W-:Y:S01]  /*0b90*/  @!P2 FFMA R13, R18.reuse, R16, -R13 ;  /* 0x00000010120da223 */ /* 0x040fe2000000080d */
[----:B------:R-:W-:Y:S01]  /*0ba0*/  @!P2 FFMA R28, R18, R17, R28 ;  /* 0x00000011121ca223 */ /* 0x000fe2000000001c */
[CC--:B----4-:R-:W-:Y:S01]  /*0bb0*/  @!P3 FMUL R15, R23.reuse, R21.reuse ;  /* 0x00000015170fb220 */ /* 0x0d0fe20000400000 */
[-C--:B------:R-:W-:Y:S01]  /*0bc0*/  @!P3 FMUL R16, R23, R20.reuse ;  /* 0x000000141710b220 */ /* 0x080fe20000400000 */
[----:B------:R-:W-:Y:S01]  /*0bd0*/  @!P2 FADD R8, R8, R13 ;  /* 0x0000000d0808a221 */ /* 0x000fe20000000000 */
[----:B------:R-:W-:Y:S01]  /*0be0*/  @!P2 FADD R9, R9, R28 ;  /* 0x0000001c0909a221 */ /* 0x000fe20000000000 */
[C---:B------:R-:W-:Y:S01]  /*0bf0*/  @!P3 FFMA R15, R22.reuse, R20, -R15 ;  /* 0x00000014160fb223 */ /* 0x040fe2000000080f */
[----:B------:R-:W-:-:S03]  /*0c00*/  @!P3 FFMA R16, R22, R21, R16 ;  /* 0x000000151610b223 */ /* 0x000fc60000000010 */
[----:B------:R-:W-:Y:S01]  /*0c10*/  @!P3 FADD R8, R8, R15 ;  /* 0x0000000f0808b221 */ /* 0x000fe20000000000 */
[----:B------:R-:W-:Y:S01]  /*0c20*/  @!P3 FADD R9, R9, R16 ;  /* 0x000000100909b221 */ /* 0x000fe20000000000 */
[----:B------:R-:W-:Y:S06]  /*0c30*/  @!P0 BRA `(.L_x_25) ;  /* 0xfffffffc00208947 */ /* 0x000fec000383ffff */
.L_x_24:
[----:B------:R-:W-:Y:S05]  /*0c40*/  BSYNC.RECONVERGENT B1 ;  /* 0x0000000000017941 */ /* 0x000fea0003800200 */
.L_x_23:
[----:B------:R-:W-:Y:S05]  /*0c50*/  BRA `(.L_x_17) ;  /* 0x0000000400c87947 */ /* 0x000fea0003800000 */
.L_x_18:
[----:B------:R-:W-:Y:S01]  /*0c60*/  VIMNMX R13, PT, PT, R14, -0x1, !PT ;  /* 0xffffffff0e0d7848 */ /* 0x000fe20007fe0100 */
[----:B------:R-:W-:Y:S01]  /*0c70*/  BSSY.RECONVERGENT B1, `(.L_x_26) ;  /* 0x0000026000017945 */ /* 0x000fe20003800200 */
[----:B------:R-:W-:Y:S02]  /*0c80*/  CS2R R8, SRZ ;  /* 0x0000000000087805 */ /* 0x000fe4000001ff00 */
[----:B------:R-:W-:-:S04]  /*0c90*/  IADD3 R6, PT, PT, R2, -R13, RZ ;  /* 0x8000000d02067210 */ /* 0x000fc80007ffe0ff */
[----:B------:R-:W-:-:S13]  /*0ca0*/  LOP3.LUT P0, R6, R6, 0x3, RZ, 0xc0, !PT ;  /* 0x0000000306067812 */ /* 0x000fda000780c0ff */
[----:B------:R-:W-:Y:S05]  /*0cb0*/  @!P0 BRA `(.L_x_27) ;  /* 0x0000000000848947 */ /* 0x000fea0003800000 */
[----:B------:R-:W-:Y:S01]  /*0cc0*/  VIMNMX R9, PT, PT, R14, -0x1, PT ;  /* 0xffffffff0e097848 */ /* 0x000fe20003fe0100 */
[----:B------:R-:W-:Y:S01]  /*0cd0*/  BSSY.RECONVERGENT B2, `(.L_x_28) ;  /* 0x000001d000027945 */ /* 0x000fe20003800200 */
[----:B------:R-:W-:Y:S01]  /*0ce0*/  IMAD R15, R5, R4, R0 ;  /* 0x00000004050f7224 */ /* 0x000fe200078e0200 */
[----:B------:R-:W-:Y:S01]  /*0cf0*/  IADD3 R6, PT, PT, -R6, RZ, RZ ;  /* 0x000000ff06067210 */ /* 0x000fe20007ffe1ff */
[----:B------:R-:W-:Y:S02]  /*0d00*/  IMAD.MOV.U32 R14, RZ, RZ, R13 ;  /* 0x000000ffff0e7224 */ /* 0x000fe400078e000d */
[----:B------:R-:W-:Y:S01]  /*0d10*/  IMAD R12, R12, UR6, -R9 ;  /* 0x000000060c0c7c24 */ /* 0x000fe2000f8e0a09 */
[----:B------:R-:W-:-:S07]  /*0d20*/  MOV R9, RZ ;  /* 0x000000ff00097202 */ /* 0x000fce0000000f00 */
.L_x_29:
[----:B------:R-:W-:-:S04]  /*0d30*/  IADD3 R14, PT, PT, R14, 0x1, RZ ;  /* 0x000000010e0e7810 */ /* 0x000fc80007ffe0ff */
[----:B------:R-:W-:-:S04]  /*0d40*/  ISETP.GE.AND P0, PT, R14, RZ, PT ;  /* 0x000000ff0e00720c */ /* 0x000fc80003f06270 */
[----:B------:R-:W-:-:S13]  /*0d50*/  ISETP.GE.OR P0, PT, R14, UR11, !P0 ;  /* 0x0000000b0e007c0c */ /* 0x000fda000c706670 */
[----:B------:R-:W0:Y:S08]  /*0d60*/  @!P0 LDC.64 R10, c[0x0][0x390] ;  /* 0x0000e400ff0a8b82 */ /* 0x000e300000000a00 */
[----:B------:R-:W1:Y:S01]  /*0d70*/  @!P0 LDC.64 R16, c[0x0][0x380] ;  /* 0x0000e000ff108b82 */ /* 0x000e620000000a00 */
[----:B0-----:R-:W-:-:S06]  /*0d80*/  @!P0 IMAD.WIDE R10, R7, 0x8, R10 ;  /* 0x00000008070a8825 */ /* 0x001fcc00078e020a */
[----:B------:R-:W2:Y:S01]  /*0d90*/  @!P0 LDG.E.64.CONSTANT R10, desc[UR4][R10.64] ;  /* 0x000000040a0a8981 */ /* 0x000ea2000c1e9b00 */
[----:B-1----:R-:W-:-:S05]  /*0da0*/  @!P0 IMAD.WIDE R16, R15, 0x8, R16 ;  /* 0x000000080f108825 */ /* 0x002fca00078e0210 */
[----:B------:R0:W2:Y:S01]  /*0db0*/  @!P0 LDG.E.64.CONSTANT R4, desc[UR4][R16.64] ;  /* 0x0000000410048981 */ /* 0x0000a2000c1e9b00 */
[----:B------:R-:W-:-:S05]  /*0dc0*/  VIADD R6, R6, 0x1 ;  /* 0x0000000106067836 */ /* 0x000fca0000000000 */
[----:B------:R-:W-:Y:S02]  /*0dd0*/  ISETP.NE.AND P1, PT, R6, RZ, PT ;  /* 0x000000ff0600720c */ /* 0x000fe40003f25270 */
[----:B------:R-:W-:Y:S02]  /*0de0*/  IADD3 R7, PT, PT, R7, 0x1, RZ ;  /* 0x0000000107077810 */ /* 0x000fe40007ffe0ff */
[----:B0-----:R-:W-:Y:S01]  /*0df0*/  MOV R16, R12 ;  /* 0x0000000c00107202 */ /* 0x001fe20000000f00 */
[----:B------:R-:W-:Y:S02]  /*0e00*/  VIADD R12, R12, 0x1 ;  /* 0x000000010c0c7836 */ /* 0x000fe40000000000 */
[C---:B--2---:R-:W-:Y:S01]  /*0e10*/  @!P0 FMUL R19, R5.reuse, R11 ;  /* 0x0000000b05138220 */ /* 0x044fe20000400000 */
[----:B------:R-:W-:-:S03]  /*0e20*/  @!P0 FMUL R18, R5, R10 ;  /* 0x0000000a05128220 */ /* 0x000fc60000400000 */
[C---:B------:R-:W-:Y:S01]  /*0e30*/  @!P0 FFMA R19, R4.reuse, R10, -R19 ;  /* 0x0000000a04138223 */ /* 0x040fe20000000813 */
[----:B------:R-:W-:Y:S01]  /*0e40*/  @!P0 FFMA R18, R4, R11, R18 ;  /* 0x0000000b04128223 */ /* 0x000fe20000000012 */
[----:B------:R-:W-:Y:S02]  /*0e50*/  MOV R4, UR14 ;  /* 0x0000000e00047c02 */ /* 0x000fe40008000f00 */
[----:B------:R-:W-:Y:S01]  /*0e60*/  @!P0 FADD R8, R8, R19 ;  /* 0x0000001308088221 */ /* 0x000fe20000000000 */
[----:B------:R-:W-:Y:S01]  /*0e70*/  @!P0 FADD R9, R9, R18 ;  /* 0x0000001209098221 */ /* 0x000fe20000000000 */
[----:B------:R-:W-:Y:S01]  /*0e80*/  IADD3 R15, PT, PT, R15, R4, RZ ;  /* 0x000000040f0f7210 */ /* 0x000fe20007ffe0ff */
[----:B------:R-:W-:Y:S06]  /*0e90*/  @P1 BRA `(.L_x_29) ;  /* 0xfffffffc00a41947 */ /* 0x000fec000383ffff */
[----:B------:R-:W-:Y:S05]  /*0ea0*/  BSYNC.RECONVERGENT B2 ;  /* 0x0000000000027941 */ /* 0x000fea0003800200 */
.L_x_28:
[----:B------:R-:W-:Y:S01]  /*0eb0*/  VIADD R5, R14, 0x1 ;  /* 0x000000010e057836 */ /* 0x000fe20000000000 */
[----:B------:R-:W-:-:S07]  /*0ec0*/  MOV R7, R16 ;  /* 0x0000001000077202 */ /* 0x000fce0000000f00 */
.L_x_27:
[----:B------:R-:W-:Y:S05]  /*0ed0*/  BSYNC.RECONVERGENT B1 ;  /* 0x0000000000017941 */ /* 0x000fea0003800200 */
.L_x_26:
[----:B------:R-:W-:-:S04]  /*0ee0*/  IADD3 R13, PT, PT, -R2, R13, RZ ;  /* 0x0000000d020d7210 */ /* 0x000fc80007ffe1ff */
[----:B------:R-:W-:-:S13]  /*0ef0*/  ISETP.GT.U32.AND P0, PT, R13, -0x4, PT ;  /* 0xfffffffc0d00780c */ /* 0x000fda0003f04070 */
[----:B------:R-:W-:Y:S05]  /*0f00*/  @P0 BRA `(.L_x_17) ;  /* 0x00000004001c0947 */ /* 0x000fea0003800000 */
[----:B------:R-:W0:Y:S01]  /*0f10*/  LDC.64 R14, c[0x0][0x390] ;  /* 0x0000e400ff0e7b82 */ /* 0x000e220000000a00 */
[C---:B------:R-:W-:Y:S01]  /*0f20*/  IADD3 R13, PT, PT, R5.reuse, 0x3, RZ ;  /* 0x00000003050d7810 */ /* 0x040fe20007ffe0ff */
[C---:B------:R-:W-:Y:S02]  /*0f30*/  VIADD R17, R5.reuse, 0x2 ;  /* 0x0000000205117836 */ /* 0x040fe40000000000 */
[-C--:B------:R-:W-:Y:S02]  /*0f40*/  IMAD R19, R5, R4.reuse, R4 ;  /* 0x0000000405137224 */ /* 0x080fe400078e0204 */
[-CC-:B------:R-:W-:Y:S02]  /*0f50*/  IMAD R10, R13, R4.reuse, R0.reuse ;  /* 0x000000040d0a7224 */ /* 0x180fe400078e0200 */
[----:B------:R-:W1:Y:S01]  /*0f60*/  LDC R11, c[0x0][0x388] ;  /* 0x0000e200ff0b7b82 */ /* 0x000e620000000800 */
[-CC-:B------:R-:W-:Y:S01]  /*0f70*/  IMAD R6, R17, R4.reuse, R0.reuse ;  /* 0x0000000411067224 */ /* 0x180fe200078e0200 */
[----:B------:R-:W-:Y:S01]  /*0f80*/  IADD3 R22, PT, PT, R0, R19, RZ ;  /* 0x0000001300167210 */ /* 0x000fe20007ffe0ff */
[----:B------:R-:W-:Y:S01]  /*0f90*/  IMAD R4, R5, R4, R0 ;  /* 0x0000000405047224 */ /* 0x000fe200078e0200 */
[----:B0-----:R-:W-:-:S04]  /*0fa0*/  IADD3 R14, P0, PT, R14, 0x10, RZ ;  /* 0x000000100e0e7810 */ /* 0x001fc80007f1e0ff */
[----:B------:R-:W-:-:S09]  /*0fb0*/  IADD3.X R15, PT, PT, RZ, R15, RZ, P0, !PT ;  /* 0x0000000fff0f7210 */ /* 0x000fd200007fe4ff */
.L_x_30:
[----:B------:R-:W-:Y:S01]  /*0fc0*/  ISETP.GE.AND P0, PT, R5, RZ, PT ;  /* 0x000000ff0500720c */ /* 0x000fe20003f06270 */
[----:B------:R-:W-:Y:S01]  /*0fd0*/  IMAD.WIDE R26, R7, 0x8, R14 ;  /* 0x00000008071a7825 */ /* 0x000fe200078e020e */
[C---:B------:R-:W-:Y:S02]  /*0fe0*/  ISETP.GE.AND P1, PT, R5.reuse, -0x1, PT ;  /* 0xffffffff0500780c */ /* 0x040fe40003f26270 */
[C---:B------:R-:W-:Y:S02]  /*0ff0*/  ISETP.GE.OR P0, PT, R5.reuse, UR12, !P0 ;  /* 0x0000000c05007c0c */ /* 0x040fe4000c706670 */
[----:B------:R-:W-:-:S04]  /*1000*/  IADD3 R12, PT, PT, R5, 0x1, RZ ;  /* 0x00000001050c7810 */ /* 0x000fc80007ffe0ff */
[----:B------:R-:W-:-:S07]  /*1010*/  ISETP.GE.OR P1, PT, R12, UR12, !P1 ;  /* 0x0000000c0c007c0c */ /* 0x000fce000cf26670 */
[----:B------:R-:W0:Y:S01]  /*1020*/  @!P0 LDC.64 R20, c[0x0][0x380] ;  /* 0x0000e000ff148b82 */ /* 0x000e220000000a00 */
[----:B------:R-:W2:Y:S01]  /*1030*/  @!P0 LDG.E.64.CONSTANT R18, desc[UR4][R26.64+-0x10] ;  /* 0xfffff0041a128981 */ /* 0x000ea2000c1e9b00 */
[C---:B------:R-:W-:Y:S01]  /*1040*/  VIADD R23, R5.reuse, 0x2 ;  /* 0x0000000205177836 */ /* 0x040fe20000000000 */
[----:B------:R-:W-:-:S03]  /*1050*/  ISETP.GE.AND P2, PT, R5, -0x2, PT ;  /* 0xfffffffe0500780c */ /* 0x000fc60003f46270 */
[----:B------:R-:W3:Y:S02]  /*1060*/  @!P1 LDG.E.64.CONSTANT R12, desc[UR4][R26.64+-0x8] ;  /* 0xfffff8041a0c9981 */ /* 0x000ee4000c1e9b00 */
[----:B------:R-:W4:Y:S01]  /*1070*/  @!P1 LDC.64 R16, c[0x0][0x380] ;  /* 0x0000e000ff109b82 */ /* 0x000f220000000a00 */
[----:B0-----:R-:W-:-:S06]  /*1080*/  @!P0 IMAD.WIDE R20, R4, 0x8, R20 ;  /* 0x0000000804148825 */ /* 0x001fcc00078e0214 */
[----:B------:R-:W2:Y:S01]  /*1090*/  @!P0 LDG.E.64.CONSTANT R20, desc[UR4][R20.64] ;  /* 0x0000000414148981 */ /* 0x000ea2000c1e9b00 */
[----:B------:R-:W-:Y:S01]  /*10a0*/  ISETP.GE.OR P2, PT, R23, UR12, !P2 ;  /* 0x0000000c17007c0c */ /* 0x000fe2000d746670 */
[----:B----4-:R-:W-:-:S06]  /*10b0*/  @!P1 IMAD.WIDE R16, R22, 0x8, R16 ;  /* 0x0000000816109825 */ /* 0x010fcc00078e0210 */
[----:B------:R-:W3:Y:S06]  /*10c0*/  @!P1 LDG.E.64.CONSTANT R16, desc[UR4][R16.64] ;  /* 0x0000000410109981 */ /* 0x000eec000c1e9b00 */
[----:B------:R-:W0:Y:S01]  /*10d0*/  @!P2 LDC.64 R28, c[0x0][0x380] ;  /* 0x0000e000ff1cab82 */ /* 0x000e220000000a00 */
[----:B------:R-:W-:Y:S01]  /*10e0*/  ISETP.GE.AND P3, PT, R5, -0x3, PT ;  /* 0xfffffffd0500780c */ /* 0x000fe20003f66270 */
[C---:B--2---:R-:W-:Y:S01]  /*10f0*/  @!P0 FMUL R23, R21.reuse, R19 ;  /* 0x0000001315178220 */ /* 0x044fe20000400000 */
[----:B------:R-:W-:-:S03]  /*1100*/  @!P0 FMUL R24, R21, R18 ;  /* 0x0000001215188220 */ /* 0x000fc60000400000 */
[C---:B------:R-:W-:Y:S01]  /*1110*/  @!P0 FFMA R23, R20.reuse, R18, -R23 ;  /* 0x0000001214178223 */ /* 0x040fe20000000817 */
[----:B------:R-:W-:Y:S01]  /*1120*/  @!P0 FFMA R24, R20, R19, R24 ;  /* 0x0000001314188223 */ /* 0x000fe20000000018 */
[----:B0-----:R-:W-:Y:S01]  /*1130*/  @!P2 IMAD.WIDE R18, R6, 0x8, R28 ;  /* 0x000000080612a825 */ /* 0x001fe200078e021c */
[----:B------:R-:W2:Y:S05]  /*1140*/  @!P2 LDG.E.64.CONSTANT R20, desc[UR4][R26.64] ;  /* 0x000000041a14a981 */ /* 0x000eaa000c1e9b00 */
[----:B------:R-:W2:Y:S01]  /*1150*/  @!P2 LDG.E.64.CONSTANT R18, desc[UR4][R18.64] ;  /* 0x000000041212a981 */ /* 0x000ea2000c1e9b00 */
[----:B------:R-:W-:-:S04]  /*1160*/  IADD3 R29, PT, PT, R5, 0x3, RZ ;  /* 0x00000003051d7810 */ /* 0x000fc80007ffe0ff */
[----:B------:R-:W-:Y:S01]  /*1170*/  ISETP.GE.OR P3, PT, R29, UR12, !P3 ;  /* 0x0000000c1d007c0c */ /* 0x000fe2000df66670 */
[C---:B---3--:R-:W-:Y:S01]  /*1180*/  @!P1 FMUL R25, R17.reuse, R13 ;  /* 0x0000000d11199220 */ /* 0x048fe20000400000 */
[----:B------:R-:W-:-:S03]  /*1190*/  @!P1 FMUL R28, R17, R12 ;  /* 0x0000000c111c9220 */ /* 0x000fc60000400000 */
[C---:B------:R-:W-:Y:S01]  /*11a0*/  @!P1 FFMA R25, R16.reuse, R12, -R25 ;  /* 0x0000000c10199223 */ /* 0x040fe20000000819 */
[----:B------:R-:W-:-:S07]  /*11b0*/  @!P1 FFMA R28, R16, R13, R28 ;  /* 0x0000000d101c9223 */ /* 0x000fce000000001c */
[----:B------:R-:W0:Y:S02]  /*11c0*/  @!P3 LDC.64 R16, c[0x0][0x380] ;  /* 0x0000e000ff10bb82 */ /* 0x000e240000000a00 */
[----:B0-----:R-:W-:-:S06]  /*11d0*/  @!P3 IMAD.WIDE R16, R10, 0x8, R16 ;  /* 0x000000080a10b825 */ /* 0x001fcc00078e0210 */
[----:B------:R-:W3:Y:S01]  /*11e0*/  @!P3 LDG.E.64.CONSTANT R16, desc[UR4][R16.64] ;  /* 0x000000041010b981 */ /* 0x000ee2000c1e9b00 */
[C---:B--2---:R-:W-:Y:S01]  /*11f0*/  @!P2 FMUL R13, R19.reuse, R21 ;  /* 0x00000015130da220 */ /* 0x044fe20000400000 */
[----:B------:R-:W-:-:S03]  /*1200*/  @!P2 FMUL R12, R19, R20 ;  /* 0x00000014130ca220 */ /* 0x000fc60000400000 */
[C---:B------:R-:W-:Y:S01]  /*1210*/  @!P2 FFMA R19, R18.reuse, R20, -R13 ;  /* 0x000000141213a223 */ /* 0x040fe2000000080d */
[----:B------:R-:W-:Y:S02]  /*1220*/  @!P2 FFMA R18, R18, R21, R12 ;  /* 0x000000151212a223 */ /* 0x000fe4000000000c */
[----:B------:R-:W3:Y:S01]  /*1230*/  @!P3 LDG.E.64.CONSTANT R12, desc[UR4][R26.64+0x8] ;  /* 0x000008041a0cb981 */ /* 0x000ee2000c1e9b00 */
[----:B------:R-:W-:Y:S01]  /*1240*/  @!P0 FADD R8, R8, R23 ;  /* 0x0000001708088221 */ /* 0x000fe20000000000 */
[----:B------:R-:W-:Y:S01]  /*1250*/  @!P0 FADD R9, R9, R24 ;  /* 0x0000001809098221 */ /* 0x000fe20000000000 */
[----:B------:R-:W-:Y:S02]  /*1260*/  ISETP.GE.AND P0, PT, R29, R2, PT ;  /* 0x000000021d00720c */ /* 0x000fe40003f06270 */
[----:B------:R-:W-:Y:S01]  /*1270*/  @!P1 FADD R8, R8, R25 ;  /* 0x0000001908089221 */ /* 0x000fe20000000000 */
[----:B------:R-:W-:-:S03]  /*1280*/  @!P1 FADD R9, R9, R28 ;  /* 0x0000001c09099221 */ /* 0x000fc60000000000 */
[----:B------:R-:W-:Y:S01]  /*1290*/  @!P2 FADD R8, R8, R19 ;  /* 0x000000130808a221 */ /* 0x000fe20000000000 */
[----:B------:R-:W-:Y:S01]  /*12a0*/  @!P2 FADD R9, R9, R18 ;  /* 0x000000120909a221 */ /* 0x000fe20000000000 */
[----:B------:R-:W-:Y:S01]  /*12b0*/  IADD3 R7, PT, PT, R7, 0x4, RZ ;  /* 0x0000000407077810 */ /* 0x000fe20007ffe0ff */
[----:B-1----:R-:W-:Y:S01]  /*12c0*/  IMAD R4, R11, 0x4, R4 ;  /* 0x000000040b047824 */ /* 0x002fe200078e0204 */
[----:B------:R-:W-:Y:S02]  /*12d0*/  IADD3 R5, PT, PT, R5, 0x4, RZ ;  /* 0x0000000405057810 */ /* 0x000fe40007ffe0ff */
[C---:B------:R-:W-:Y:S02]  /*12e0*/  LEA R22, R11.reuse, R22, 0x2 ;  /* 0x000000160b167211 */ /* 0x040fe400078e10ff */
[C---:B------:R-:W-:Y:S02]  /*12f0*/  LEA R6, R11.reuse, R6, 0x2 ;  /* 0x000000060b067211 */ /* 0x040fe400078e10ff */
[----:B------:R-:W-:Y:S01]  /*1300*/  LEA R10, R11, R10, 0x2 ;  /* 0x0000000a0b0a7211 */ /* 0x000fe200078e10ff */
[C---:B---3--:R-:W-:Y:S01]  /*1310*/  @!P3 FMUL R21, R17.reuse, R13 ;  /* 0x0000000d1115b220 */ /* 0x048fe20000400000 */
[----:B------:R-:W-:-:S03]  /*1320*/  @!P3 FMUL R20, R17, R12 ;  /* 0x0000000c1114b220 */ /* 0x000fc60000400000 */
[C---:B------:R-:W-:Y:S01]  /*1330*/  @!P3 FFMA R21, R16.reuse, R12, -R21 ;  /* 0x0000000c1015b223 */ /* 0x040fe20000000815 */
[----:B------:R-:W-:-:S03]  /*1340*/  @!P3 FFMA R20, R16, R13, R20 ;  /* 0x0000000d1014b223 */ /* 0x000fc60000000014 */
[----:B------:R-:W-:Y:S01]  /*1350*/  @!P3 FADD R8, R8, R21 ;  /* 0x000000150808b221 */ /* 0x000fe20000000000 */
[----:B------:R-:W-:Y:S01]  /*1360*/  @!P3 FADD R9, R9, R20 ;  /* 0x000000140909b221 */ /* 0x000fe20000000000 */
[----:B------:R-:W-:Y:S06]  /*1370*/  @!P0 BRA `(.L_x_30) ;  /* 0xfffffffc00108947 */ /* 0x000fec000383ffff */
.L_x_17:
[----:B------:R-:W-:Y:S05]  /*1380*/  BSYNC.RECONVERGENT B0 ;  /* 0x0000000000007941 */ /* 0x000fea0003800200 */
.L_x_16:
[----:B------:R-:W0:Y:S01]  /*1390*/  LDC.64 R4, c[0x0][0x3b0] ;  /* 0x0000ec00ff047b82 */ /* 0x000e220000000a00 */
[----:B------:R-:W1:Y:S02]  /*13a0*/  LDCU UR13, c[0x0][0x3bc] ;  /* 0x00007780ff0d77ac */ /* 0x000e640008000800 */
[----:B-1----:R-:W-:-:S04]  /*13b0*/  IMAD R3, R3, UR13, R0 ;  /* 0x0000000d03037c24 */ /* 0x002fc8000f8e0200 */
[----:B0-----:R-:W-:-:S05]  /*13c0*/  IMAD.WIDE R2, R3, 0x8, R4 ;  /* 0x0000000803027825 */ /* 0x001fca00078e0204 */
[----:B------:R-:W-:Y:S01]  /*13d0*/  STG.E.64 desc[UR4][R2.64], R8 ;  /* 0x0000000802007986 */ /* 0x000fe2000c101b04 */
[----:B------:R-:W-:Y:S05]  /*13e0*/  EXIT ;  /* 0x000000000000794d */ /* 0x000fea0003800000 */
.L_x_31:
        /* <DEDUP_REMOVED lines=9> */
.L_x_125:


//--------------------- .text._cupy_upfirdn2D_float64 --------------------------
	.section	.text._cupy_upfirdn2D_float64,"ax",@progbits
	.align	128
        .global         _cupy_upfirdn2D_float64
        .type           _cupy_upfirdn2D_float64,@function
        .size           _cupy_upfirdn2D_float64,(.L_x_126 - _cupy_upfirdn2D_float64)
        .other          _cupy_upfirdn2D_float64,@"STO_CUDA_ENTRY STV_DEFAULT"
_cupy_upfirdn2D_float64:
.text._cupy_upfirdn2D_float64:
        /* <DEDUP_REMOVED lines=32> */
[----:B-1----:R-:W-:Y:S01]  /*0200*/  VIADD R8, R10, 0xffffffe ;  /* 0x0ffffffe0a087836 */ /* 0x002fe20000000000 */
[----:B------:R-:W-:-:S05]  /*0210*/  IABS R10, R5 ;  /* 0x00000005000a7213 */ /* 0x000fca0000000000 */
[----:B------:R1:W3:Y:S02]  /*0220*/  F2I.FTZ.U32.TRUNC.NTZ R9, R8 ;  /* 0x0000000800097305 */ /* 0x0002e4000021f000 */
[----:B-1----:R-:W-:Y:S02]  /*0230*/  IMAD.MOV.U32 R8, RZ, RZ, RZ ;  /* 0x000000ffff087224 */ /* 0x002fe400078e00ff */
[----:B---3--:R-:W-:-:S04]  /*0240*/  IMAD.MOV R11, RZ, RZ, -R9 ;  /* 0x000000ffff0b7224 */ /* 0x008fc800078e0a09 */
[----:B------:R-:W-:-:S04]  /*0250*/  IMAD R11, R11, R14, RZ ;  /* 0x0000000e0b0b7224 */ /* 0x000fc800078e02ff */
[----:B------:R-:W-:Y:S01]  /*0260*/  IMAD.HI.U32 R8, R9, R11, R8 ;  /* 0x0000000b09087227 */ /* 0x000fe200078e0008 */
[----:B------:R-:W-:Y:S01]  /*0270*/  MOV R9, R10 ;  /* 0x0000000a00097202 */ /* 0x000fe20000000f00 */
[----:B------:R-:W1:Y:S04]  /*0280*/  I2F.RP R11, R2 ;  /* 0x00000002000b7306 */ /* 0x000e680000209400 */
[----:B------:R-:W-:-:S04]  /*0290*/  IMAD.HI.U32 R8, R8, R9, RZ ;  /* 0x0000000908087227 */ /* 0x000fc800078e00ff */
[----:B------:R-:W-:-:S04]  /*02a0*/  IMAD.MOV R10, RZ, RZ, -R8 ;  /* 0x000000ffff0a7224 */ /* 0x000fc800078e0a08 */
[C---:B------:R-:W-:Y:S01]  /*02b0*/  IMAD R9, R14.reuse, R10, R9 ;  /* 0x0000000a0e097224 */ /* 0x040fe200078e0209 */
[----:B------:R-:W-:Y:S01]  /*02c0*/  LOP3.LUT R10, R5, R4, RZ, 0x3c, !PT ;  /* 0x00000004050a7212 */ /* 0x000fe200078e3cff */
[----:B-1----:R-:W1:Y:S03]  /*02d0*/  MUFU.RCP R11, R11 ;  /* 0x0000000b000b7308 */ /* 0x002e660000001000 */
[----:B------:R-:W-:Y:S02]  /*02e0*/  ISETP.GT.U32.AND P1, PT, R14, R9, PT ;  /* 0x000000090e00720c */ /* 0x000fe40003f24070 */
[----:B------:R-:W-:-:S11]  /*02f0*/  ISETP.GE.AND P2, PT, R10, RZ, PT ;  /* 0x000000ff0a00720c */ /* 0x000fd60003f46270 */
[----:B------:R-:W-:Y:S01]  /*0300*/  @!P1 IMAD.IADD R9, R9, 0x1, -R14 ;  /* 0x0000000109099824 */ /* 0x000fe200078e0a0e */
[----:B------:R-:W-:Y:S01]  /*0310*/  @!P1 IADD3 R8, PT, PT, R8, 0x1, RZ ;  /* 0x0000000108089810 */ /* 0x000fe20007ffe0ff */
[----:B-1----:R-:W-:Y:S01]  /*0320*/  VIADD R12, R11, 0xffffffe ;  /* 0x0ffffffe0b0c7836 */ /* 0x002fe20000000000 */
[----:B------:R-:W-:Y:S02]  /*0330*/  ISETP.NE.AND P1, PT, R4, RZ, PT ;  /* 0x000000ff0400720c */ /* 0x000fe40003f25270 */
[----:B------:R-:W-:Y:S02]  /*0340*/  ISETP.GE.U32.AND P0, PT, R9, R14, PT ;  /* 0x0000000e0900720c */ /* 0x000fe40003f06070 */
[----:B------:R-:W1:Y:S11]  /*0350*/  F2I.FTZ.U32.TRUNC.NTZ R9, R12 ;  /* 0x0000000c00097305 */ /* 0x000e76000021f000 */
[----:B------:R-:W-:-:S04]  /*0360*/  @P0 VIADD R8, R8, 0x1 ;  /* 0x0000000108080836 */ /* 0x000fc80000000000 */
[----:B------:R-:W-:Y:S02]  /*0370*/  IMAD.MOV.U32 R10, RZ, RZ, R8 ;  /* 0x000000ffff0a7224 */ /* 0x000fe400078e0008 */
[----:B-1----:R-:W-:Y:S02]  /*0380*/  IMAD.MOV R11, RZ, RZ, -R9 ;  /* 0x000000ffff0b7224 */ /* 0x002fe400078e0a09 */
[----:B------:R-:W-:Y:S01]  /*0390*/  IMAD.MOV.U32 R8, RZ, RZ, RZ ;  /* 0x000000ffff087224 */ /* 0x000fe200078e00ff */
[----:B------:R-:W-:Y:S01]  /*03a0*/  @!P2 IADD3 R10, PT, PT, -R10, RZ, RZ ;  /* 0x000000ff0a0aa210 */ /* 0x000fe20007ffe1ff */
[----:B------:R-:W-:Y:S01]  /*03b0*/  IMAD R11, R11, R2, RZ ;  /* 0x000000020b0b7224 */ /* 0x000fe200078e02ff */
[----:B------:R-:W-:-:S03]  /*03c0*/  @!P1 LOP3.LUT R10, RZ, R4, RZ, 0x33, !PT ;  /* 0x00000004ff0a9212 */ /* 0x000fc600078e33ff */
[----:B------:R-:W-:Y:S01]  /*03d0*/  IMAD.HI.U32 R8, R9, R11, R8 ;  /* 0x0000000b09087227 */ /* 0x000fe200078e0008 */
[----:B------:R-:W-:Y:S02]  /*03e0*/  IABS R12, R10 ;  /* 0x0000000a000c7213 */ /* 0x000fe40000000000 */
[----:B------:R-:W-:Y:S01]  /*03f0*/  ISETP.GE.AND P2, PT, R10, RZ, PT ;  /* 0x000000ff0a00720c */ /* 0x000fe20003f46270 */
[----:B------:R-:W-:Y:S02]  /*0400*/  IMAD.MOV R10, RZ, RZ, -R10 ;  /* 0x000000ffff0a7224 */ /* 0x000fe400078e0a0a */
[----:B------:R-:W-:Y:S02]  /*0410*/  IMAD.MOV.U32 R9, RZ, RZ, R12 ;  /* 0x000000ffff097224 */ /* 0x000fe400078e000c */
[----:B------:R-:W-:Y:S01]  /*0420*/  IMAD R12, R4, R10, R5 ;  /* 0x0000000a040c7224 */ /* 0x000fe200078e0205 */
[----:B------:R-:W-:Y:S01]  /*0430*/  CS2R R10, SRZ ;  /* 0x00000000000a7805 */ /* 0x000fe2000001ff00 */
[----:B------:R-:W-:-:S04]  /*0440*/  IMAD.HI.U32 R8, R8, R9, RZ ;  /* 0x0000000908087227 */ /* 0x000fc800078e00ff */
[----:B------:R-:W-:-:S04]  /*0450*/  IMAD.MOV R8, RZ, RZ, -R8 ;  /* 0x000000ffff087224 */ /* 0x000fc800078e0a08 */
[----:B------:R-:W-:-:S05]  /*0460*/  IMAD R9, R2, R8, R9 ;  /* 0x0000000802097224 */ /* 0x000fca00078e0209 */
[----:B------:R-:W-:-:S13]  /*0470*/  ISETP.GT.U32.AND P0, PT, R2, R9, PT ;  /* 0x000000090200720c */ /* 0x000fda0003f04070 */
[----:B------:R-:W-:Y:S02]  /*0480*/  @!P0 IADD3 R9, PT, PT, R9, -R2, RZ ;  /* 0x8000000209098210 */ /* 0x000fe40007ffe0ff */
[----:B------:R-:W-:Y:S02]  /*0490*/  ISETP.NE.AND P0, PT, R7, RZ, PT ;  /* 0x000000ff0700720c */ /* 0x000fe40003f05270 */
[----:B------:R-:W-:-:S13]  /*04a0*/  ISETP.GT.U32.AND P1, PT, R2, R9, PT ;  /* 0x000000090200720c */ /* 0x000fda0003f24070 */
[----:B------:R-:W-:-:S04]  /*04b0*/  @!P1 IMAD.IADD R9, R9, 0x1, -R2 ;  /* 0x0000000109099824 */ /* 0x000fc800078e0a02 */
[----:B------:R-:W-:-:S04]  /*04c0*/  IMAD.MOV.U32 R2, RZ, RZ, R9 ;  /* 0x000000ffff027224 */ /* 0x000fc800078e0009 */
[----:B------:R-:W-:Y:S01]  /*04d0*/  @!P2 IMAD.MOV R2, RZ, RZ, -R2 ;  /* 0x000000ffff02a224 */ /* 0x000fe200078e0a02 */
        /* <DEDUP_REMOVED lines=10> */
[----:B------:R-:W-:Y:S02]  /*0580*/  IMAD R9, R12, UR6, -R7 ;  /* 0x000000060c097c24 */ /* 0x000fe4000f8e0a07 */
[----:B------:R-:W-:Y:S01]  /*0590*/  IMAD.MOV.U32 R7, RZ, RZ, R13 ;  /* 0x000000ffff077224 */ /* 0x000fe200078e000d */
[----:B0-----:R-:W-:-:S09]  /*05a0*/  MOV R4, UR13 ;  /* 0x0000000d00047c02 */ /* 0x001fd20008000f00 */
[----:B------:R-:W-:Y:S05]  /*05b0*/  @P0 BRA `(.L_x_34) ;  /* 0x0000000400440947 */ /* 0x000fea0003800000 */
[----:B------:R-:W-:Y:S01]  /*05c0*/  VIMNMX R5, PT, PT, R8, -0x1, !PT ;  /* 0xffffffff08057848 */ /* 0x000fe20007fe0100 */
[----:B------:R-:W-:Y:S01]  /*05d0*/  BSSY.RECONVERGENT B1, `(.L_x_35) ;  /* 0x0000021000017945 */ /* 0x000fe20003800200 */
[----:B------:R-:W-:-:S03]  /*05e0*/  CS2R R10, SRZ ;  /* 0x00000000000a7805 */ /* 0x000fc6000001ff00 */
[----:B------:R-:W-:-:S05]  /*05f0*/  IMAD.IADD R6, R2, 0x1, -R5 ;  /* 0x0000000102067824 */ /* 0x000fca00078e0a05 */
[----:B------:R-:W-:Y:S01]  /*0600*/  LOP3.LUT P0, R13, R6, 0x3, RZ, 0xc0, !PT ;  /* 0x00000003060d7812 */ /* 0x000fe2000780c0ff */
[----:B------:R-:W-:-:S12]  /*0610*/  IMAD R6, R3, R4, RZ ;  /* 0x0000000403067224 */ /* 0x000fd800078e02ff */
[----:B------:R-:W-:Y:S05]  /*0620*/  @!P0 BRA `(.L_x_36) ;  /* 0x00000000006c8947 */ /* 0x000fea0003800000 */
[----:B------:R-:W-:Y:S01]  /*0630*/  VIMNMX R4, PT, PT, R8, -0x1, PT ;  /* 0xffffffff08047848 */ /* 0x000fe20003fe0100 */
[----:B------:R-:W-:Y:S01]  /*0640*/  BSSY.RECONVERGENT B2, `(.L_x_37) ;  /* 0x0000017000027945 */ /* 0x000fe20003800200 */
[----:B------:R-:W-:Y:S01]  /*0650*/  IMAD.MOV R8, RZ, RZ, -R13 ;  /* 0x000000ffff087224 */ /* 0x000fe200078e0a0d */
[----:B------:R-:W-:Y:S01]  /*0660*/  IADD3 R7, PT, PT, R5, 0x1, R6 ;  /* 0x0000000105077810 */ /* 0x000fe20007ffe006 */
[----:B------:R-:W-:Y:S01]  /*0670*/  IMAD.MOV.U32 R16, RZ, RZ, R5 ;  /* 0x000000ffff107224 */ /* 0x000fe200078e0005 */
[----:B------:R-:W-:Y:S01]  /*0680*/  CS2R R10, SRZ ;  /* 0x00000000000a7805 */ /* 0x000fe2000001ff00 */
[----:B------:R-:W-:-:S07]  /*0690*/  IMAD R4, R12, UR6, -R4 ;  /* 0x000000060c047c24 */ /* 0x000fce000f8e0a04 */
.L_x_38:
        /* <DEDUP_REMOVED lines=11> */
[----:B------:R-:W-:Y:S01]  /*0750*/  IMAD.MOV.U32 R17, RZ, RZ, R4 ;  /* 0x000000ffff117224 */ /* 0x000fe200078e0004 */
[----:B------:R-:W-:Y:S01]  /*0760*/  IADD3 R7, PT, PT, R7, 0x1, RZ ;  /* 0x0000000107077810 */ /* 0x000fe20007ffe0ff */
[----:B------:R-:W-:Y:S02]  /*0770*/  VIADD R4, R4, 0x1 ;  /* 0x0000000104047836 */ /* 0x000fe40000000000 */
[----:B------:R-:W-:Y:S01]  /*0780*/  VIADD R9, R9, 0x1 ;  /* 0x0000000109097836 */ /* 0x000fe20000000000 */
[----:B--2---:R-:W-:-:S07]  /*0790*/  @!P0 DFMA R10, R12, R14, R10 ;  /* 0x0000000e0c0a822b */ /* 0x004fce000000000a */
[----:B------:R-:W-:Y:S05]  /*07a0*/  @P1 BRA `(.L_x_38) ;  /* 0xfffffffc00bc1947 */ /* 0x000fea000383ffff */
[----:B------:R-:W-:Y:S05]  /*07b0*/  BSYNC.RECONVERGENT B2 ;  /* 0x0000000000027941 */ /* 0x000fea0003800200 */
.L_x_37:
[----:B------:R-:W-:Y:S02]  /*07c0*/  VIADD R7, R16, 0x1 ;  /* 0x0000000110077836 */ /* 0x000fe40000000000 */
[----:B------:R-:W-:-:S07]  /*07d0*/  IMAD.MOV.U32 R9, RZ, RZ, R17 ;  /* 0x000000ffff097224 */ /* 0x000fce00078e0011 */
.L_x_36:
[----:B------:R-:W-:Y:S05]  /*07e0*/  BSYNC.RECONVERGENT B1 ;  /* 0x0000000000017941 */ /* 0x000fea0003800200 */
.L_x_35:
[----:B------:R-:W-:Y:S01]  /*07f0*/  IADD3 R5, PT, PT, -R2, R5, RZ ;  /* 0x0000000502057210 */ /* 0x000fe20007ffe1ff */
[----:B------:R-:W-:Y:S03]  /*0800*/  BSSY.RECONVERGENT B1, `(.L_x_39) ;  /* 0x000002b000017945 */ /* 0x000fe60003800200 */
[----:B------:R-:W-:-:S13]  /*0810*/  ISETP.GT.U32.AND P0, PT, R5, -0x4, PT ;  /* 0xfffffffc0500780c */ /* 0x000fda0003f04070 */
[----:B------:R-:W-:Y:S05]  /*0820*/  @P0 BRA `(.L_x_40) ;  /* 0x0000000000a00947 */ /* 0x000fea0003800000 */
[----:B------:R-:W0:Y:S01]  /*0830*/  LDC.64 R12, c[0x0][0x390] ;  /* 0x0000e400ff0c7b82 */ /* 0x000e220000000a00 */
[----:B------:R-:W-:Y:S01]  /*0840*/  IMAD.IADD R4, R7, 0x1, R6 ;  /* 0x0000000107047824 */ /* 0x000fe200078e0206 */
[----:B0-----:R-:W-:-:S05]  /*0850*/  IADD3 R12, P0, PT, R12, 0x10, RZ ;  /* 0x000000100c0c7810 */ /* 0x001fca0007f1e0ff */
[----:B------:R-:W-:-:S08]  /*0860*/  IMAD.X R13, RZ, RZ, R13, P0 ;  /* 0x000000ffff0d7224 */ /* 0x000fd000000e060d */
.L_x_41:
[----:B------:R-:W-:Y:S01]  /*0870*/  ISETP.GE.AND P0, PT, R7, RZ, PT ;  /* 0x000000ff0700720c */ /* 0x000fe20003f06270 */
[----:B------:R-:W-:-:S03]  /*0880*/  IMAD.WIDE R26, R9, 0x8, R12 ;  /* 0x00000008091a7825 */ /* 0x000fc600078e020c */
[----:B------:R-:W-:-:S13]  /*0890*/  ISETP.GE.OR P0, PT, R7, UR10, !P0 ;  /* 0x0000000a07007c0c */ /* 0x000fda000c706670 */
[----:B------:R-:W0:Y:S01]  /*08a0*/  @!P0 LDC.64 R22, c[0x0][0x380] ;  /* 0x0000e000ff168b82 */ /* 0x000e220000000a00 */
[----:B------:R-:W2:Y:S01]  /*08b0*/  @!P0 LDG.E.64.CONSTANT R20, desc[UR4][R26.64+-0x10] ;  /* 0xfffff0041a148981 */ /* 0x000ea2000c1e9b00 */
[----:B0-----:R-:W-:-:S06]  /*08c0*/  @!P0 IMAD.WIDE R22, R4, 0x8, R22 ;  /* 0x0000000804168825 */ /* 0x001fcc00078e0216 */
[----:B------:R-:W2:Y:S01]  /*08d0*/  @!P0 LDG.E.64.CONSTANT R22, desc[UR4][R22.64] ;  /* 0x0000000416168981 */ /* 0x000ea2000c1e9b00 */
[C---:B------:R-:W-:Y:S01]  /*08e0*/  VIADD R5, R7.reuse, 0x1 ;  /* 0x0000000107057836 */ /* 0x040fe20000000000 */
[----:B------:R-:W-:Y:S02]  /*08f0*/  ISETP.GE.AND P1, PT, R7, -0x1, PT ;  /* 0xffffffff0700780c */ /* 0x000fe40003f26270 */
[----:B------:R-:W-:Y:S02]  /*0900*/  SHF.R.S32.HI R15, RZ, 0x1f, R7 ;  /* 0x0000001fff0f7819 */ /* 0x000fe40000011407 */
[C---:B------:R-:W-:Y:S02]  /*0910*/  IADD3 R8, P3, PT, R6.reuse, R7, RZ ;  /* 0x0000000706087210 */ /* 0x040fe40007f7e0ff */
[----:B------:R-:W-:Y:S02]  /*0920*/  ISETP.GE.OR P1, PT, R5, UR10, !P1 ;  /* 0x0000000a05007c0c */ /* 0x000fe4000cf26670 */
[----:B------:R-:W-:-:S02]  /*0930*/  LEA.HI.X.SX32 R15, R6, R15, 0x1, P3 ;  /* 0x0000000f060f7211 */ /* 0x000fc400018f0eff */
[C---:B------:R-:W-:Y:S02]  /*0940*/  ISETP.GE.AND P2, PT, R7.reuse, -0x2, PT ;  /* 0xfffffffe0700780c */ /* 0x040fe40003f46270 */
[----:B------:R-:W-:Y:S02]  /*0950*/  IADD3 R5, PT, PT, R7, 0x2, RZ ;  /* 0x0000000207057810 */ /* 0x000fe40007ffe0ff */
[C---:B------:R-:W-:Y:S02]  /*0960*/  LEA R14, P3, R8.reuse, UR8, 0x3 ;  /* 0x00000008080e7c11 */ /* 0x040fe4000f8618ff */
[----:B------:R-:W-:Y:S02]  /*0970*/  ISETP.GE.OR P2, PT, R5, UR10, !P2 ;  /* 0x0000000a05007c0c */ /* 0x000fe4000d746670 */
[----:B------:R-:W-:Y:S01]  /*0980*/  LEA.HI.X R15, R8, UR9, R15, 0x3, P3 ;  /* 0x00000009080f7c11 */ /* 0x000fe200098f1c0f */
[C---:B------:R-:W-:Y:S01]  /*0990*/  VIADD R5, R7.reuse, 0x3 ;  /* 0x0000000307057836 */ /* 0x040fe20000000000 */
[----:B------:R-:W-:Y:S01]  /*09a0*/  ISETP.GE.AND P3, PT, R7, -0x3, PT ;  /* 0xfffffffd0700780c */ /* 0x000fe20003f66270 */
[----:B------:R-:W3:Y:S04]  /*09b0*/  @!P1 LDG.E.64.CONSTANT R16, desc[UR4][R26.64+-0x8] ;  /* 0xfffff8041a109981 */ /* 0x000ee8000c1e9b00 */
[----:B------:R-:W3:Y:S01]  /*09c0*/  @!P1 LDG.E.64.CONSTANT R18, desc[UR4][R14.64+0x8] ;  /* 0x000008040e129981 */ /* 0x000ee2000c1e9b00 */
[----:B------:R-:W-:-:S13]  /*09d0*/  ISETP.GE.OR P3, PT, R5, UR10, !P3 ;  /* 0x0000000a05007c0c */ /* 0x000fda000df66670 */
[----:B------:R-:W4:Y:S04]  /*09e0*/  @!P3 LDG.E.64.CONSTANT R24, desc[UR4][R26.64+0x8] ;  /* 0x000008041a18b981 */ /* 0x000f28000c1e9b00 */
[----:B------:R-:W4:Y:S01]  /*09f0*/  @!P3 LDG.E.64.CONSTANT R28, desc[UR4][R14.64+0x18] ;  /* 0x000018040e1cb981 */ /* 0x000f22000c1e9b00 */
[----:B--2---:R-:W-:-:S03]  /*0a00*/  @!P0 DFMA R10, R22, R20, R10 ;  /* 0x00000014160a822b */ /* 0x004fc6000000000a */
[----:B------:R-:W2:Y:S04]  /*0a10*/  @!P2 LDG.E.64.CONSTANT R20, desc[UR4][R26.64] ;  /* 0x000000041a14a981 */ /* 0x000ea8000c1e9b00 */
[----:B------:R-:W2:Y:S01]  /*0a20*/  @!P2 LDG.E.64.CONSTANT R22, desc[UR4][R14.64+0x10] ;  /* 0x000010040e16a981 */ /* 0x000ea2000c1e9b00 */
[----:B------:R-:W-:Y:S01]  /*0a30*/  ISETP.GE.AND P0, PT, R5, R2, PT ;  /* 0x000000020500720c */ /* 0x000fe20003f06270 */
[----:B------:R-:W-:Y:S01]  /*0a40*/  VIADD R9, R9, 0x4 ;  /* 0x0000000409097836 */ /* 0x000fe20000000000 */
[----:B------:R-:W-:Y:S01]  /*0a50*/  IADD3 R4, PT, PT, R4, 0x4, RZ ;  /* 0x0000000404047810 */ /* 0x000fe20007ffe0ff */
[----:B---3--:R-:W-:Y:S01]  /*0a60*/  @!P1 DFMA R10, R18, R16, R10 ;  /* 0x00000010120a922b */ /* 0x008fe2000000000a */
[----:B------:R-:W-:-:S07]  /*0a70*/  VIADD R7, R7, 0x4 ;  /* 0x0000000407077836 */ /* 0x000fce0000000000 */
[----:B--2---:R-:W-:-:S08]  /*0a80*/  @!P2 DFMA R10, R22, R20, R10 ;  /* 0x00000014160aa22b */ /* 0x004fd0000000000a */
[----:B----4-:R-:W-:Y:S01]  /*0a90*/  @!P3 DFMA R10, R28, R24, R10 ;  /* 0x000000181c0ab22b */ /* 0x010fe2000000000a */
[----:B------:R-:W-:Y:S10]  /*0aa0*/  @!P0 BRA `(.L_x_41) ;  /* 0xfffffffc00708947 */ /* 0x000ff4000383ffff */
.L_x_40:
[----:B------:R-:W-:Y:S05]  /*0ab0*/  BSYNC.RECONVERGENT B1 ;  /* 0x0000000000017941 */ /* 0x000fea0003800200 */
.L_x_39:
[----:B------:R-:W-:Y:S05]  /*0ac0*/  BRA `(.L_x_33) ;  /* 0x0000000400647947 */ /* 0x000fea0003800000 */
.L_x_34:
[----:B------:R-:W-:Y:S01]  /*0ad0*/  VIMNMX R5, PT, PT, R8, -0x1, !PT ;  /* 0xffffffff08057848 */ /* 0x000fe20007fe0100 */
[----:B------:R-:W-:Y:S01]  /*0ae0*/  BSSY.RECONVERGENT B1, `(.L_x_42) ;  /* 0x0000021000017945 */ /* 0x000fe20003800200 */
[----:B------:R-:W-:-:S03]  /*0af0*/  CS2R R10, SRZ ;  /* 0x00000000000a7805 */ /* 0x000fc6000001ff00 */
[----:B------:R-:W-:-:S05]  /*0b00*/  IMAD.IADD R6, R2, 0x1, -R5 ;  /* 0x0000000102067824 */ /* 0x000fca00078e0a05 */
[----:B------:R-:W-:-:S13]  /*0b10*/  LOP3.LUT P0, R6, R6, 0x3, RZ, 0xc0, !PT ;  /* 0x0000000306067812 */ /* 0x000fda000780c0ff */
[----:B------:R-:W-:Y:S05]  /*0b20*/  @!P0 BRA `(.L_x_43) ;  /* 0x0000000000708947 */ /* 0x000fea0003800000 */
[----:B------:R-:W-:Y:S01]  /*0b30*/  VIMNMX R11, PT, PT, R8, -0x1, PT ;  /* 0xffffffff080b7848 */ /* 0x000fe20003fe0100 */
[----:B------:R-:W-:Y:S01]  /*0b40*/  BSSY.RECONVERGENT B2, `(.L_x_44) ;  /* 0x0000018000027945 */ /* 0x000fe20003800200 */
[----:B------:R-:W-:Y:S02]  /*0b50*/  IMAD R15, R7, R4, R0 ;  /* 0x00000004070f7224 */ /* 0x000fe400078e0200 */
[----:B------:R-:W-:Y:S02]  /*0b60*/  IMAD.MOV R14, RZ, RZ, -R6 ;  /* 0x000000ffff0e7224 */ /* 0x000fe400078e0a06 */
[----:B------:R-:W-:Y:S01]  /*0b70*/  IMAD R8, R12, UR6, -R11 ;  /* 0x000000060c087c24 */ /* 0x000fe2000f8e0a0b */
[----:B------:R-:W-:Y:S01]  /*0b80*/  CS2R R10, SRZ ;  /* 0x00000000000a7805 */ /* 0x000fe2000001ff00 */
[----:B------:R-:W-:-:S07]  /*0b90*/  IMAD.MOV.U32 R16, RZ, RZ, R5 ;  /* 0x000000ffff107224 */ /* 0x000fce00078e0005 */
.L_x_45:
        /* <DEDUP_REMOVED lines=11> */
[----:B------:R-:W-:Y:S01]  /*0c50*/  IMAD.U32 R4, RZ, RZ, UR14 ;  /* 0x0000000eff047e24 */ /* 0x000fe2000f8e00ff */
[----:B------:R-:W-:Y:S01]  /*0c60*/  MOV R17, R8 ;  /* 0x0000000800117202 */ /* 0x000fe20000000f00 */
[----:B------:R-:W-:Y:S01]  /*0c70*/  VIADD R8, R8, 0x1 ;  /* 0x0000000108087836 */ /* 0x000fe20000000000 */
[----:B------:R-:W-:Y:S01]  /*0c80*/  IADD3 R9, PT, PT, R9, 0x1, RZ ;  /* 0x0000000109097810 */ /* 0x000fe20007ffe0ff */
[----:B------:R-:W-:Y:S01]  /*0c90*/  IMAD.IADD R15, R15, 0x1, R4 ;  /* 0x000000010f0f7824 */ /* 0x000fe200078e0204 */
[----:B--2---:R-:W-:-:S07]  /*0ca0*/  @!P0 DFMA R10, R6, R12, R10 ;  /* 0x0000000c060a822b */ /* 0x004fce000000000a */
[----:B------:R-:W-:Y:S05]  /*0cb0*/  @P1 BRA `(.L_x_45) ;  /* 0xfffffffc00b81947 */ /* 0x000fea000383ffff */
[----:B------:R-:W-:Y:S05]  /*0cc0*/  BSYNC.RECONVERGENT B2 ;  /* 0x0000000000027941 */ /* 0x000fea0003800200 */
.L_x_44:
[----:B------:R-:W-:Y:S02]  /*0cd0*/  VIADD R7, R16, 0x1 ;  /* 0x0000000110077836 */ /* 0x000fe40000000000 */
[----:B------:R-:W-:-:S07]  /*0ce0*/  IMAD.MOV.U32 R9, RZ, RZ, R17 ;  /* 0x000000ffff097224 */ /* 0x000fce00078e0011 */
.L_x_43:
[----:B------:R-:W-:Y:S05]  /*0cf0*/  BSYNC.RECONVERGENT B1 ;  /* 0x0000000000017941 */ /* 0x000fea0003800200 */
.L_x_42:
[----:B------:R-:W-:-:S04]  /*0d00*/  IADD3 R5, PT, PT, -R2, R5, RZ ;  /* 0x0000000502057210 */ /* 0x000fc80007ffe1ff */
[----:B------:R-:W-:-:S13]  /*0d10*/  ISETP.GT.U32.AND P0, PT, R5, -0x4, PT ;  /* 0xfffffffc0500780c */ /* 0x000fda0003f04070 */
[----:B------:R-:W-:Y:S05]  /*0d20*/  @P0 BRA `(.L_x_33) ;  /* 0x0000000000cc0947 */ /* 0x000fea0003800000 */
[----:B------:R-:W0:Y:S01]  /*0d30*/  LDC.64 R14, c[0x0][0x390] ;  /* 0x0000e400ff0e7b82 */ /* 0x000e220000000a00 */
[C---:B------:R-:W-:Y:S02]  /*0d40*/  VIADD R13, R7.reuse, 0x3 ;  /* 0x00000003070d7836 */ /* 0x040fe40000000000 */
[C---:B------:R-:W-:Y:S02]  /*0d50*/  VIADD R17, R7.reuse, 0x2 ;  /* 0x0000000207117836 */ /* 0x040fe40000000000 */
[-C--:B------:R-:W-:Y:S02]  /*0d60*/  IMAD R19, R7, R4.reuse, R4 ;  /* 0x0000000407137224 */ /* 0x080fe400078e0204 */
[-CC-:B------:R-:W-:Y:S01]  /*0d70*/  IMAD R8, R13, R4.reuse, R0.reuse ;  /* 0x000000040d087224 */ /* 0x180fe200078e0200 */
[----:B------:R-:W1:Y:S01]  /*0d80*/  LDC R5, c[0x0][0x388] ;  /* 0x0000e200ff057b82 */ /* 0x000e620000000800 */
[-CC-:B------:R-:W-:Y:S02]  /*0d90*/  IMAD R6, R17, R4.reuse, R0.reuse ;  /* 0x0000000411067224 */ /* 0x180fe400078e0200 */
[----:B------:R-:W-:-:S02]  /*0da0*/  IMAD R4, R7, R4, R0 ;  /* 0x0000000407047224 */ /* 0x000fc400078e0200 */
[----:B------:R-:W-:Y:S01]  /*0db0*/  IMAD.IADD R24, R0, 0x1, R19 ;  /* 0x0000000100187824 */ /* 0x000fe200078e0213 */
[----:B0-----:R-:W-:-:S04]  /*0dc0*/  IADD3 R14, P0, PT, R14, 0x10, RZ ;  /* 0x000000100e0e7810 */ /* 0x001fc80007f1e0ff */
[----:B------:R-:W-:-:S09]  /*0dd0*/  IADD3.X R15, PT, PT, RZ, R15, RZ, P0, !PT ;  /* 0x0000000fff0f7210 */ /* 0x000fd200007fe4ff */
.L_x_46:
[C---:B------:R-:W-:Y:S01]  /*0de0*/  ISETP.GE.AND P0, PT, R7.reuse, RZ, PT ;  /* 0x000000ff0700720c */ /* 0x040fe20003f06270 */
[C---:B------:R-:W-:Y:S01]  /*0df0*/  VIADD R12, R7.reuse, 0x1 ;  /* 0x00000001070c7836 */ /* 0x040fe20000000000 */
[C---:B------:R-:W-:Y:S02]  /*0e00*/  ISETP.GE.AND P1, PT, R7.reuse, -0x1, PT ;  /* 0xffffffff0700780c */ /* 0x040fe40003f26270 */
[----:B------:R-:W-:Y:S02]  /*0e10*/  ISETP.GE.OR P0, PT, R7, UR12, !P0 ;  /* 0x0000000c07007c0c */ /* 0x000fe4000c706670 */
[----:B------:R-:W-:Y:S01]  /*0e20*/  ISETP.GE.OR P1, PT, R12, UR12, !P1 ;  /* 0x0000000c0c007c0c */ /* 0x000fe2000cf26670 */
[----:B------:R-:W-:-:S10]  /*0e30*/  IMAD.WIDE R12, R9, 0x8, R14 ;  /* 0x00000008090c7825 */ /* 0x000fd400078e020e */
[----:B------:R-:W0:Y:S01]  /*0e40*/  @!P0 LDC.64 R22, c[0x0][0x380] ;  /* 0x0000e000ff168b82 */ /* 0x000e220000000a00 */
[----:B------:R-:W2:Y:S04]  /*0e50*/  @!P0 LDG.E.64.CONSTANT R16, desc[UR4][R12.64+-0x10] ;  /* 0xfffff0040c108981 */ /* 0x000ea8000c1e9b00 */
[----:B------:R-:W3:Y:S03]  /*0e60*/  @!P1 LDG.E.64.CONSTANT R20, desc[UR4][R12.64+-0x8] ;  /* 0xfffff8040c149981 */ /* 0x000ee6000c1e9b00 */
[----:B------:R-:W4:Y:S01]  /*0e70*/  @!P1 LDC.64 R18, c[0x0][0x380] ;  /* 0x0000e000ff129b82 */ /* 0x000f220000000a00 */
[----:B0-----:R-:W-:-:S06]  /*0e80*/  @!P0 IMAD.WIDE R22, R4, 0x8, R22 ;  /* 0x0000000804168825 */ /* 0x001fcc00078e0216 */
[----:B------:R-:W2:Y:S01]  /*0e90*/  @!P0 LDG.E.64.CONSTANT R22, desc[UR4][R22.64] ;  /* 0x0000000416168981 */ /* 0x000ea2000c1e9b00 */
[----:B----4-:R-:W-:-:S06]  /*0ea0*/  @!P1 IMAD.WIDE R18, R24, 0x8, R18 ;  /* 0x0000000818129825 */ /* 0x010fcc00078e0212 */
[----:B------:R-:W3:Y:S01]  /*0eb0*/  @!P1 LDG.E.64.CONSTANT R18, desc[UR4][R18.64] ;  /* 0x0000000412129981 */ /* 0x000ee2000c1e9b00 */
[C---:B------:R-:W-:Y:S02]  /*0ec0*/  ISETP.GE.AND P2, PT, R7.reuse, -0x2, PT ;  /* 0xfffffffe0700780c */ /* 0x040fe40003f46270 */
[----:B------:R-:W-:-:S04]  /*0ed0*/  IADD3 R25, PT, PT, R7, 0x2, RZ ;  /* 0x0000000207197810 */ /* 0x000fc80007ffe0ff */
[----:B------:R-:W-:Y:S01]  /*0ee0*/  ISETP.GE.OR P2, PT, R25, UR12, !P2 ;  /* 0x0000000c19007c0c */ /* 0x000fe2000d746670 */
[C---:B------:R-:W-:Y:S01]  /*0ef0*/  VIADD R25, R7.reuse, 0x3 ;  /* 0x0000000307197836 */ /* 0x040fe20000000000 */
[----:B------:R-:W-:-:S04]  /*0f00*/  ISETP.GE.AND P3, PT, R7, -0x3, PT ;  /* 0xfffffffd0700780c */ /* 0x000fc80003f66270 */
[----:B------:R-:W-:Y:S01]  /*0f10*/  ISETP.GE.OR P3, PT, R25, UR12, !P3 ;  /* 0x0000000c19007c0c */ /* 0x000fe2000df66670 */
[----:B--2---:R-:W-:-:S06]  /*0f20*/  @!P0 DFMA R10, R22, R16, R10 ;  /* 0x00000010160a822b */ /* 0x004fcc000000000a */
[----:B------:R-:W0:Y:S08]  /*0f30*/  @!P2 LDC.64 R22, c[0x0][0x380] ;  /* 0x0000e000ff16ab82 */ /* 0x000e300000000a00 */
[----:B------:R-:W2:Y:S01]  /*0f40*/  @!P3 LDC.64 R16, c[0x0][0x380] ;  /* 0x0000e000ff10bb82 */ /* 0x000ea20000000a00 */
[----:B---3--:R-:W-:Y:S01]  /*0f50*/  @!P1 DFMA R10, R18, R20, R10 ;  /* 0x00000014120a922b */ /* 0x008fe2000000000a */
[----:B------:R-:W3:Y:S04]  /*0f60*/  @!P2 LDG.E.64.CONSTANT R18, desc[UR4][R12.64] ;  /* 0x000000040c12a981 */ /* 0x000ee8000c1e9b00 */
[----:B------:R-:W4:Y:S01]  /*0f70*/  @!P3 LDG.E.64.CONSTANT R20, desc[UR4][R12.64+0x8] ;  /* 0x000008040c14b981 */ /* 0x000f22000c1e9b00 */
[----:B0-----:R-:W-:-:S06]  /*0f80*/  @!P2 IMAD.WIDE R22, R6, 0x8, R22 ;  /* 0x000000080616a825 */ /* 0x001fcc00078e0216 */
[----:B------:R-:W3:Y:S01]  /*0f90*/  @!P2 LDG.E.64.CONSTANT R22, desc[UR4][R22.64] ;  /* 0x000000041616a981 */ /* 0x000ee2000c1e9b00 */
[----:B--2---:R-:W-:-:S06]  /*0fa0*/  @!P3 IMAD.WIDE R16, R8, 0x8, R16 ;  /* 0x000000080810b825 */ /* 0x004fcc00078e0210 */
[----:B------:R-:W4:Y:S01]  /*0fb0*/  @!P3 LDG.E.64.CONSTANT R16, desc[UR4][R16.64] ;  /* 0x000000041010b981 */ /* 0x000f22000c1e9b00 */
[----:B------:R-:W-:Y:S01]  /*0fc0*/  ISETP.GE.AND P0, PT, R25, R2, PT ;  /* 0x000000021900720c */ /* 0x000fe20003f06270 */
[----:B------:R-:W-:Y:S01]  /*0fd0*/  VIADD R9, R9, 0x4 ;  /* 0x0000000409097836 */ /* 0x000fe20000000000 */
[----:B------:R-:W-:Y:S01]  /*0fe0*/  IADD3 R7, PT, PT, R7, 0x4, RZ ;  /* 0x0000000407077810 */ /* 0x000fe20007ffe0ff */
[C---:B-1----:R-:W-:Y:S01]  /*0ff0*/  IMAD R4, R5.reuse, 0x4, R4 ;  /* 0x0000000405047824 */ /* 0x042fe200078e0204 */
[C---:B------:R-:W-:Y:S01]  /*1000*/  LEA R6, R5.reuse, R6, 0x2 ;  /* 0x0000000605067211 */ /* 0x040fe200078e10ff */
[C---:B------:R-:W-:Y:S02]  /*1010*/  IMAD R24, R5.reuse, 0x4, R24 ;  /* 0x0000000405187824 */ /* 0x040fe400078e0218 */
[----:B------:R-:W-:Y:S01]  /*1020*/  IMAD R8, R5, 0x4, R8 ;  /* 0x0000000405087824 */ /* 0x000fe200078e0208 */
[----:B---3--:R-:W-:-:S08]  /*1030*/  @!P2 DFMA R10, R22, R18, R10 ;  /* 0x00000012160aa22b */ /* 0x008fd0000000000a */
[----:B----4-:R-:W-:Y:S01]  /*1040*/  @!P3 DFMA R10, R16, R20, R10 ;  /* 0x00000014100ab22b */ /* 0x010fe2000000000a */
[----:B------:R-:W-:Y:S10]  /*1050*/  @!P0 BRA `(.L_x_46) ;  /* 0xfffffffc00608947 */ /* 0x000ff4000383ffff */
.L_x_33:
[----:B------:R-:W-:Y:S05]  /*1060*/  BSYNC.RECONVERGENT B0 ;  /* 0x0000000000007941 */ /* 0x000fea0003800200 */
.L_x_32:
[----:B------:R-:W0:Y:S01]  /*1070*/  LDC.64 R4, c[0x0][0x3b0] ;  /* 0x0000ec00ff047b82 */ /* 0x000e220000000a00 */
[----:B------:R-:W1:Y:S02]  /*1080*/  LDCU UR13, c[0x0][0x3bc] ;  /* 0x00007780ff0d77ac */ /* 0x000e640008000800 */
[----:B-1----:R-:W-:-:S04]  /*1090*/  IMAD R3, R3, UR13, R0 ;  /* 0x0000000d03037c24 */ /* 0x002fc8000f8e0200 */
[----:B0-----:R-:W-:-:S05]  /*10a0*/  IMAD.WIDE R2, R3, 0x8, R4 ;  /* 0x0000000803027825 */ /* 0x001fca00078e0204 */
[----:B------:R-:W-:Y:S01]  /*10b0*/  STG.E.64 desc[UR4][R2.64], R10 ;  /* 0x0000000a02007986 */ /* 0x000fe2000c101b04 */
[----:B------:R-:W-:Y:S05]  /*10c0*/  EXIT ;  /* 0x000000000000794d */ /* 0x000fea0003800000 */
.L_x_47:
        /* <DEDUP_REMOVED lines=11> */
.L_x_126:


//--------------------- .text._cupy_upfirdn2D_float32 --------------------------
	.section	.text._cupy_upfirdn2D_float32,"ax",@progbits
	.align	128
        .global         _cupy_upfirdn2D_float32
        .type           _cupy_upfirdn2D_float32,@function
        .size           _cupy_upfirdn2D_float32,(.L_x_127 - _cupy_upfirdn2D_float32)
        .other          _cupy_upfirdn2D_float32,@"STO_CUDA_ENTRY STV_DEFAULT"
_cupy_upfirdn2D_float32:
.text._cupy_upfirdn2D_float32:
        /* <DEDUP_REMOVED lines=35> */
[----:B-1----:R-:W-:Y:S02]  /*0230*/  HFMA2 R8, -RZ, RZ, 0, 0 ;  /* 0x00000000ff087431 */ /* 0x002fe400000001ff */
[----:B---3--:R-:W-:-:S04]  /*0240*/  IMAD.MOV R11, RZ, RZ, -R9 ;  /* 0x000000ffff0b7224 */ /* 0x008fc800078e0a09 */
[----:B------:R-:W-:-:S04]  /*0250*/  IMAD R11, R11, R14, RZ ;  /* 0x0000000e0b0b7224 */ /* 0x000fc800078e02ff */
[----:B------:R-:W-:Y:S02]  /*0260*/  IMAD.HI.U32 R8, R9, R11, R8 ;  /* 0x0000000b09087227 */ /* 0x000fe400078e0008 */
[----:B------:R-:W1:Y:S02]  /*0270*/  I2F.RP R11, R2 ;  /* 0x00000002000b7306 */ /* 0x000e640000209400 */
[----:B------:R-:W-:-:S04]  /*0280*/  IMAD.MOV.U32 R9, RZ, RZ, R10 ;  /* 0x000000ffff097224 */ /* 0x000fc800078e000a */
[----:B------:R-:W-:-:S04]  /*0290*/  IMAD.HI.U32 R8, R8, R9, RZ ;  /* 0x0000000908087227 */ /* 0x000fc800078e00ff */
[----:B------:R-:W-:-:S04]  /*02a0*/  IMAD.MOV R10, RZ, RZ, -R8 ;  /* 0x000000ffff0a7224 */ /* 0x000fc800078e0a08 */
[----:B------:R-:W-:Y:S01]  /*02b0*/  IMAD R9, R14, R10, R9 ;  /* 0x0000000a0e097224 */ /* 0x000fe200078e0209 */
[----:B-1----:R-:W1:Y:S01]  /*02c0*/  MUFU.RCP R11, R11 ;  /* 0x0000000b000b7308 */ /* 0x002e620000001000 */
[----:B------:R-:W-:-:S03]  /*02d0*/  LOP3.LUT R10, R5, R4, RZ, 0x3c, !PT ;  /* 0x00000004050a7212 */ /* 0x000fc600078e3cff */
[----:B------:R-:W-:Y:S02]  /*02e0*/  ISETP.GT.U32.AND P1, PT, R14, R9, PT ;  /* 0x000000090e00720c */ /* 0x000fe40003f24070 */
[----:B------:R-:W-:-:S11]  /*02f0*/  ISETP.GE.AND P2, PT, R10, RZ, PT ;  /* 0x000000ff0a00720c */ /* 0x000fd60003f46270 */
[-C--:B------:R-:W-:Y:S01]  /*0300*/  @!P1 IADD3 R9, PT, PT, R9, -R14.reuse, RZ ;  /* 0x8000000e09099210 */ /* 0x080fe20007ffe0ff */
[----:B-1----:R-:W-:Y:S02]  /*0310*/  VIADD R12, R11, 0xffffffe ;  /* 0x0ffffffe0b0c7836 */ /* 0x002fe40000000000 */
[----:B------:R-:W-:Y:S01]  /*0320*/  @!P1 VIADD R8, R8, 0x1 ;  /* 0x0000000108089836 */ /* 0x000fe20000000000 */
[----:B------:R-:W-:Y:S02]  /*0330*/  ISETP.GE.U32.AND P0, PT, R9, R14, PT ;  /* 0x0000000e0900720c */ /* 0x000fe40003f06070 */
[----:B------:R-:W1:Y:S01]  /*0340*/  F2I.FTZ.U32.TRUNC.NTZ R9, R12 ;  /* 0x0000000c00097305 */ /* 0x000e62000021f000 */
[----:B------:R-:W-:-:S10]  /*0350*/  ISETP.NE.AND P1, PT, R4, RZ, PT ;  /* 0x000000ff0400720c */ /* 0x000fd40003f25270 */
[----:B------:R-:W-:Y:S01]  /*0360*/  @P0 IADD3 R8, PT, PT, R8, 0x1, RZ ;  /* 0x0000000108080810 */ /* 0x000fe20007ffe0ff */
[----:B-1----:R-:W-:-:S04]  /*0370*/  IMAD.MOV R11, RZ, RZ, -R9 ;  /* 0x000000ffff0b7224 */ /* 0x002fc800078e0a09 */
[----:B------:R-:W-:Y:S02]  /*0380*/  IMAD.MOV.U32 R10, RZ, RZ, R8 ;  /* 0x000000ffff0a7224 */ /* 0x000fe400078e0008 */
[----:B------:R-:W-:Y:S02]  /*0390*/  IMAD R11, R11, R2, RZ ;  /* 0x000000020b0b7224 */ /* 0x000fe400078e02ff */
[----:B------:R-:W-:Y:S01]  /*03a0*/  IMAD.MOV.U32 R8, RZ, RZ, RZ ;  /* 0x000000ffff087224 */ /* 0x000fe200078e00ff */
[----:B------:R-:W-:Y:S02]  /*03b0*/  @!P2 IADD3 R10, PT, PT, -R10, RZ, RZ ;  /* 0x000000ff0a0aa210 */ /* 0x000fe40007ffe1ff */
[----:B------:R-:W-:Y:S01]  /*03c0*/  @!P1 LOP3.LUT R10, RZ, R4, RZ, 0x33, !PT ;  /* 0x00000004ff0a9212 */ /* 0x000fe200078e33ff */
[----:B------:R-:W-:-:S03]  /*03d0*/  IMAD.HI.U32 R8, R9, R11, R8 ;  /* 0x0000000b09087227 */ /* 0x000fc600078e0008 */
[----:B------:R-:W-:Y:S02]  /*03e0*/  IABS R12, R10 ;  /* 0x0000000a000c7213 */ /* 0x000fe40000000000 */
[----:B------:R-:W-:Y:S01]  /*03f0*/  ISETP.GE.AND P2, PT, R10, RZ, PT ;  /* 0x000000ff0a00720c */ /* 0x000fe20003f46270 */
[----:B------:R-:W-:Y:S02]  /*0400*/  IMAD.MOV R10, RZ, RZ, -R10 ;  /* 0x000000ffff0a7224 */ /* 0x000fe400078e0a0a */
[----:B------:R-:W-:Y:S02]  /*0410*/  IMAD.MOV.U32 R9, RZ, RZ, R12 ;  /* 0x000000ffff097224 */ /* 0x000fe400078e000c */
[----:B------:R-:W-:Y:S02]  /*0420*/  IMAD R10, R4, R10, R5 ;  /* 0x0000000a040a7224 */ /* 0x000fe400078e0205 */
[----:B------:R-:W-:-:S04]  /*0430*/  IMAD.HI.U32 R8, R8, R9, RZ ;  /* 0x0000000908087227 */ /* 0x000fc800078e00ff */
[----:B------:R-:W-:Y:S01]  /*0440*/  IMAD.MOV.U32 R4, RZ, RZ, RZ ;  /* 0x000000ffff047224 */ /* 0x000fe200078e00ff */
[----:B------:R-:W-:-:S05]  /*0450*/  IADD3 R8, PT, PT, -R8, RZ, RZ ;  /* 0x000000ff08087210 */ /* 0x000fca0007ffe1ff */
[----:B------:R-:W-:-:S05]  /*0460*/  IMAD R9, R2, R8, R9 ;  /* 0x0000000802097224 */ /* 0x000fca00078e0209 */
[----:B------:R-:W-:-:S13]  /*0470*/  ISETP.GT.U32.AND P0, PT, R2, R9, PT ;  /* 0x000000090200720c */ /* 0x000fda0003f04070 */
[----:B------:R-:W-:Y:S01]  /*0480*/  @!P0 IMAD.IADD R9, R9, 0x1, -R2 ;  /* 0x0000000109098824 */ /* 0x000fe200078e0a02 */
[----:B------:R-:W-:-:S04]  /*0490*/  ISETP.NE.AND P0, PT, R7, RZ, PT ;  /* 0x000000ff0700720c */ /* 0x000fc80003f05270 */
[----:B------:R-:W-:-:S13]  /*04a0*/  ISETP.GT.U32.AND P1, PT, R2, R9, PT ;  /* 0x000000090200720c */ /* 0x000fda0003f24070 */
[----:B------:R-:W-:-:S05]  /*04b0*/  @!P1 IMAD.IADD R9, R9, 0x1, -R2 ;  /* 0x0000000109099824 */ /* 0x000fca00078e0a02 */
[----:B------:R-:W-:-:S05]  /*04c0*/  MOV R2, R9 ;  /* 0x0000000900027202 */ /* 0x000fca0000000f00 */
[----:B------:R-:W-:Y:S01]  /*04d0*/  @!P2 IMAD.MOV R2, RZ, RZ, -R2 ;  /* 0x000000ffff02a224 */ /* 0x000fe200078e0a02 */
[----:B------:R-:W-:-:S05]  /*04e0*/  @!P0 LOP3.LUT R2, RZ, R7, RZ, 0x33, !PT ;  /* 0x00000007ff028212 */ /* 0x000fca00078e33ff */
[----:B------:R-:W-:-:S05]  /*04f0*/  VIADD R8, R2, -UR6 ;  /* 0x8000000602087c36 */ /* 0x000fca0008000000 */
[C---:B------:R-:W-:Y:S02]  /*0500*/  ISETP.GE.AND P0, PT, R8.reuse, -0x1, PT ;  /* 0xffffffff0800780c */ /* 0x040fe40003f06270 */
[----:B------:R-:W-:-:S04]  /*0510*/  IADD3 R7, PT, PT, R8, 0x1, RZ ;  /* 0x0000000108077810 */ /* 0x000fc80007ffe0ff */
[C---:B------:R-:W-:Y:S02]  /*0520*/  SEL R25, R7.reuse, RZ, P0 ;  /* 0x000000ff07197207 */ /* 0x040fe40000000000 */
[----:B------:R-:W-:Y:S02]  /*0530*/  SEL R7, R7, RZ, !P0 ;  /* 0x000000ff07077207 */ /* 0x000fe40004000000 */
[----:B------:R-:W-:-:S13]  /*0540*/  ISETP.GT.AND P1, PT, R25, R2, PT ;  /* 0x000000021900720c */ /* 0x000fda0003f24270 */
[----:B0-2-4-:R-:W-:Y:S05]  /*0550*/  @P1 BRA `(.L_x_49) ;  /* 0x0000000800bc1947 */ /* 0x015fea0003800000 */
[----:B------:R-:W0:Y:S01]  /*0560*/  LDCU UR13, c[0x0][0x388] ;  /* 0x00007100ff0d77ac */ /* 0x000e220008000800 */
[----:B------:R-:W-:Y:S01]  /*0570*/  ISETP.NE.AND P0, PT, R6, 0x1, PT ;  /* 0x000000010600780c */ /* 0x000fe20003f05270 */
[----:B------:R-:W-:Y:S01]  /*0580*/  IMAD R27, R10, UR6, -R7 ;  /* 0x000000060a1b7c24 */ /* 0x000fe2000f8e0a07 */
[----:B0-----:R-:W-:-:S11]  /*0590*/  MOV R5, UR13 ;  /* 0x0000000d00057c02 */ /* 0x001fd60008000f00 */
[----:B------:R-:W-:Y:S05]  /*05a0*/  @P0 BRA `(.L_x_50) ;  /* 0x0000000400440947 */ /* 0x000fea0003800000 */
[----:B------:R-:W-:Y:S01]  /*05b0*/  VIMNMX R15, PT, PT, R8, -0x1, !PT ;  /* 0xffffffff080f7848 */ /* 0x000fe20007fe0100 */
[----:B------:R-:W-:Y:S01]  /*05c0*/  BSSY.RECONVERGENT B1, `(.L_x_51) ;  /* 0x0000021000017945 */ /* 0x000fe20003800200 */
[----:B------:R-:W-:-:S03]  /*05d0*/  IMAD R6, R3, R5, RZ ;  /* 0x0000000503067224 */ /* 0x000fc600078e02ff */
[----:B------:R-:W-:-:S05]  /*05e0*/  IMAD.IADD R4, R2, 0x1, -R15 ;  /* 0x0000000102047824 */ /* 0x000fca00078e0a0f */
[----:B------:R-:W-:Y:S01]  /*05f0*/  LOP3.LUT P0, R12, R4, 0x3, RZ, 0xc0, !PT ;  /* 0x00000003040c7812 */ /* 0x000fe2000780c0ff */
[----:B------:R-:W-:-:S12]  /*0600*/  IMAD.MOV.U32 R4, RZ, RZ, RZ ;  /* 0x000000ffff047224 */ /* 0x000fd800078e00ff */
[----:B------:R-:W-:Y:S05]  /*0610*/  @!P0 BRA `(.L_x_52) ;  /* 0x00000000006c8947 */ /* 0x000fea0003800000 */
[----:B------:R-:W-:Y:S01]  /*0620*/  VIMNMX R4, PT, PT, R8, -0x1, PT ;  /* 0xffffffff08047848 */ /* 0x000fe20003fe0100 */
[----:B------:R-:W-:Y:S01]  /*0630*/  BSSY.RECONVERGENT B2, `(.L_x_53) ;  /* 0x0000017000027945 */ /* 0x000fe20003800200 */
[----:B------:R-:W-:Y:S01]  /*0640*/  IADD3 R12, PT, PT, -R12, RZ, RZ ;  /* 0x000000ff0c0c7210 */ /* 0x000fe20007ffe1ff */
[----:B------:R-:W-:Y:S01]  /*0650*/  IMAD.MOV.U32 R13, RZ, RZ, R15 ;  /* 0x000000ffff0d7224 */ /* 0x000fe200078e000f */
[----:B------:R-:W-:Y:S01]  /*0660*/  IADD3 R5, PT, PT, R15, 0x1, R6 ;  /* 0x000000010f057810 */ /* 0x000fe20007ffe006 */
[----:B------:R-:W-:Y:S02]  /*0670*/  IMAD R7, R10, UR6, -R4 ;  /* 0x000000060a077c24 */ /* 0x000fe4000f8e0a04 */
[----:B------:R-:W-:-:S07]  /*0680*/  IMAD.MOV.U32 R4, RZ, RZ, RZ ;  /* 0x000000ffff047224 */ /* 0x000fce00078e00ff */
.L_x_54:
[----:B------:R-:W-:-:S04]  /*0690*/  IADD3 R13, PT, PT, R13, 0x1, RZ ;  /* 0x000000010d0d7810 */ /* 0x000fc80007ffe0ff */
[----:B------:R-:W-:-:S04]  /*06a0*/  ISETP.GE.AND P0, PT, R13, RZ, PT ;  /* 0x000000ff0d00720c */ /* 0x000fc80003f06270 */
[----:B------:R-:W-:-:S13]  /*06b0*/  ISETP.GE.OR P0, PT, R13, UR7, !P0 ;  /* 0x000000070d007c0c */ /* 0x000fda000c706670 */
[----:B------:R-:W0:Y:S08]  /*06c0*/  @!P0 LDC.64 R8, c[0x0][0x380] ;  /* 0x0000e000ff088b82 */ /* 0x000e300000000a00 */
[----:B------:R-:W1:Y:S01]  /*06d0*/  @!P0 LDC.64 R10, c[0x0][0x390] ;  /* 0x0000e400ff0a8b82 */ /* 0x000e620000000a00 */
[----:B0-----:R-:W-:-:S06]  /*06e0*/  @!P0 IMAD.WIDE R8, R5, 0x4, R8 ;  /* 0x0000000405088825 */ /* 0x001fcc00078e0208 */
[----:B------:R-:W2:Y:S01]  /*06f0*/  @!P0 LDG.E.CONSTANT R9, desc[UR4][R8.64] ;  /* 0x0000000408098981 */ /* 0x000ea2000c1e9900 */
[----:B-1----:R-:W-:-:S06]  /*0700*/  @!P0 IMAD.WIDE R10, R27, 0x4, R10 ;  /* 0x000000041b0a8825 */ /* 0x002fcc00078e020a */
[----:B------:R-:W2:Y:S01]  /*0710*/  @!P0 LDG.E.CONSTANT R10, desc[UR4][R10.64] ;  /* 0x000000040a0a8981 */ /* 0x000ea2000c1e9900 */
[----:B------:R-:W-:-:S05]  /*0720*/  VIADD R12, R12, 0x1 ;  /* 0x000000010c0c7836 */ /* 0x000fca0000000000 */
[----:B------:R-:W-:Y:S01]  /*0730*/  ISETP.NE.AND P1, PT, R12, RZ, PT ;  /* 0x000000ff0c00720c */ /* 0x000fe20003f25270 */
[----:B------:R-:W-:Y:S01]  /*0740*/  IMAD.MOV.U32 R14, RZ, RZ, R7 ;  /* 0x000000ffff0e7224 */ /* 0x000fe200078e0007 */
[----:B------:R-:W-:Y:S01]  /*0750*/  IADD3 R7, PT, PT, R7, 0x1, RZ ;  /* 0x0000000107077810 */ /* 0x000fe20007ffe0ff */
[----:B------:R-:W-:Y:S02]  /*0760*/  VIADD R5, R5, 0x1 ;  /* 0x0000000105057836 */ /* 0x000fe40000000000 */
[----:B------:R-:W-:Y:S02]  /*0770*/  VIADD R27, R27, 0x1 ;  /* 0x000000011b1b7836 */ /* 0x000fe40000000000 */
[----:B--2---:R-:W-:-:S06]  /*0780*/  @!P0 FFMA R4, R9, R10, R4 ;  /* 0x0000000a09048223 */ /* 0x004fcc0000000004 */
[----:B------:R-:W-:Y:S05]  /*0790*/  @P1 BRA `(.L_x_54) ;  /* 0xfffffffc00bc1947 */ /* 0x000fea000383ffff */
[----:B------:R-:W-:Y:S05]  /*07a0*/  BSYNC.RECONVERGENT B2 ;  /* 0x0000000000027941 */ /* 0x000fea0003800200 */
.L_x_53:
[----:B------:R-:W-:Y:S01]  /*07b0*/  IADD3 R25, PT, PT, R13, 0x1, RZ ;  /* 0x000000010d197810 */ /* 0x000fe20007ffe0ff */
[----:B------:R-:W-:-:S07]  /*07c0*/  IMAD.MOV.U32 R27, RZ, RZ, R14 ;  /* 0x000000ffff1b7224 */ /* 0x000fce00078e000e */
.L_x_52:
[----:B------:R-:W-:Y:S05]  /*07d0*/  BSYNC.RECONVERGENT B1 ;  /* 0x0000000000017941 */ /* 0x000fea0003800200 */
.L_x_51:
[----:B------:R-:W-:Y:S01]  /*07e0*/  IMAD.IADD R5, R15, 0x1, -R2 ;  /* 0x000000010f057824 */ /* 0x000fe200078e0a02 */
[----:B------:R-:W-:Y:S04]  /*07f0*/  BSSY.RECONVERGENT B1, `(.L_x_55) ;  /* 0x000002b000017945 */ /* 0x000fe80003800200 */
[----:B------:R-:W-:-:S13]  /*0800*/  ISETP.GT.U32.AND P0, PT, R5, -0x4, PT ;  /* 0xfffffffc0500780c */ /* 0x000fda0003f04070 */
[----:B------:R-:W-:Y:S05]  /*0810*/  @P0 BRA `(.L_x_56) ;  /* 0x0000000000a00947 */ /* 0x000fea0003800000 */
[----:B------:R-:W0:Y:S01]  /*0820*/  LDC.64 R10, c[0x0][0x390] ;  /* 0x0000e400ff0a7b82 */ /* 0x000e220000000a00 */
[----:B------:R-:W-:Y:S02]  /*0830*/  IADD3 R5, PT, PT, R25, R6, RZ ;  /* 0x0000000619057210 */ /* 0x000fe40007ffe0ff */
[----:B0-----:R-:W-:-:S05]  /*0840*/  IADD3 R10, P0, PT, R10, 0x8, RZ ;  /* 0x000000080a0a7810 */ /* 0x001fca0007f1e0ff */
[----:B------:R-:W-:-:S08]  /*0850*/  IMAD.X R11, RZ, RZ, R11, P0 ;  /* 0x000000ffff0b7224 */ /* 0x000fd000000e060b */
.L_x_57:
[C---:B------:R-:W-:Y:S01]  /*0860*/  ISETP.GE.AND P0, PT, R25.reuse, RZ, PT ;  /* 0x000000ff1900720c */ /* 0x040fe20003f06270 */
[C---:B------:R-:W-:Y:S01]  /*0870*/  VIADD R7, R25.reuse, 0x1 ;  /* 0x0000000119077836 */ /* 0x040fe20000000000 */
[C---:B------:R-:W-:Y:S02]  /*0880*/  ISETP.GE.AND P2, PT, R25.reuse, -0x2, PT ;  /* 0xfffffffe1900780c */ /* 0x040fe40003f46270 */
[C---:B------:R-:W-:Y:S02]  /*0890*/  ISETP.GE.OR P0, PT, R25.reuse, UR10, !P0 ;  /* 0x0000000a19007c0c */ /* 0x040fe4000c706670 */
[----:B------:R-:W-:Y:S02]  /*08a0*/  IADD3 R8, PT, PT, R25, 0x2, RZ ;  /* 0x0000000219087810 */ /* 0x000fe40007ffe0ff */
[----:B------:R-:W-:Y:S02]  /*08b0*/  SHF.R.S32.HI R9, RZ, 0x1f, R25 ;  /* 0x0000001fff097819 */ /* 0x000fe40000011419 */
[----:B------:R-:W-:-:S02]  /*08c0*/  IADD3 R16, P4, PT, R6, R25, RZ ;  /* 0x0000001906107210 */ /* 0x000fc40007f9e0ff */
[----:B------:R-:W-:Y:S02]  /*08d0*/  ISETP.GE.AND P1, PT, R25, -0x1, PT ;  /* 0xffffffff1900780c */ /* 0x000fe40003f26270 */
[----:B------:R-:W-:Y:S02]  /*08e0*/  ISETP.GE.OR P2, PT, R8, UR10, !P2 ;  /* 0x0000000a08007c0c */ /* 0x000fe4000d746670 */
[----:B------:R-:W-:Y:S01]  /*08f0*/  LEA.HI.X.SX32 R9, R6, R9, 0x1, P4 ;  /* 0x0000000906097211 */ /* 0x000fe200020f0eff */
[----:B------:R-:W0:Y:S01]  /*0900*/  @!P0 LDC.64 R12, c[0x0][0x380] ;  /* 0x0000e000ff0c8b82 */ /* 0x000e220000000a00 */
[----:B------:R-:W-:Y:S01]  /*0910*/  ISETP.GE.OR P1, PT, R7, UR10, !P1 ;  /* 0x0000000a07007c0c */ /* 0x000fe2000cf26670 */
[C---:B------:R-:W-:Y:S01]  /*0920*/  VIADD R7, R25.reuse, 0x3 ;  /* 0x0000000319077836 */ /* 0x040fe20000000000 */
[----:B------:R-:W-:Y:S02]  /*0930*/  LEA R8, P4, R16, UR8, 0x2 ;  /* 0x0000000810087c11 */ /* 0x000fe4000f8810ff */
[----:B------:R-:W-:-:S02]  /*0940*/  ISETP.GE.AND P3, PT, R25, -0x3, PT ;  /* 0xfffffffd1900780c */ /* 0x000fc40003f66270 */
[----:B------:R-:W-:Y:S02]  /*0950*/  LEA.HI.X R9, R16, UR9, R9, 0x2, P4 ;  /* 0x0000000910097c11 */ /* 0x000fe4000a0f1409 */
[----:B------:R-:W-:-:S03]  /*0960*/  ISETP.GE.OR P3, PT, R7, UR10, !P3 ;  /* 0x0000000a07007c0c */ /* 0x000fc6000df66670 */
[----:B------:R-:W2:Y:S04]  /*0970*/  @!P2 LDG.E.CONSTANT R19, desc[UR4][R8.64+0x8] ;  /* 0x000008040813a981 */ /* 0x000ea8000c1e9900 */
[----:B------:R-:W3:Y:S06]  /*0980*/  @!P1 LDG.E.CONSTANT R17, desc[UR4][R8.64+0x4] ;  /* 0x0000040408119981 */ /* 0x000eec000c1e9900 */
[----:B------:R-:W4:Y:S01]  /*0990*/  @!P3 LDG.E.CONSTANT R21, desc[UR4][R8.64+0xc] ;  /* 0x00000c040815b981 */ /* 0x000f22000c1e9900 */
[----:B0-----:R-:W-:-:S04]  /*09a0*/  @!P0 IMAD.WIDE R14, R5, 0x4, R12 ;  /* 0x00000004050e8825 */ /* 0x001fc800078e020c */
[C---:B------:R-:W-:Y:S02]  /*09b0*/  IMAD.WIDE R12, R27.reuse, 0x4, R10 ;  /* 0x000000041b0c7825 */ /* 0x040fe400078e020a */
[----:B------:R-:W5:Y:S04]  /*09c0*/  @!P0 LDG.E.CONSTANT R15, desc[UR4][R14.64] ;  /* 0x000000040e0f8981 */ /* 0x000f68000c1e9900 */
[----:B------:R-:W5:Y:S04]  /*09d0*/  @!P0 LDG.E.CONSTANT R16, desc[UR4][R12.64+-0x8] ;  /* 0xfffff8040c108981 */ /* 0x000f68000c1e9900 */
[----:B------:R-:W3:Y:S04]  /*09e0*/  @!P1 LDG.E.CONSTANT R18, desc[UR4][R12.64+-0x4] ;  /* 0xfffffc040c129981 */ /* 0x000ee8000c1e9900 */
[----:B------:R-:W2:Y:S04]  /*09f0*/  @!P2 LDG.E.CONSTANT R20, desc[UR4][R12.64] ;  /* 0x000000040c14a981 */ /* 0x000ea8000c1e9900 */
[----:B------:R-:W4:Y:S01]  /*0a00*/  @!P3 LDG.E.CONSTANT R22, desc[UR4][R12.64+0x4] ;  /* 0x000004040c16b981 */ /* 0x000f22000c1e9900 */
[----:B------:R-:W-:Y:S01]  /*0a10*/  VIADD R27, R27, 0x4 ;  /* 0x000000041b1b7836 */ /* 0x000fe20000000000 */
[----:B------:R-:W-:Y:S01]  /*0a20*/  IADD3 R25, PT, PT, R25, 0x4, RZ ;  /* 0x0000000419197810 */ /* 0x000fe20007ffe0ff */
[----:B------:R-:W-:-:S02]  /*0a30*/  VIADD R5, R5, 0x4 ;  /* 0x0000000405057836 */ /* 0x000fc40000000000 */
[----:B-----5:R-:W-:Y:S01]  /*0a40*/  @!P0 FFMA R4, R15, R16, R4 ;  /* 0x000000100f048223 */ /* 0x020fe20000000004 */
[----:B------:R-:W-:-:S03]  /*0a50*/  ISETP.GE.AND P0, PT, R7, R2, PT ;  /* 0x000000020700720c */ /* 0x000fc60003f06270 */
[----:B---3--:R-:W-:-:S04]  /*0a60*/  @!P1 FFMA R4, R17, R18, R4 ;  /* 0x0000001211049223 */ /* 0x008fc80000000004 */
[----:B--2---:R-:W-:-:S04]  /*0a70*/  @!P2 FFMA R4, R19, R20, R4 ;  /* 0x000000141304a223 */ /* 0x004fc80000000004 */
[----:B----4-:R-:W-:Y:S02]  /*0a80*/  @!P3 FFMA R4, R21, R22, R4 ;  /* 0x000000161504b223 */ /* 0x010fe40000000004 */
[----:B------:R-:W-:Y:S05]  /*0a90*/  @!P0 BRA `(.L_x_57) ;  /* 0xfffffffc00708947 */ /* 0x000fea000383ffff */
.L_x_56:
[----:B------:R-:W-:Y:S05]  /*0aa0*/  BSYNC.RECONVERGENT B1 ;  /* 0x0000000000017941 */ /* 0x000fea0003800200 */
.L_x_55:
[----:B------:R-:W-:Y:S05]  /*0ab0*/  BRA `(.L_x_49) ;  /* 0x0000000400647947 */ /* 0x000fea0003800000 */
.L_x_50:
[----:B------:R-:W-:Y:S01]  /*0ac0*/  VIMNMX R15, PT, PT, R8, -0x1, !PT ;  /* 0xffffffff080f7848 */ /* 0x000fe20007fe0100 */
[----:B------:R-:W-:Y:S04]  /*0ad0*/  BSSY.RECONVERGENT B1, `(.L_x_58) ;  /* 0x0000021000017945 */ /* 0x000fe80003800200 */
[----:B------:R-:W-:-:S05]  /*0ae0*/  IMAD.IADD R4, R2, 0x1, -R15 ;  /* 0x0000000102047824 */ /* 0x000fca00078e0a0f */
[----:B------:R-:W-:Y:S01]  /*0af0*/  LOP3.LUT P0, R11, R4, 0x3, RZ, 0xc0, !PT ;  /* 0x00000003040b7812 */ /* 0x000fe2000780c0ff */
[----:B------:R-:W-:-:S12]  /*0b00*/  HFMA2 R4, -RZ, RZ, 0, 0 ;  /* 0x00000000ff047431 */ /* 0x000fd800000001ff */
[----:B------:R-:W-:Y:S05]  /*0b10*/  @!P0 BRA `(.L_x_59) ;  /* 0x0000000000708947 */ /* 0x000fea0003800000 */
[----:B------:R-:W-:Y:S01]  /*0b20*/  VIMNMX R7, PT, PT, R8, -0x1, PT ;  /* 0xffffffff08077848 */ /* 0x000fe20003fe0100 */
[----:B------:R-:W-:Y:S01]  /*0b30*/  BSSY.RECONVERGENT B2, `(.L_x_60) ;  /* 0x0000018000027945 */ /* 0x000fe20003800200 */
[----:B------:R-:W-:Y:S01]  /*0b40*/  IMAD R25, R25, R5, R0 ;  /* 0x0000000519197224 */ /* 0x000fe200078e0200 */
[----:B------:R-:W-:Y:S01]  /*0b50*/  MOV R12, R15 ;  /* 0x0000000f000c7202 */ /* 0x000fe20000000f00 */
[----:B------:R-:W-:Y:S02]  /*0b60*/  IMAD.MOV R11, RZ, RZ, -R11 ;  /* 0x000000ffff0b7224 */ /* 0x000fe400078e0a0b */
[----:B------:R-:W-:Y:S02]  /*0b70*/  IMAD R10, R10, UR6, -R7 ;  /* 0x000000060a0a7c24 */ /* 0x000fe4000f8e0a07 */
[----:B------:R-:W-:-:S07]  /*0b80*/  IMAD.MOV.U32 R4, RZ, RZ, RZ ;  /* 0x000000ffff047224 */ /* 0x000fce00078e00ff */
.L_x_61:
[----:B------:R-:W-:-:S05]  /*0b90*/  VIADD R12, R12, 0x1 ;  /* 0x000000010c0c7836 */ /* 0x000fca0000000000 */
        /* <DEDUP_REMOVED lines=9> */
[----:B------:R-:W-:Y:S02]  /*0c30*/  ISETP.NE.AND P1, PT, R11, RZ, PT ;  /* 0x000000ff0b00720c */ /* 0x000fe40003f25270 */
[----:B------:R-:W-:Y:S01]  /*0c40*/  MOV R5, UR14 ;  /* 0x0000000e00057c02 */ /* 0x000fe20008000f00 */
[----:B------:R-:W-:Y:S01]  /*0c50*/  IMAD.MOV.U32 R13, RZ, RZ, R10 ;  /* 0x000000ffff0d7224 */ /* 0x000fe200078e000a */
[----:B------:R-:W-:Y:S02]  /*0c60*/  IADD3 R10, PT, PT, R10, 0x1, RZ ;  /* 0x000000010a0a7810 */ /* 0x000fe40007ffe0ff */
[----:B------:R-:W-:Y:S01]  /*0c70*/  IADD3 R27, PT, PT, R27, 0x1, RZ ;  /* 0x000000011b1b7810 */ /* 0x000fe20007ffe0ff */
[----:B------:R-:W-:Y:S02]  /*0c80*/  IMAD.IADD R25, R25, 0x1, R5 ;  /* 0x0000000119197824 */ /* 0x000fe400078e0205 */
[----:B--2---:R-:W-:-:S04]  /*0c90*/  @!P0 FFMA R4, R7, R8, R4 ;  /* 0x0000000807048223 */ /* 0x004fc80000000004 */
[----:B------:R-:W-:Y:S05]  /*0ca0*/  @P1 BRA `(.L_x_61) ;  /* 0xfffffffc00b81947 */ /* 0x000fea000383ffff */
[----:B------:R-:W-:Y:S05]  /*0cb0*/  BSYNC.RECONVERGENT B2 ;  /* 0x0000000000027941 */ /* 0x000fea0003800200 */
.L_x_60:
[----:B------:R-:W-:Y:S01]  /*0cc0*/  VIADD R25, R12, 0x1 ;  /* 0x000000010c197836 */ /* 0x000fe20000000000 */
[----:B------:R-:W-:-:S07]  /*0cd0*/  MOV R27, R13 ;  /* 0x0000000d001b7202 */ /* 0x000fce0000000f00 */
.L_x_59:
[----:B------:R-:W-:Y:S05]  /*0ce0*/  BSYNC.RECONVERGENT B1 ;  /* 0x0000000000017941 */ /* 0x000fea0003800200 */
.L_x_58:
[----:B------:R-:W-:-:S05]  /*0cf0*/  IMAD.IADD R6, R15, 0x1, -R2 ;  /* 0x000000010f067824 */ /* 0x000fca00078e0a02 */
        /* <DEDUP_REMOVED lines=8> */
[-CC-:B------:R-:W-:Y:S02]  /*0d80*/  IMAD R7, R7, R5.reuse, R0.reuse ;  /* 0x0000000507077224 */ /* 0x180fe400078e0200 */
[----:B------:R-:W-:-:S02]  /*0d90*/  IMAD R5, R25, R5, R0 ;  /* 0x0000000519057224 */ /* 0x000fc400078e0200 */
[----:B------:R-:W-:Y:S01]  /*0da0*/  IMAD.IADD R23, R0, 0x1, R23 ;  /* 0x0000000100177824 */ /* 0x000fe200078e0217 */
[----:B0-----:R-:W-:-:S04]  /*0db0*/  IADD3 R10, P0, PT, R10, 0x8, RZ ;  /* 0x000000080a0a7810 */ /* 0x001fc80007f1e0ff */
[----:B------:R-:W-:-:S09]  /*0dc0*/  IADD3.X R11, PT, PT, RZ, R11, RZ, P0, !PT ;  /* 0x0000000bff0b7210 */ /* 0x000fd200007fe4ff */
.L_x_62:
[C---:B------:R-:W-:Y:S01]  /*0dd0*/  ISETP.GE.AND P0, PT, R25.reuse, RZ, PT ;  /* 0x000000ff1900720c */ /* 0x040fe20003f06270 */
[C---:B------:R-:W-:Y:S01]  /*0de0*/  VIADD R12, R25.reuse, 0x2 ;  /* 0x00000002190c7836 */ /* 0x040fe20000000000 */
[----:B------:R-:W-:Y:S01]  /*0df0*/  ISETP.GE.AND P1, PT, R25, -0x1, PT ;  /* 0xffffffff1900780c */ /* 0x000fe20003f26270 */
[----:B------:R-:W-:Y:S01]  /*0e00*/  IMAD.WIDE R16, R27, 0x4, R10 ;  /* 0x000000041b107825 */ /* 0x000fe200078e020a */
[C---:B------:R-:W-:Y:S02]  /*0e10*/  ISETP.GE.OR P0, PT, R25.reuse, UR12, !P0 ;  /* 0x0000000c19007c0c */ /* 0x040fe4000c706670 */
[C---:B------:R-:W-:Y:S02]  /*0e20*/  IADD3 R8, PT, PT, R25.reuse, 0x1, RZ ;  /* 0x0000000119087810 */ /* 0x040fe40007ffe0ff */
[----:B------:R-:W-:Y:S02]  /*0e30*/  ISETP.GE.AND P2, PT, R25, -0x2, PT ;  /* 0xfffffffe1900780c */ /* 0x000fe40003f46270 */
[----:B------:R-:W-:-:S02]  /*0e40*/  ISETP.GE.OR P1, PT, R8, UR12, !P1 ;  /* 0x0000000c08007c0c */ /* 0x000fc4000cf26670 */
[----:B------:R-:W-:Y:S02]  /*0e50*/  ISETP.GE.OR P2, PT, R12, UR12, !P2 ;  /* 0x0000000c0c007c0c */ /* 0x000fe4000d746670 */
[C---:B------:R-:W-:Y:S02]  /*0e60*/  ISETP.GE.AND P3, PT, R25.reuse, -0x3, PT ;  /* 0xfffffffd1900780c */ /* 0x040fe40003f66270 */
[----:B------:R-:W-:Y:S01]  /*0e70*/  IADD3 R29, PT, PT, R25, 0x3, RZ ;  /* 0x00000003191d7810 */ /* 0x000fe20007ffe0ff */
[----:B------:R-:W0:Y:S01]  /*0e80*/  @!P0 LDC.64 R18, c[0x0][0x380] ;  /* 0x0000e000ff128b82 */ /* 0x000e220000000a00 */
[----:B------:R-:W2:Y:S02]  /*0e90*/  @!P0 LDG.E.CONSTANT R8, desc[UR4][R16.64+-0x8] ;  /* 0xfffff80410088981 */ /* 0x000ea4000c1e9900 */
[----:B------:R-:W-:-:S03]  /*0ea0*/  ISETP.GE.OR P3, PT, R29, UR12, !P3 ;  /* 0x0000000c1d007c0c */ /* 0x000fc6000df66670 */
[----:B------:R-:W3:Y:S02]  /*0eb0*/  @!P1 LDG.E.CONSTANT R22, desc[UR4][R16.64+-0x4] ;  /* 0xfffffc0410169981 */ /* 0x000ee4000c1e9900 */
[----:B------:R-:W4:Y:S02]  /*0ec0*/  @!P1 LDC.64 R20, c[0x0][0x380] ;  /* 0x0000e000ff149b82 */ /* 0x000f240000000a00 */
[----:B------:R-:W5:Y:S06]  /*0ed0*/  @!P2 LDG.E.CONSTANT R24, desc[UR4][R16.64] ;  /* 0x000000041018a981 */ /* 0x000f6c000c1e9900 */
[----:B------:R-:W1:Y:S01]  /*0ee0*/  @!P2 LDC.64 R12, c[0x0][0x380] ;  /* 0x0000e000ff0cab82 */ /* 0x000e620000000a00 */
[----:B------:R-:W5:Y:S07]  /*0ef0*/  @!P3 LDG.E.CONSTANT R26, desc[UR4][R16.64+0x4] ;  /* 0x00000404101ab981 */ /* 0x000f6e000c1e9900 */
[----:B------:R-:W1:Y:S01]  /*0f00*/  @!P3 LDC.64 R14, c[0x0][0x380] ;  /* 0x0000e000ff0ebb82 */ /* 0x000e620000000a00 */
[----:B0-----:R-:W-:-:S06]  /*0f10*/  @!P0 IMAD.WIDE R18, R5, 0x4, R18 ;  /* 0x0000000405128825 */ /* 0x001fcc00078e0212 */
[----:B------:R-:W2:Y:S01]  /*0f20*/  @!P0 LDG.E.CONSTANT R19, desc[UR4][R18.64] ;  /* 0x0000000412138981 */ /* 0x000ea2000c1e9900 */
[----:B----4-:R-:W-:-:S06]  /*0f30*/  @!P1 IMAD.WIDE R20, R23, 0x4, R20 ;  /* 0x0000000417149825 */ /* 0x010fcc00078e0214 */
[----:B------:R-:W3:Y:S01]  /*0f40*/  @!P1 LDG.E.CONSTANT R21, desc[UR4][R20.64] ;  /* 0x0000000414159981 */ /* 0x000ee2000c1e9900 */
[----:B-1----:R-:W-:-:S06]  /*0f50*/  @!P2 IMAD.WIDE R12, R7, 0x4, R12 ;  /* 0x00000004070ca825 */ /* 0x002fcc00078e020c */
[----:B------:R-:W5:Y:S01]  /*0f60*/  @!P2 LDG.E.CONSTANT R13, desc[UR4][R12.64] ;  /* 0x000000040c0da981 */ /* 0x000f62000c1e9900 */
[----:B------:R-:W-:-:S06]  /*0f70*/  @!P3 IMAD.WIDE R14, R9, 0x4, R14 ;  /* 0x00000004090eb825 */ /* 0x000fcc00078e020e */
[----:B------:R-:W4:Y:S01]  /*0f80*/  @!P3 LDG.E.CONSTANT R15, desc[UR4][R14.64] ;  /* 0x000000040e0fb981 */ /* 0x000f22000c1e9900 */
[----:B------:R-:W-:Y:S01]  /*0f90*/  VIADD R27, R27, 0x4 ;  /* 0x000000041b1b7836 */ /* 0x000fe20000000000 */
[----:B------:R-:W-:Y:S01]  /*0fa0*/  IADD3 R25, PT, PT, R25, 0x4, RZ ;  /* 0x0000000419197810 */ /* 0x000fe20007ffe0ff */
[C---:B------:R-:W-:Y:S01]  /*0fb0*/  IMAD R5, R6.reuse, 0x4, R5 ;  /* 0x0000000406057824 */ /* 0x040fe200078e0205 */
[C---:B------:R-:W-:Y:S01]  /*0fc0*/  LEA R23, R6.reuse, R23, 0x2 ;  /* 0x0000001706177211 */ /* 0x040fe200078e10ff */
[C---:B------:R-:W-:Y:S01]  /*0fd0*/  IMAD R7, R6.reuse, 0x4, R7 ;  /* 0x0000000406077824 */ /* 0x040fe200078e0207 */
[----:B------:R-:W-:Y:S01]  /*0fe0*/  LEA R9, R6, R9, 0x2 ;  /* 0x0000000906097211 */ /* 0x000fe200078e10ff */
[----:B--2---:R-:W-:Y:S01]  /*0ff0*/  @!P0 FFMA R4, R19, R8, R4 ;  /* 0x0000000813048223 */ /* 0x004fe20000000004 */
[----:B------:R-:W-:-:S03]  /*1000*/  ISETP.GE.AND P0, PT, R29, R2, PT ;  /* 0x000000021d00720c */ /* 0x000fc60003f06270 */
[----:B---3--:R-:W-:-:S04]  /*1010*/  @!P1 FFMA R4, R21, R22, R4 ;  /* 0x0000001615049223 */ /* 0x008fc80000000004 */
[----:B-----5:R-:W-:-:S04]  /*1020*/  @!P2 FFMA R4, R13, R24, R4 ;  /* 0x000000180d04a223 */ /* 0x020fc80000000004 */
[----:B----4-:R-:W-:Y:S02]  /*1030*/  @!P3 FFMA R4, R15, R26, R4 ;  /* 0x0000001a0f04b223 */ /* 0x010fe40000000004 */
[----:B------:R-:W-:Y:S05]  /*1040*/  @!P0 BRA `(.L_x_62) ;  /* 0xfffffffc00608947 */ /* 0x000fea000383ffff */
.L_x_49:
[----:B------:R-:W-:Y:S05]  /*1050*/  BSYNC.RECONVERGENT B0 ;  /* 0x0000000000007941 */ /* 0x000fea0003800200 */
.L_x_48:
[----:B------:R-:W0:Y:S01]  /*1060*/  LDC.64 R6, c[0x0][0x3b0] ;  /* 0x0000ec00ff067b82 */ /* 0x000e220000000a00 */
[----:B------:R-:W1:Y:S02]  /*1070*/  LDCU UR13, c[0x0][0x3bc] ;  /* 0x00007780ff0d77ac */ /* 0x000e640008000800 */
[----:B-1----:R-:W-:-:S04]  /*1080*/  IMAD R3, R3, UR13, R0 ;  /* 0x0000000d03037c24 */ /* 0x002fc8000f8e0200 */
[----:B0-----:R-:W-:-:S05]  /*1090*/  IMAD.WIDE R2, R3, 0x4, R6 ;  /* 0x0000000403027825 */ /* 0x001fca00078e0206 */
[----:B------:R-:W-:Y:S01]  /*10a0*/  STG.E desc[UR4][R2.64], R4 ;  /* 0x0000000402007986 */ /* 0x000fe2000c101904 */
[----:B------:R-:W-:Y:S05]  /*10b0*/  EXIT ;  /* 0x000000000000794d */ /* 0x000fea0003800000 */
.L_x_63:
        /* <DEDUP_REMOVED lines=12> */
.L_x_127:


//--------------------- .text._cupy_upfirdn1D_complex128 --------------------------
	.section	.text._cupy_upfirdn1D_complex128,"ax",@progbits
	.align	128
        .global         _cupy_upfirdn1D_complex128
        .type           _cupy_upfirdn1D_complex128,@function
        .size           _cupy_upfirdn1D_complex128,(.L_x_120 - _cupy_upfirdn1D_complex128)
        .other          _cupy_upfirdn1D_complex128,@"STO_CUDA_ENTRY STV_DEFAULT"
_cupy_upfirdn1D_complex128:
.text._cupy_upfirdn1D_complex128:
[----:B------:R-:W-:Y:S01]  /*0000*/  LDC R1, c[0x0][0x37c] ;  /* 0x0000df00ff017b82 */ /* 0x000fe20000000800 */
[----:B------:R-:W0:Y:S07]  /*0010*/  S2R R0, SR_TID.X ;  /* 0x0000000000007919 */ /* 0x000e2e0000002100 */
[----:B------:R-:W0:Y:S01]  /*0020*/  S2UR UR4, SR_CTAID.X ;  /* 0x00000000000479c3 */ /* 0x000e220000002500 */
[----:B------:R-:W1:Y:S07]  /*0030*/  LDCU UR5, c[0x0][0x3b0] ;  /* 0x00007600ff0577ac */ /* 0x000e6e0008000800 */
[----:B------:R-:W0:Y:S02]  /*0040*/  LDC R25, c[0x0][0x360] ;  /* 0x0000d800ff197b82 */ /* 0x000e240000000800 */
[----:B0-----:R-:W-:-:S05]  /*0050*/  IMAD R3, R25, UR4, R0 ;  /* 0x0000000419037c24 */ /* 0x001fca000f8e0200 */
[----:B-1----:R-:W-:-:S13]  /*0060*/  ISETP.GE.U32.AND P0, PT, R3, UR5, PT ;  /* 0x0000000503007c0c */ /* 0x002fda000bf06070 */
[----:B------:R-:W-:Y:S05]  /*0070*/  @P0 EXIT ;  /* 0x000000000000094d */ /* 0x000fea0003800000 */
[----:B------:R-:W0:Y:S01]  /*0080*/  LDCU UR7, c[0x0][0x370] ;  /* 0x00006e00ff0777ac */ /* 0x000e220008000800 */
[----:B------:R-:W-:Y:S01]  /*0090*/  SHF.R.S32.HI R0, RZ, 0x1f, R3 ;  /* 0x0000001fff007819 */ /* 0x000fe20000011403 */
[----:B------:R-:W1:Y:S01]  /*00a0*/  LDCU.64 UR4, c[0x0][0x390] ;  /* 0x00007200ff0477ac */ /* 0x000e620008000a00 */
[----:B------:R-:W2:Y:S01]  /*00b0*/  LDCU.64 UR8, c[0x0][0x358] ;  /* 0x00006b00ff0877ac */ /* 0x000ea20008000a00 */
[----:B------:R-:W3:Y:S01]  /*00c0*/  LDCU UR10, c[0x0][0x39c] ;  /* 0x00007380ff0a77ac */ /* 0x000ee20008000800 */
[----:B0-----:R-:W-:Y:S01]  /*00d0*/  IMAD R25, R25, UR7, RZ ;  /* 0x0000000719197c24 */ /* 0x001fe2000f8e02ff */
[----:B-1----:R-:W-:Y:S02]  /*00e0*/  USHF.R.S32.HI UR6, URZ, 0x1f, UR5 ;  /* 0x0000001fff067899 */ /* 0x002fe40008011405 */
[----:B--23--:R-:W-:-:S12]  /*00f0*/  USHF.R.S32.HI UR5, URZ, 0x1f, UR4 ;  /* 0x0000001fff057899 */ /* 0x00cfd80008011404 */
.L_x_75:
[----:B------:R-:W0:Y:S01]  /*0100*/  LDCU UR4, c[0x0][0x394] ;  /* 0x00007280ff0477ac */ /* 0x000e220008000800 */
[----:B------:R-:W-:Y:S01]  /*0110*/  BSSY.RECONVERGENT B0, `(.L_x_64) ;  /* 0x0000024000007945 */ /* 0x000fe20003800200 */
[----:B0-----:R-:W-:Y:S02]  /*0120*/  IMAD R2, R0, UR4, RZ ;  /* 0x0000000400027c24 */ /* 0x001fe4000f8e02ff */
[----:B------:R-:W-:-:S04]  /*0130*/  IMAD.WIDE.U32 R4, R3, UR4, RZ ;  /* 0x0000000403047c25 */ /* 0x000fc8000f8e00ff */
[----:B------:R-:W-:-:S04]  /*0140*/  IMAD R7, R3, UR6, R2 ;  /* 0x0000000603077c24 */ /* 0x000fc8000f8e0202 */
[----:B------:R-:W-:-:S05]  /*0150*/  IMAD.IADD R6, R5, 0x1, R7 ;  /* 0x0000000105067824 */ /* 0x000fca00078e0207 */
[----:B------:R-:W-:-:S04]  /*0160*/  LOP3.LUT R2, R6, UR5, RZ, 0xfc, !PT ;  /* 0x0000000506027c12 */ /* 0x000fc8000f8efcff */
[----:B------:R-:W-:-:S13]  /*0170*/  ISETP.NE.U32.AND P0, PT, R2, RZ, PT ;  /* 0x000000ff0200720c */ /* 0x000fda0003f05070 */
[----:B------:R-:W-:Y:S05]  /*0180*/  @P0 BRA `(.L_x_65) ;  /* 0x0000000000580947 */ /* 0x000fea0003800000 */
[----:B------:R-:W0:Y:S02]  /*0190*/  LDCU UR4, c[0x0][0x390] ;  /* 0x00007200ff0477ac */ /* 0x000e240008000800 */
[----:B0-----:R-:W0:Y:S01]  /*01a0*/  I2F.U32.RP R2, UR4 ;  /* 0x0000000400027d06 */ /* 0x001e220008209000 */
[----:B------:R-:W-:-:S07]  /*01b0*/  ISETP.NE.U32.AND P2, PT, RZ, UR4, PT ;  /* 0x00000004ff007c0c */ /* 0x000fce000bf45070 */
[----:B0-----:R-:W0:Y:S02]  /*01c0*/  MUFU.RCP R2, R2 ;  /* 0x0000000200027308 */ /* 0x001e240000001000 */
[----:B0-----:R-:W-:-:S06]  /*01d0*/  VIADD R6, R2, 0xffffffe ;  /* 0x0ffffffe02067836 */ /* 0x001fcc0000000000 */
[----:B------:R0:W1:Y:S02]  /*01e0*/  F2I.FTZ.U32.TRUNC.NTZ R7, R6 ;  /* 0x0000000600077305 */ /* 0x000064000021f000 */
[----:B0-----:R-:W-:Y:S02]  /*01f0*/  HFMA2 R6, -RZ, RZ, 0, 0 ;  /* 0x00000000ff067431 */ /* 0x001fe400000001ff */
[----:B-1----:R-:W-:-:S04]  /*0200*/  IMAD.MOV R5, RZ, RZ, -R7 ;  /* 0x000000ffff057224 */ /* 0x002fc800078e0a07 */
[----:B------:R-:W-:-:S04]  /*0210*/  IMAD R5, R5, UR4, RZ ;  /* 0x0000000405057c24 */ /* 0x000fc8000f8e02ff */
[----:B------:R-:W-:-:S06]  /*0220*/  IMAD.HI.U32 R7, R7, R5, R6 ;  /* 0x0000000507077227 */ /* 0x000fcc00078e0006 */
[----:B------:R-:W-:-:S04]  /*0230*/  IMAD.HI.U32 R7, R7, R4, RZ ;  /* 0x0000000407077227 */ /* 0x000fc800078e00ff */
[----:B------:R-:W-:-:S04]  /*0240*/  IMAD.MOV R5, RZ, RZ, -R7 ;  /* 0x000000ffff057224 */ /* 0x000fc800078e0a07 */
[----:B------:R-:W-:-:S05]  /*0250*/  IMAD R5, R5, UR4, R4 ;  /* 0x0000000405057c24 */ /* 0x000fca000f8e0204 */
[----:B------:R-:W-:-:S13]  /*0260*/  ISETP.GE.U32.AND P0, PT, R5, UR4, PT ;  /* 0x0000000405007c0c */ /* 0x000fda000bf06070 */
[----:B------:R-:W-:Y:S02]  /*0270*/  @P0 VIADD R5, R5, -UR4 ;  /* 0x8000000405050c36 */ /* 0x000fe40008000000 */
[----:B------:R-:W-:-:S03]  /*0280*/  @P0 VIADD R7, R7, 0x1 ;  /* 0x0000000107070836 */ /* 0x000fc60000000000 */
[----:B------:R-:W-:-:S13]  /*0290*/  ISETP.GE.U32.AND P1, PT, R5, UR4, PT ;  /* 0x0000000405007c0c */ /* 0x000fda000bf26070 */
[----:B------:R-:W-:Y:S02]  /*02a0*/  @P1 IADD3 R7, PT, PT, R7, 0x1, RZ ;  /* 0x0000000107071810 */ /* 0x000fe40007ffe0ff */
[----:B------:R-:W-:-:S05]  /*02b0*/  @!P2 LOP3.LUT R7, RZ, UR4, RZ, 0x33, !PT ;  /* 0x00000004ff07ac12 */ /* 0x000fca000f8e33ff */
[----:B------:R-:W-:-:S04]  /*02c0*/  IMAD.MOV R9, RZ, RZ, -R7 ;  /* 0x000000ffff097224 */ /* 0x000fc800078e0a07 */
[----:B------:R-:W-:Y:S01]  /*02d0*/  IMAD R9, R9, UR4, R4 ;  /* 0x0000000409097c24 */ /* 0x000fe2000f8e0204 */
[----:B------:R-:W-:Y:S06]  /*02e0*/  BRA `(.L_x_66) ;  /* 0x0000000000187947 */ /* 0x000fec0003800000 */
.L_x_65:
[----:B------:R-:W-:-:S07]  /*02f0*/  MOV R2, 0x310 ;  /* 0x0000031000027802 */ /* 0x000fce0000000f00 */
[----:B------:R-:W-:Y:S05]  /*0300*/  CALL.REL.NOINC `($__internal_0_$__cuda_sm20_div_u64) ;  /* 0x0000000800d47944 */ /* 0x000fea0003c00000 */
[----:B------:R-:W0:Y:S01]  /*0310*/  LDCU UR4, c[0x0][0x390] ;  /* 0x00007200ff0477ac */ /* 0x000e220008000800 */
[--C-:B------:R-:W-:Y:S02]  /*0320*/  IMAD.MOV R9, RZ, RZ, -R8.reuse ;  /* 0x000000ffff097224 */ /* 0x100fe400078e0a08 */
[----:B------:R-:W-:Y:S02]  /*0330*/  IMAD.MOV.U32 R7, RZ, RZ, R8 ;  /* 0x000000ffff077224 */ /* 0x000fe400078e0008 */
[----:B0-----:R-:W-:-:S07]  /*0340*/  IMAD R9, R9, UR4, R4 ;  /* 0x0000000409097c24 */ /* 0x001fce000f8e0204 */
.L_x_66:
[----:B------:R-:W-:Y:S05]  /*0350*/  BSYNC.RECONVERGENT B0 ;  /* 0x0000000000007941 */ /* 0x000fea0003800200 */
.L_x_64:
[----:B------:R-:W0:Y:S01]  /*0360*/  LDC R8, c[0x0][0x3a4] ;  /* 0x0000e900ff087b82 */ /* 0x000e220000000800 */
[----:B------:R-:W-:Y:S01]  /*0370*/  ISETP.GE.AND P2, PT, R7, RZ, PT ;  /* 0x000000ff0700720c */ /* 0x000fe20003f46270 */
[----:B------:R-:W1:Y:S01]  /*0380*/  LDCU UR4, c[0x0][0x3a0] ;  /* 0x00007400ff0477ac */ /* 0x000e620008000800 */
[----:B------:R-:W-:Y:S01]  /*0390*/  BSSY.RECONVERGENT B0, `(.L_x_67) ;  /* 0x00000a0000007945 */ /* 0x000fe20003800200 */
[----:B0-----:R-:W-:-:S04]  /*03a0*/  IABS R11, R8 ;  /* 0x00000008000b7213 */ /* 0x001fc80000000000 */
[----:B------:R-:W0:Y:S08]  /*03b0*/  I2F.RP R2, R11 ;  /* 0x0000000b00027306 */ /* 0x000e300000209400 */
[----:B0-----:R-:W0:Y:S02]  /*03c0*/  MUFU.RCP R2, R2 ;  /* 0x0000000200027308 */ /* 0x001e240000001000 */
[----:B0-----:R-:W-:-:S06]  /*03d0*/  IADD3 R4, PT, PT, R2, 0xffffffe, RZ ;  /* 0x0ffffffe02047810 */ /* 0x001fcc0007ffe0ff */
[----:B------:R0:W2:Y:S02]  /*03e0*/  F2I.FTZ.U32.TRUNC.NTZ R5, R4 ;  /* 0x0000000400057305 */ /* 0x0000a4000021f000 */
[----:B0-----:R-:W-:Y:S02]  /*03f0*/  IMAD.MOV.U32 R4, RZ, RZ, RZ ;  /* 0x000000ffff047224 */ /* 0x001fe400078e00ff */
[----:B--2---:R-:W-:-:S04]  /*0400*/  IMAD.MOV R6, RZ, RZ, -R5 ;  /* 0x000000ffff067224 */ /* 0x004fc800078e0a05 */
[----:B------:R-:W-:Y:S01]  /*0410*/  IMAD R13, R6, R11, RZ ;  /* 0x0000000b060d7224 */ /* 0x000fe200078e02ff */
[----:B------:R-:W-:-:S03]  /*0420*/  IABS R6, R7 ;  /* 0x0000000700067213 */ /* 0x000fc60000000000 */
[----:B------:R-:W-:-:S06]  /*0430*/  IMAD.HI.U32 R5, R5, R13, R4 ;  /* 0x0000000d05057227 */ /* 0x000fcc00078e0004 */
[----:B------:R-:W-:-:S04]  /*0440*/  IMAD.HI.U32 R5, R5, R6, RZ ;  /* 0x0000000605057227 */ /* 0x000fc800078e00ff */
[----:B------:R-:W-:-:S04]  /*0450*/  IMAD.MOV R5, RZ, RZ, -R5 ;  /* 0x000000ffff057224 */ /* 0x000fc800078e0a05 */
[C---:B------:R-:W-:Y:S01]  /*0460*/  IMAD R2, R11.reuse, R5, R6 ;  /* 0x000000050b027224 */ /* 0x040fe200078e0206 */
[----:B------:R-:W-:Y:S02]  /*0470*/  CS2R R4, SRZ ;  /* 0x0000000000047805 */ /* 0x000fe4000001ff00 */
[----:B------:R-:W-:Y:S02]  /*0480*/  CS2R R6, SRZ ;  /* 0x0000000000067805 */ /* 0x000fe4000001ff00 */
        /* <DEDUP_REMOVED lines=8> */
[----:B-1----:R-:W-:-:S04]  /*0510*/  IADD3 R8, PT, PT, R11, -UR4, RZ ;  /* 0x800000040b087c10 */ /* 0x002fc8000fffe0ff */
[C---:B------:R-:W-:Y:S01]  /*0520*/  ISETP.GE.AND P0, PT, R8.reuse, -0x1, PT ;  /* 0xffffffff0800780c */ /* 0x040fe20003f06270 */
[----:B------:R-:W-:-:S05]  /*0530*/  VIADD R2, R8, 0x1 ;  /* 0x0000000108027836 */ /* 0x000fca0000000000 */
[C---:B------:R-:W-:Y:S02]  /*0540*/  SEL R26, R2.reuse, RZ, P0 ;  /* 0x000000ff021a7207 */ /* 0x040fe40000000000 */
[----:B------:R-:W-:Y:S02]  /*0550*/  SEL R2, R2, RZ, !P0 ;  /* 0x000000ff02027207 */ /* 0x000fe40004000000 */
[----:B------:R-:W-:-:S03]  /*0560*/  ISETP.GT.AND P0, PT, R26, R11, PT ;  /* 0x0000000b1a00720c */ /* 0x000fc60003f04270 */
[----:B------:R-:W-:-:S10]  /*0570*/  IMAD R24, R9, UR4, -R2 ;  /* 0x0000000409187c24 */ /* 0x000fd4000f8e0a02 */
[----:B------:R-:W-:Y:S05]  /*0580*/  @P0 BRA `(.L_x_68) ;  /* 0x0000000800000947 */ /* 0x000fea0003800000 */
[----:B------:R-:W-:Y:S01]  /*0590*/  VIMNMX R8, PT, PT, R8, -0x1, !PT ;  /* 0xffffffff08087848 */ /* 0x000fe20007fe0100 */
[----:B------:R-:W-:Y:S01]  /*05a0*/  BSSY.RECONVERGENT B1, `(.L_x_69) ;  /* 0x0000048000017945 */ /* 0x000fe20003800200 */
[----:B------:R-:W-:Y:S02]  /*05b0*/  CS2R R6, SRZ ;  /* 0x0000000000067805 */ /* 0x000fe4000001ff00 */
[----:B------:R-:W-:Y:S01]  /*05c0*/  CS2R R4, SRZ ;  /* 0x0000000000047805 */ /* 0x000fe2000001ff00 */
[----:B------:R-:W-:-:S05]  /*05d0*/  IMAD.IADD R2, R8, 0x1, -R11 ;  /* 0x0000000108027824 */ /* 0x000fca00078e0a0b */
[----:B------:R-:W-:Y:S01]  /*05e0*/  ISETP.GT.U32.AND P0, PT, R2, -0x4, PT ;  /* 0xfffffffc0200780c */ /* 0x000fe20003f04070 */
[----:B------:R-:W-:-:S12]  /*05f0*/  IMAD.IADD R2, R11, 0x1, -R8 ;  /* 0x000000010b027824 */ /* 0x000fd800078e0a08 */
[----:B------:R-:W-:Y:S05]  /*0600*/  @P0 BRA `(.L_x_70) ;  /* 0x0000000400040947 */ /* 0x000fea0003800000 */
[----:B------:R-:W-:Y:S01]  /*0610*/  LOP3.LUT R16, R2, 0xfffffffc, RZ, 0xc0, !PT ;  /* 0xfffffffc02107812 */ /* 0x000fe200078ec0ff */
[----:B------:R-:W-:Y:S01]  /*0620*/  BSSY.RECONVERGENT B2, `(.L_x_71) ;  /* 0x000003e000027945 */ /* 0x000fe20003800200 */
[----:B------:R-:W-:Y:S02]  /*0630*/  IADD3 R17, PT, PT, R8, 0x2, RZ ;  /* 0x0000000208117810 */ /* 0x000fe40007ffe0ff */
[----:B------:R-:W-:Y:S01]  /*0640*/  CS2R R6, SRZ ;  /* 0x0000000000067805 */ /* 0x000fe2000001ff00 */
[----:B------:R-:W-:-:S07]  /*0650*/  IMAD.MOV R16, RZ, RZ, -R16 ;  /* 0x000000ffff107224 */ /* 0x000fce00078e0a10 */
.L_x_72:
[----:B------:R-:W-:Y:S01]  /*0660*/  VIADD R18, R17, 0xffffffff ;  /* 0xffffffff11127836 */ /* 0x000fe20000000000 */
[----:B------:R-:W0:Y:S04]  /*0670*/  LDC.64 R20, c[0x0][0x388] ;  /* 0x0000e200ff147b82 */ /* 0x000e280000000a00 */
[----:B------:R-:W-:-:S04]  /*0680*/  ISETP.GE.AND P2, PT, R18, RZ, PT ;  /* 0x000000ff1200720c */ /* 0x000fc80003f46270 */
[----:B------:R-:W-:-:S13]  /*0690*/  ISETP.GE.OR P2, PT, R18, UR10, !P2 ;  /* 0x0000000a12007c0c */ /* 0x000fda000d746670 */
[----:B------:R-:W1:Y:S01]  /*06a0*/  @!P2 LDC.64 R12, c[0x0][0x380] ;  /* 0x0000e000ff0cab82 */ /* 0x000e620000000a00 */
[----:B0-----:R-:W-:-:S05]  /*06b0*/  IMAD.WIDE R20, R24, 0x10, R20 ;  /* 0x0000001018147825 */ /* 0x001fca00078e0214 */
[----:B------:R-:W2:Y:S01]  /*06c0*/  @!P2 LDG.E.128.CONSTANT R8, desc[UR8][R20.64] ;  /* 0x000000081408a981 */ /* 0x000ea2000c1e9d00 */
[----:B-1----:R-:W-:-:S06]  /*06d0*/  @!P2 IMAD.WIDE.U32 R12, R18, 0x10, R12 ;  /* 0x00000010120ca825 */ /* 0x002fcc00078e000c */
[----:B------:R-:W2:Y:S01]  /*06e0*/  @!P2 LDG.E.128.CONSTANT R12, desc[UR8][R12.64] ;  /* 0x000000080c0ca981 */ /* 0x000ea2000c1e9d00 */
[----:B------:R-:W-:-:S04]  /*06f0*/  ISETP.GE.AND P1, PT, R18, -0x1, PT ;  /* 0xffffffff1200780c */ /* 0x000fc80003f26270 */
[----:B------:R-:W-:-:S13]  /*0700*/  ISETP.GE.OR P1, PT, R17, UR10, !P1 ;  /* 0x0000000a11007c0c */ /* 0x000fda000cf26670 */
[----:B------:R-:W0:Y:S01]  /*0710*/  @!P1 LDC.64 R26, c[0x0][0x380] ;  /* 0x0000e000ff1a9b82 */ /* 0x000e220000000a00 */
[C---:B--2---:R-:W-:Y:S02]  /*0720*/  @!P2 DMUL R22, R14.reuse, R10 ;  /* 0x0000000a0e16a228 */ /* 0x044fe40000000000 */
[----:B------:R-:W-:Y:S01]  /*0730*/  @!P2 DMUL R28, R14, R8 ;  /* 0x000000080e1ca228 */ /* 0x000fe20000000000 */
[----:B0-----:R-:W-:-:S05]  /*0740*/  @!P1 IMAD.WIDE.U32 R14, R17, 0x10, R26 ;  /* 0x00000010110e9825 */ /* 0x001fca00078e001a */
[C---:B------:R-:W-:Y:S02]  /*0750*/  @!P2 DFMA R22, R12.reuse, R8, -R22 ;  /* 0x000000080c16a22b */ /* 0x040fe40000000816 */
[----:B------:R-:W-:Y:S01]  /*0760*/  @!P2 DFMA R28, R12, R10, R28 ;  /* 0x0000000a0c1ca22b */ /* 0x000fe2000000001c */
[----:B------:R-:W2:Y:S04]  /*0770*/  @!P1 LDG.E.128.CONSTANT R8, desc[UR8][R20.64+0x10] ;  /* 0x0000100814089981 */ /* 0x000ea8000c1e9d00 */
[----:B------:R-:W2:Y:S01]  /*0780*/  @!P1 LDG.E.128.CONSTANT R12, desc[UR8][R14.64] ;  /* 0x000000080e0c9981 */ /* 0x000ea2000c1e9d00 */
[----:B------:R-:W-:Y:S01]  /*0790*/  @!P2 DADD R4, R4, R22 ;  /* 0x000000000404a229 */ /* 0x000fe20000000016 */
[----:B------:R-:W-:Y:S01]  /*07a0*/  ISETP.GE.AND P0, PT, R18, -0x2, PT ;  /* 0xfffffffe1200780c */ /* 0x000fe20003f06270 */
[----:B--2---:R-:W-:-:S02]  /*07b0*/  @!P1 DMUL R26, R14, R10 ;  /* 0x0000000a0e1a9228 */ /* 0x004fc40000000000 */
[----:B------:R-:W-:-:S06]  /*07c0*/  @!P1 DMUL R22, R14, R8 ;  /* 0x000000080e169228 */ /* 0x000fcc0000000000 */
[----:B------:R-:W-:Y:S01]  /*07d0*/  @!P1 DFMA R26, R12, R8, -R26 ;  /* 0x000000080c1a922b */ /* 0x000fe2000000081a */
[----:B------:R-:W-:-:S04]  /*07e0*/  IADD3 R9, PT, PT, R17, 0x1, RZ ;  /* 0x0000000111097810 */ /* 0x000fc80007ffe0ff */
[----:B------:R-:W-:Y:S01]  /*07f0*/  ISETP.GE.OR P0, PT, R9, UR10, !P0 ;  /* 0x0000000a09007c0c */ /* 0x000fe2000c706670 */
[----:B------:R-:W-:-:S12]  /*0800*/  @!P1 DFMA R22, R12, R10, R22 ;  /* 0x0000000a0c16922b */ /* 0x000fd80000000016 */
[----:B------:R-:W0:Y:S02]  /*0810*/  @!P0 LDC.64 R12, c[0x0][0x380] ;  /* 0x0000e000ff0c8b82 */ /* 0x000e240000000a00 */
[----:B0-----:R-:W-:Y:S02]  /*0820*/  @!P0 IMAD.WIDE.U32 R12, R9, 0x10, R12 ;  /* 0x00000010090c8825 */ /* 0x001fe400078e000c */
[----:B------:R-:W2:Y:S04]  /*0830*/  @!P0 LDG.E.128.CONSTANT R8, desc[UR8][R20.64+0x20] ;  /* 0x0000200814088981 */ /* 0x000ea8000c1e9d00 */
[----:B------:R-:W2:Y:S01]  /*0840*/  @!P0 LDG.E.128.CONSTANT R12, desc[UR8][R12.64] ;  /* 0x000000080c0c8981 */ /* 0x000ea2000c1e9d00 */
[----:B------:R-:W-:Y:S01]  /*0850*/  @!P2 DADD R6, R6, R28 ;  /* 0x000000000606a229 */ /* 0x000fe2000000001c */
[----:B------:R-:W-:Y:S01]  /*0860*/  ISETP.GE.AND P2, PT, R18, -0x3, PT ;  /* 0xfffffffd1200780c */ /* 0x000fe20003f46270 */
[----:B------:R-:W-:-:S05]  /*0870*/  VIADD R28, R17, 0x2 ;  /* 0x00000002111c7836 */ /* 0x000fca0000000000 */
[----:B------:R-:W-:Y:S01]  /*0880*/  ISETP.GE.OR P2, PT, R28, UR10, !P2 ;  /* 0x0000000a1c007c0c */ /* 0x000fe2000d746670 */
[----:B------:R-:W-:Y:S02]  /*0890*/  @!P1 DADD R4, R4, R26 ;  /* 0x0000000004049229 */ /* 0x000fe4000000001a */
[C---:B--2---:R-:W-:Y:S02]  /*08a0*/  @!P0 DMUL R18, R14.reuse, R10 ;  /* 0x0000000a0e128228 */ /* 0x044fe40000000000 */
[----:B------:R-:W-:-:S08]  /*08b0*/  @!P0 DMUL R26, R14, R8 ;  /* 0x000000080e1a8228 */ /* 0x000fd00000000000 */
[----:B------:R-:W0:Y:S01]  /*08c0*/  @!P2 LDC.64 R14, c[0x0][0x380] ;  /* 0x0000e000ff0eab82 */ /* 0x000e220000000a00 */
[C---:B------:R-:W-:Y:S02]  /*08d0*/  @!P0 DFMA R18, R12.reuse, R8, -R18 ;  /* 0x000000080c12822b */ /* 0x040fe40000000812 */
[----:B------:R-:W-:Y:S01]  /*08e0*/  @!P0 DFMA R26, R12, R10, R26 ;  /* 0x0000000a0c1a822b */ /* 0x000fe2000000001a */
[----:B------:R-:W2:Y:S01]  /*08f0*/  @!P2 LDG.E.128.CONSTANT R8, desc[UR8][R20.64+0x30] ;  /* 0x000030081408a981 */ /* 0x000ea2000c1e9d00 */
[----:B0-----:R-:W-:-:S06]  /*0900*/  @!P2 IMAD.WIDE.U32 R14, R28, 0x10, R14 ;  /* 0x000000101c0ea825 */ /* 0x001fcc00078e000e */
[----:B------:R-:W2:Y:S01]  /*0910*/  @!P2 LDG.E.128.CONSTANT R12, desc[UR8][R14.64] ;  /* 0x000000080e0ca981 */ /* 0x000ea2000c1e9d00 */
[----:B------:R-:W-:Y:S01]  /*0920*/  @!P1 DADD R6, R6, R22 ;  /* 0x0000000006069229 */ /* 0x000fe20000000016 */
[----:B------:R-:W-:Y:S01]  /*0930*/  VIADD R16, R16, 0x4 ;  /* 0x0000000410107836 */ /* 0x000fe20000000000 */
[----:B------:R-:W-:-:S06]  /*0940*/  @!P0 DADD R4, R4, R18 ;  /* 0x0000000004048229 */ /* 0x000fcc0000000012 */
[----:B------:R-:W-:Y:S01]  /*0950*/  @!P0 DADD R6, R6, R26 ;  /* 0x0000000006068229 */ /* 0x000fe2000000001a */
[----:B------:R-:W-:Y:S01]  /*0960*/  ISETP.NE.AND P0, PT, R16, RZ, PT ;  /* 0x000000ff1000720c */ /* 0x000fe20003f05270 */
[----:B------:R-:W-:Y:S01]  /*0970*/  VIADD R17, R17, 0x4 ;  /* 0x0000000411117836 */ /* 0x000fe20000000000 */
[----:B------:R-:W-:Y:S01]  /*0980*/  IADD3 R24, PT, PT, R24, 0x4, RZ ;  /* 0x0000000418187810 */ /* 0x000fe20007ffe0ff */
[C---:B--2---:R-:W-:Y:S02]  /*0990*/  @!P2 DMUL R22, R14.reuse, R10 ;  /* 0x0000000a0e16a228 */ /* 0x044fe40000000000 */
[----:B------:R-:W-:-:S06]  /*09a0*/  @!P2 DMUL R28, R14, R8 ;  /* 0x000000080e1ca228 */ /* 0x000fcc0000000000 */
[C---:B------:R-:W-:Y:S02]  /*09b0*/  @!P2 DFMA R22, R12.reuse, R8, -R22 ;  /* 0x000000080c16a22b */ /* 0x040fe40000000816 */
[----:B------:R-:W-:-:S06]  /*09c0*/  @!P2 DFMA R28, R12, R10, R28 ;  /* 0x0000000a0c1ca22b */ /* 0x000fcc000000001c */
[----:B------:R-:W-:Y:S02]  /*09d0*/  @!P2 DADD R4, R4, R22 ;  /* 0x000000000404a229 */ /* 0x000fe40000000016 */
[----:B------:R-:W-:Y:S01]  /*09e0*/  @!P2 DADD R6, R6, R28 ;  /* 0x000000000606a229 */ /* 0x000fe2000000001c */
[----:B------:R-:W-:Y:S10]  /*09f0*/  @P0 BRA `(.L_x_72) ;  /* 0xfffffffc00180947 */ /* 0x000ff4000383ffff */
[----:B------:R-:W-:Y:S05]  /*0a00*/  BSYNC.RECONVERGENT B2 ;  /* 0x0000000000027941 */ /* 0x000fea0003800200 */
.L_x_71:
[----:B------:R-:W-:-:S07]  /*0a10*/  VIADD R26, R17, 0xffffffff ;  /* 0xffffffff111a7836 */ /* 0x000fce0000000000 */
.L_x_70:
[----:B------:R-:W-:Y:S05]  /*0a20*/  BSYNC.RECONVERGENT B1 ;  /* 0x0000000000017941 */ /* 0x000fea0003800200 */
.L_x_69:
[----:B------:R-:W-:-:S13]  /*0a30*/  LOP3.LUT P0, R8, R2, 0x3, RZ, 0xc0, !PT ;  /* 0x0000000302087812 */ /* 0x000fda000780c0ff */
[----:B------:R-:W-:Y:S05]  /*0a40*/  @!P0 BRA `(.L_x_68) ;  /* 0x0000000000d08947 */ /* 0x000fea0003800000 */
[----:B------:R-:W-:Y:S01]  /*0a50*/  ISETP.NE.AND P0, PT, R8, 0x1, PT ;  /* 0x000000010800780c */ /* 0x000fe20003f05270 */
[----:B------:R-:W-:-:S12]  /*0a60*/  BSSY.RECONVERGENT B1, `(.L_x_73) ;  /* 0x0000020000017945 */ /* 0x000fd80003800200 */
[----:B------:R-:W-:Y:S05]  /*0a70*/  @!P0 BRA `(.L_x_74) ;  /* 0x0000000000788947 */ /* 0x000fea0003800000 */
[----:B------:R-:W0:Y:S01]  /*0a80*/  LDCU UR4, c[0x0][0x39c] ;  /* 0x00007380ff0477ac */ /* 0x000e220008000800 */
[C---:B------:R-:W-:Y:S01]  /*0a90*/  ISETP.GE.AND P0, PT, R26.reuse, RZ, PT ;  /* 0x000000ff1a00720c */ /* 0x040fe20003f06270 */
[----:B------:R-:W1:Y:S03]  /*0aa0*/  LDC.64 R28, c[0x0][0x388] ;  /* 0x0000e200ff1c7b82 */ /* 0x000e660000000a00 */
[----:B0-----:R-:W-:Y:S01]  /*0ab0*/  ISETP.GE.OR P0, PT, R26, UR4, !P0 ;  /* 0x000000041a007c0c */ /* 0x001fe2000c706670 */
[----:B-1----:R-:W-:-:S12]  /*0ac0*/  IMAD.WIDE R28, R24, 0x10, R28 ;  /* 0x00000010181c7825 */ /* 0x002fd800078e021c */
[----:B------:R-:W0:Y:S01]  /*0ad0*/  @!P0 LDC.64 R12, c[0x0][0x380] ;  /* 0x0000e000ff0c8b82 */ /* 0x000e220000000a00 */
[----:B------:R-:W2:Y:S01]  /*0ae0*/  @!P0 LDG.E.128.CONSTANT R8, desc[UR8][R28.64] ;  /* 0x000000081c088981 */ /* 0x000ea2000c1e9d00 */
[----:B0-----:R-:W-:-:S06]  /*0af0*/  @!P0 IMAD.WIDE.U32 R12, R26, 0x10, R12 ;  /* 0x000000101a0c8825 */ /* 0x001fcc00078e000c */
[----:B------:R-:W2:Y:S01]  /*0b00*/  @!P0 LDG.E.128.CONSTANT R12, desc[UR8][R12.64] ;  /* 0x000000080c0c8981 */ /* 0x000ea2000c1e9d00 */
[C---:B------:R-:W-:Y:S02]  /*0b10*/  ISETP.GE.AND P1, PT, R26.reuse, -0x1, PT ;  /* 0xffffffff1a00780c */ /* 0x040fe40003f26270 */
[----:B------:R-:W-:-:S04]  /*0b20*/  IADD3 R19, PT, PT, R26, 0x1, RZ ;  /* 0x000000011a137810 */ /* 0x000fc80007ffe0ff */
[----:B------:R-:W-:-:S13]  /*0b30*/  ISETP.GE.OR P1, PT, R19, UR4, !P1 ;  /* 0x0000000413007c0c */ /* 0x000fda000cf26670 */
[----:B------:R-:W0:Y:S02]  /*0b40*/  @!P1 LDC.64 R20, c[0x0][0x380] ;  /* 0x0000e000ff149b82 */ /* 0x000e240000000a00 */
[----:B0-----:R-:W-:-:S06]  /*0b50*/  @!P1 IMAD.WIDE.U32 R20, R19, 0x10, R20 ;  /* 0x0000001013149825 */ /* 0x001fcc00078e0014 */
[----:B------:R-:W3:Y:S01]  /*0b60*/  @!P1 LDG.E.128.CONSTANT R20, desc[UR8][R20.64] ;  /* 0x0000000814149981 */ /* 0x000ee2000c1e9d00 */
[C---:B--2---:R-:W-:Y:S02]  /*0b70*/  @!P0 DMUL R16, R14.reuse, R10 ;  /* 0x0000000a0e108228 */ /* 0x044fe40000000000 */
[----:B------:R-:W-:-:S06]  /*0b80*/  @!P0 DMUL R14, R14, R8 ;  /* 0x000000080e0e8228 */ /* 0x000fcc0000000000 */
[C---:B------:R-:W-:Y:S02]  /*0b90*/  @!P0 DFMA R8, R12.reuse, R8, -R16 ;  /* 0x000000080c08822b */ /* 0x040fe40000000810 */
[----:B------:R-:W3:Y:S01]  /*0ba0*/  @!P1 LDG.E.128.CONSTANT R16, desc[UR8][R28.64+0x10] ;  /* 0x000010081c109981 */ /* 0x000ee2000c1e9d00 */
[----:B------:R-:W-:-:S05]  /*0bb0*/  @!P0 DFMA R14, R12, R10, R14 ;  /* 0x0000000a0c0e822b */ /* 0x000fca000000000e */
[----:B------:R-:W-:-:S03]  /*0bc0*/  @!P0 DADD R4, R4, R8 ;  /* 0x0000000004048229 */ /* 0x000fc60000000008 */
[----:B------:R-:W-:Y:S01]  /*0bd0*/  @!P0 DADD R6, R6, R14 ;  /* 0x0000000006068229 */ /* 0x000fe2000000000e */
[----:B------:R-:W-:Y:S02]  /*0be0*/  VIADD R24, R24, 0x2 ;  /* 0x0000000218187836 */ /* 0x000fe40000000000 */
[----:B------:R-:W-:Y:S01]  /*0bf0*/  VIADD R26, R26, 0x2 ;  /* 0x000000021a1a7836 */ /* 0x000fe20000000000 */
[C---:B---3--:R-:W-:Y:S02]  /*0c00*/  @!P1 DMUL R10, R22.reuse, R18 ;  /* 0x00000012160a9228 */ /* 0x048fe40000000000 */
[----:B------:R-:W-:-:S06]  /*0c10*/  @!P1 DMUL R22, R22, R16 ;  /* 0x0000001016169228 */ /* 0x000fcc0000000000 */
[C---:B------:R-:W-:Y:S02]  /*0c20*/  @!P1 DFMA R10, R20.reuse, R16, -R10 ;  /* 0x00000010140a922b */ /* 0x040fe4000000080a */
[----:B------:R-:W-:-:S06]  /*0c30*/  @!P1 DFMA R22, R20, R18, R22 ;  /* 0x000000121416922b */ /* 0x000fcc0000000016 */
[----:B------:R-:W-:Y:S02]  /*0c40*/  @!P1 DADD R4, R4, R10 ;  /* 0x0000000004049229 */ /* 0x000fe4000000000a */
[----:B------:R-:W-:-:S11]  /*0c50*/  @!P1 DADD R6, R6, R22 ;  /* 0x0000000006069229 */ /* 0x000fd60000000016 */
.L_x_74:
[----:B------:R-:W-:Y:S05]  /*0c60*/  BSYNC.RECONVERGENT B1 ;  /* 0x0000000000017941 */ /* 0x000fea0003800200 */
.L_x_73:
[----:B------:R-:W0:Y:S01]  /*0c70*/  LDCU UR4, c[0x0][0x39c] ;  /* 0x00007380ff0477ac */ /* 0x000e220008000800 */
[----:B------:R-:W-:Y:S02]  /*0c80*/  ISETP.GE.AND P0, PT, R26, RZ, PT ;  /* 0x000000ff1a00720c */ /* 0x000fe40003f06270 */
[----:B------:R-:W-:Y:S02]  /*0c90*/  LOP3.LUT R2, R2, 0x1, RZ, 0xc0, !PT ;  /* 0x0000000102027812 */ /* 0x000fe400078ec0ff */
[----:B0-----:R-:W-:-:S04]  /*0ca0*/  ISETP.GE.OR P0, PT, R26, UR4, !P0 ;  /* 0x000000041a007c0c */ /* 0x001fc8000c706670 */
[----:B------:R-:W-:-:S13]  /*0cb0*/  ISETP.NE.U32.OR P0, PT, R2, 0x1, P0 ;  /* 0x000000010200780c */ /* 0x000fda0000705470 */
[----:B------:R-:W-:Y:S05]  /*0cc0*/  @P0 BRA `(.L_x_68) ;  /* 0x0000000000300947 */ /* 0x000fea0003800000 */
[----:B------:R-:W0:Y:S08]  /*0cd0*/  LDC.64 R8, c[0x0][0x380] ;  /* 0x0000e000ff087b82 */ /* 0x000e300000000a00 */
[----:B------:R-:W1:Y:S01]  /*0ce0*/  LDC.64 R12, c[0x0][0x388] ;  /* 0x0000e200ff0c7b82 */ /* 0x000e620000000a00 */
[----:B0-----:R-:W-:-:S06]  /*0cf0*/  IMAD.WIDE.U32 R8, R26, 0x10, R8 ;  /* 0x000000101a087825 */ /* 0x001fcc00078e0008 */
[----:B------:R-:W2:Y:S01]  /*0d00*/  LDG.E.128.CONSTANT R8, desc[UR8][R8.64] ;  /* 0x0000000808087981 */ /* 0x000ea2000c1e9d00 */
[----:B-1----:R-:W-:-:S06]  /*0d10*/  IMAD.WIDE R12, R24, 0x10, R12 ;  /* 0x00000010180c7825 */ /* 0x002fcc00078e020c */
[----:B------:R-:W2:Y:S02]  /*0d20*/  LDG.E.128.CONSTANT R12, desc[UR8][R12.64] ;  /* 0x000000080c0c7981 */ /* 0x000ea4000c1e9d00 */
[C---:B--2---:R-:W-:Y:S02]  /*0d30*/  DMUL R16, R10.reuse, R14 ;  /* 0x0000000e0a107228 */ /* 0x044fe40000000000 */
[----:B------:R-:W-:-:S06]  /*0d40*/  DMUL R10, R10, R12 ;  /* 0x0000000c0a0a7228 */ /* 0x000fcc0000000000 */
[C---:B------:R-:W-:Y:S02]  /*0d50*/  DFMA R16, R8.reuse, R12, -R16 ;  /* 0x0000000c0810722b */ /* 0x040fe40000000810 */
[----:B------:R-:W-:-:S06]  /*0d60*/  DFMA R10, R8, R14, R10 ;  /* 0x0000000e080a722b */ /* 0x000fcc000000000a */
[----:B------:R-:W-:Y:S02]  /*0d70*/  DADD R4, R4, R16 ;  /* 0x0000000004047229 */ /* 0x000fe40000000010 */
[----:B------:R-:W-:-:S11]  /*0d80*/  DADD R6, R6, R10 ;  /* 0x0000000006067229 */ /* 0x000fd6000000000a */
.L_x_68:
[----:B------:R-:W-:Y:S05]  /*0d90*/  BSYNC.RECONVERGENT B0 ;  /* 0x0000000000007941 */ /* 0x000fea0003800200 */
.L_x_67:
[----:B------:R-:W0:Y:S01]  /*0da0*/  LDCU.64 UR12, c[0x0][0x3a8] ;  /* 0x00007500ff0c77ac */ /* 0x000e220008000a00 */
[----:B------:R-:W1:Y:S01]  /*0db0*/  LDCU UR7, c[0x0][0x3b0] ;  /* 0x00007600ff0777ac */ /* 0x000e620008000800 */
[----:B0-----:R-:W-:-:S04]  /*0dc0*/  LEA R8, P0, R3, UR12, 0x4 ;  /* 0x0000000c03087c11 */ /* 0x001fc8000f8020ff */
[----:B------:R-:W-:Y:S01]  /*0dd0*/  LEA.HI.X R9, R3, UR13, R0, 0x4, P0 ;  /* 0x0000000d03097c11 */ /* 0x000fe200080f2400 */
[----:B-1----:R-:W-:Y:S01]  /*0de0*/  USHF.R.S32.HI UR4, URZ, 0x1f, UR7 ;  /* 0x0000001fff047899 */ /* 0x002fe20008011407 */
[----:B------:R-:W-:-:S03]  /*0df0*/  IADD3 R3, P0, PT, R25, R3, RZ ;  /* 0x0000000319037210 */ /* 0x000fc60007f1e0ff */
[----:B------:R0:W-:Y:S01]  /*0e00*/  STG.E.128 desc[UR8][R8.64], R4 ;  /* 0x0000000408007986 */ /* 0x0001e2000c101d08 */
[----:B------:R-:W-:Y:S02]  /*0e10*/  LEA.HI.X.SX32 R0, R25, R0, 0x1, P0 ;  /* 0x0000000019007211 */ /* 0x000fe400000f0eff */
[----:B------:R-:W-:-:S04]  /*0e20*/  ISETP.GE.U32.AND P0, PT, R3, UR7, PT ;  /* 0x0000000703007c0c */ /* 0x000fc8000bf06070 */
[----:B------:R-:W-:-:S13]  /*0e30*/  ISETP.GE.U32.AND.EX P0, PT, R0, UR4, PT, P0 ;  /* 0x0000000400007c0c */ /* 0x000fda000bf06100 */
[----:B0-----:R-:W-:Y:S05]  /*0e40*/  @!P0 BRA `(.L_x_75) ;  /* 0xfffffff000ac8947 */ /* 0x001fea000383ffff */
[----:B------:R-:W-:Y:S05]  /*0e50*/  EXIT ;  /* 0x000000000000794d */ /* 0x000fea0003800000 */
        .weak           $__internal_0_$__cuda_sm20_div_u64
        .type           $__internal_0_$__cuda_sm20_div_u64,@function
        .size           $__internal_0_$__cuda_sm20_div_u64,(.L_x_120 - $__internal_0_$__cuda_sm20_div_u64)
$__internal_0_$__cuda_sm20_div_u64:
[----:B------:R-:W0:Y:S02]  /*0e60*/  LDCU UR4, c[0x0][0x390] ;  /* 0x00007200ff0477ac */ /* 0x000e240008000800 */
[----:B0-----:R-:W0:Y:S08]  /*0e70*/  I2F.U64.RP R7, UR4 ;  /* 0x0000000400077d12 */ /* 0x001e300008309000 */
[----:B0-----:R-:W0:Y:S02]  /*0e80*/  MUFU.RCP R7, R7 ;  /* 0x0000000700077308 */ /* 0x001e240000001000 */
[----:B0-----:R-:W-:-:S06]  /*0e90*/  IADD3 R8, PT, PT, R7, 0x1ffffffe, RZ ;  /* 0x1ffffffe07087810 */ /* 0x001fcc0007ffe0ff */
[----:B------:R-:W0:Y:S02]  /*0ea0*/  F2I.U64.TRUNC R8, R8 ;  /* 0x0000000800087311 */ /* 0x000e24000020d800 */
[----:B0-----:R-:W-:-:S04]  /*0eb0*/  IMAD.WIDE.U32 R10, R8, UR4, RZ ;  /* 0x00000004080a7c25 */ /* 0x001fc8000f8e00ff */
[----:B------:R-:W-:Y:S01]  /*0ec0*/  IMAD R11, R8, UR5, R11 ;  /* 0x00000005080b7c24 */ /* 0x000fe2000f8e020b */
[----:B------:R-:W-:-:S03]  /*0ed0*/  IADD3 R13, P0, PT, RZ, -R10, RZ ;  /* 0x8000000aff0d7210 */ /* 0x000fc60007f1e0ff */
[----:B------:R-:W-:Y:S02]  /*0ee0*/  IMAD R11, R9, UR4, R11 ;  /* 0x00000004090b7c24 */ /* 0x000fe4000f8e020b */
[----:B------:R-:W-:-:S04]  /*0ef0*/  IMAD.HI.U32 R10, R8, R13, RZ ;  /* 0x0000000d080a7227 */ /* 0x000fc800078e00ff */
[----:B------:R-:W-:Y:S02]  /*0f00*/  IMAD.X R15, RZ, RZ, ~R11, P0 ;  /* 0x000000ffff0f7224 */ /* 0x000fe400000e0e0b */
[----:B------:R-:W-:Y:S02]  /*0f10*/  IMAD.MOV.U32 R11, RZ, RZ, R8 ;  /* 0x000000ffff0b7224 */ /* 0x000fe400078e0008 */
[-C--:B------:R-:W-:Y:S02]  /*0f20*/  IMAD R17, R9, R15.reuse, RZ ;  /* 0x0000000f09117224 */ /* 0x080fe400078e02ff */
[----:B------:R-:W-:-:S04]  /*0f30*/  IMAD.WIDE.U32 R10, P0, R8, R15, R10 ;  /* 0x0000000f080a7225 */ /* 0x000fc8000780000a */
[----:B------:R-:W-:-:S04]  /*0f40*/  IMAD.HI.U32 R7, R9, R15, RZ ;  /* 0x0000000f09077227 */ /* 0x000fc800078e00ff */
[----:B------:R-:W-:Y:S01]  /*0f50*/  IMAD.HI.U32 R10, P1, R9, R13, R10 ;  /* 0x0000000d090a7227 */ /* 0x000fe2000782000a */
[----:B------:R-:W-:-:S04]  /*0f60*/  IADD3.X R7, PT, PT, R7, R9, RZ, P0, !PT ;  /* 0x0000000907077210 */ /* 0x000fc800007fe4ff */
[----:B------:R-:W-:-:S04]  /*0f70*/  IADD3 R11, P2, PT, R17, R10, RZ ;  /* 0x0000000a110b7210 */ /* 0x000fc80007f5e0ff */
[----:B------:R-:W-:Y:S01]  /*0f80*/  IADD3.X R7, PT, PT, RZ, RZ, R7, P2, P1 ;  /* 0x000000ffff077210 */ /* 0x000fe200017e2407 */
[----:B------:R-:W-:-:S04]  /*0f90*/  IMAD.WIDE.U32 R8, R11, UR4, RZ ;  /* 0x000000040b087c25 */ /* 0x000fc8000f8e00ff */
[----:B------:R-:W-:Y:S01]  /*0fa0*/  IMAD R10, R11, UR5, R9 ;  /* 0x000000050b0a7c24 */ /* 0x000fe2000f8e0209 */
[----:B------:R-:W-:-:S03]  /*0fb0*/  IADD3 R9, P0, PT, RZ, -R8, RZ ;  /* 0x80000008ff097210 */ /* 0x000fc60007f1e0ff */
[----:B------:R-:W-:Y:S02]  /*0fc0*/  IMAD R8, R7, UR4, R10 ;  /* 0x0000000407087c24 */ /* 0x000fe4000f8e020a */
[----:B------:R-:W-:-:S04]  /*0fd0*/  IMAD.HI.U32 R10, R11, R9, RZ ;  /* 0x000000090b0a7227 */ /* 0x000fc800078e00ff */
[----:B------:R-:W-:-:S04]  /*0fe0*/  IMAD.X R8, RZ, RZ, ~R8, P0 ;  /* 0x000000ffff087224 */ /* 0x000fc800000e0e08 */
[----:B------:R-:W-:-:S04]  /*0ff0*/  IMAD.WIDE.U32 R10, P0, R11, R8, R10 ;  /* 0x000000080b0a7225 */ /* 0x000fc8000780000a */
[C---:B------:R-:W-:Y:S02]  /*1000*/  IMAD R12, R7.reuse, R8, RZ ;  /* 0x00000008070c7224 */ /* 0x040fe400078e02ff */
[----:B------:R-:W-:Y:S01]  /*1010*/  IMAD.HI.U32 R11, P1, R7, R9, R10 ;  /* 0x00000009070b7227 */ /* 0x000fe2000782000a */
[----:B------:R-:W-:-:S03]  /*1020*/  MOV R9, RZ ;  /* 0x000000ff00097202 */ /* 0x000fc60000000f00 */
[----:B------:R-:W-:Y:S01]  /*1030*/  IMAD.HI.U32 R8, R7, R8, RZ ;  /* 0x0000000807087227 */ /* 0x000fe200078e00ff */
[----:B------:R-:W-:-:S03]  /*1040*/  IADD3 R11, P2, PT, R12, R11, RZ ;  /* 0x0000000b0c0b7210 */ /* 0x000fc60007f5e0ff */
[----:B------:R-:W-:Y:S02]  /*1050*/  IMAD.X R7, R8, 0x1, R7, P0 ;  /* 0x0000000108077824 */ /* 0x000fe400000e0607 */
[----:B------:R-:W-:-:S03]  /*1060*/  IMAD.HI.U32 R8, R11, R4, RZ ;  /* 0x000000040b087227 */ /* 0x000fc600078e00ff */
[----:B------:R-:W-:Y:S01]  /*1070*/  IADD3.X R7, PT, PT, RZ, RZ, R7, P2, P1 ;  /* 0x000000ffff077210 */ /* 0x000fe200017e2407 */
[----:B------:R-:W-:-:S04]  /*1080*/  IMAD.WIDE.U32 R8, R11, R6, R8 ;  /* 0x000000060b087225 */ /* 0x000fc800078e0008 */
[C---:B------:R-:W-:Y:S02]  /*1090*/  IMAD R11, R7.reuse, R6, RZ ;  /* 0x00000006070b7224 */ /* 0x040fe400078e02ff */
[----:B------:R-:W-:-:S04]  /*10a0*/  IMAD.HI.U32 R8, P0, R7, R4, R8 ;  /* 0x0000000407087227 */ /* 0x000fc80007800008 */
[----:B------:R-:W-:Y:S01]  /*10b0*/  IMAD.HI.U32 R7, R7, R6, RZ ;  /* 0x0000000607077227 */ /* 0x000fe200078e00ff */
[----:B------:R-:W-:-:S03]  /*10c0*/  IADD3 R11, P1, PT, R11, R8, RZ ;  /* 0x000000080b0b7210 */ /* 0x000fc60007f3e0ff */
[----:B------:R-:W-:Y:S02]  /*10d0*/  IMAD.X R7, RZ, RZ, R7, P0 ;  /* 0x000000ffff077224 */ /* 0x000fe400000e0607 */
[----:B------:R-:W-:-:S04]  /*10e0*/  IMAD.WIDE.U32 R8, R11, UR4, RZ ;  /* 0x000000040b087c25 */ /* 0x000fc8000f8e00ff */
[----:B------:R-:W-:Y:S01]  /*10f0*/  IMAD.X R7, RZ, RZ, R7, P1 ;  /* 0x000000ffff077224 */ /* 0x000fe200008e0607 */
[----:B------:R-:W-:Y:S01]  /*1100*/  IADD3 R8, P1, PT, -R8, R4, RZ ;  /* 0x0000000408087210 */ /* 0x000fe20007f3e1ff */
[----:B------:R-:W-:-:S03]  /*1110*/  IMAD R10, R11, UR5, R9 ;  /* 0x000000050b0a7c24 */ /* 0x000fc6000f8e0209 */
[----:B------:R-:W-:Y:S01]  /*1120*/  ISETP.GE.U32.AND P0, PT, R8, UR4, PT ;  /* 0x0000000408007c0c */ /* 0x000fe2000bf06070 */
[----:B------:R-:W-:-:S05]  /*1130*/  IMAD R7, R7, UR4, R10 ;  /* 0x0000000407077c24 */ /* 0x000fca000f8e020a */
[----:B------:R-:W-:Y:S01]  /*1140*/  IADD3.X R10, PT, PT, ~R7, R6, RZ, P1, !PT ;  /* 0x00000006070a7210 */ /* 0x000fe20000ffe5ff */
[----:B------:R-:W-:Y:S01]  /*1150*/  VIADD R6, R11, 0x1 ;  /* 0x000000010b067836 */ /* 0x000fe20000000000 */
[----:B------:R-:W-:Y:S02]  /*1160*/  IADD3 R7, P1, PT, R8, -UR4, RZ ;  /* 0x8000000408077c10 */ /* 0x000fe4000ff3e0ff */
[C---:B------:R-:W-:Y:S02]  /*1170*/  ISETP.GE.U32.AND.EX P0, PT, R10.reuse, UR5, PT, P0 ;  /* 0x000000050a007c0c */ /* 0x040fe4000bf06100 */
[----:B------:R-:W-:Y:S02]  /*1180*/  IADD3.X R9, PT, PT, R10, ~UR5, RZ, P1, !PT ;  /* 0x800000050a097c10 */ /* 0x000fe40008ffe4ff */
[----:B------:R-:W-:Y:S02]  /*1190*/  SEL R7, R7, R8, P0 ;  /* 0x0000000807077207 */ /* 0x000fe40000000000 */
[----:B------:R-:W-:-:S02]  /*11a0*/  SEL R11, R6, R11, P0 ;  /* 0x0000000b060b7207 */ /* 0x000fc40000000000 */
[----:B------:R-:W-:Y:S02]  /*11b0*/  SEL R9, R9, R10, P0 ;  /* 0x0000000a09097207 */ /* 0x000fe40000000000 */
[----:B------:R-:W-:Y:S01]  /*11c0*/  ISETP.GE.U32.AND P0, PT, R7, UR4, PT ;  /* 0x0000000407007c0c */ /* 0x000fe2000bf06070 */
[----:B------:R-:W-:Y:S01]  /*11d0*/  VIADD R8, R11, 0x1 ;  /* 0x000000010b087836 */ /* 0x000fe20000000000 */
[----:B------:R-:W-:Y:S01]  /*11e0*/  ISETP.NE.U32.AND P1, PT, RZ, UR4, PT ;  /* 0x00000004ff007c0c */ /* 0x000fe2000bf25070 */
[----:B------:R-:W-:Y:S01]  /*11f0*/  IMAD.MOV.U32 R7, RZ, RZ, 0x0 ;  /* 0x00000000ff077424 */ /* 0x000fe200078e00ff */
[----:B------:R-:W-:Y:S02]  /*1200*/  ISETP.GE.U32.AND.EX P0, PT, R9, UR5, PT, P0 ;  /* 0x0000000509007c0c */ /* 0x000fe4000bf06100 */
[----:B------:R-:W-:Y:S02]  /*1210*/  MOV R6, R2 ;  /* 0x0000000200067202 */ /* 0x000fe40000000f00 */
[----:B------:R-:W-:-:S02]  /*1220*/  ISETP.NE.AND.EX P1, PT, RZ, UR5, PT, P1 ;  /* 0x00000005ff007c0c */ /* 0x000fc4000bf25310 */
[----:B------:R-:W-:-:S04]  /*1230*/  SEL R8, R8, R11, P0 ;  /* 0x0000000b08087207 */ /* 0x000fc80000000000 */
[----:B------:R-:W-:Y:S01]  /*1240*/  SEL R8, R8, 0xffffffff, P1 ;  /* 0xffffffff08087807 */ /* 0x000fe20000800000 */
[----:B------:R-:W-:Y:S06]  /*1250*/  RET.REL.NODEC R6 `(_cupy_upfirdn1D_complex128) ;  /* 0xffffffec06687950 */ /* 0x000fec0003c3ffff */
.L_x_76:
        /* <DEDUP_REMOVED lines=10> */
.L_x_120:


//--------------------- .text._cupy_upfirdn1D_complex64 --------------------------
	.section	.text._cupy_upfirdn1D_complex64,"ax",@progbits
	.align	128
        .global         _cupy_upfirdn1D_complex64
        .type           _cupy_upfirdn1D_complex64,@function
        .size           _cupy_upfirdn1D_complex64,(.L_x_121 - _cupy_upfirdn1D_complex64)
        .other          _cupy_upfirdn1D_complex64,@"STO_CUDA_ENTRY STV_DEFAULT"
_cupy_upfirdn1D_complex64:
.text._cupy_upfirdn1D_complex64:
        /* <DEDUP_REMOVED lines=16> */
.L_x_88:
[----:B------:R-:W0:Y:S01]  /*0100*/  LDCU UR4, c[0x0][0x394] ;  /* 0x00007280ff0477ac */ /* 0x000e220008000800 */
[----:B------:R-:W-:Y:S01]  /*0110*/  BSSY.RECONVERGENT B0, `(.L_x_77) ;  /* 0x0000024000007945 */ /* 0x000fe20003800200 */
[----:B0-----:R-:W-:Y:S02]  /*0120*/  IMAD R6, R0, UR4, RZ ;  /* 0x0000000400067c24 */ /* 0x001fe4000f8e02ff */
[----:B------:R-:W-:-:S04]  /*0130*/  IMAD.WIDE.U32 R4, R3, UR4, RZ ;  /* 0x0000000403047c25 */ /* 0x000fc8000f8e00ff */
[----:B------:R-:W-:-:S05]  /*0140*/  IMAD R7, R3, UR6, R6 ;  /* 0x0000000603077c24 */ /* 0x000fca000f8e0206 */
[----:B------:R-:W-:-:S04]  /*0150*/  IADD3 R7, PT, PT, R5, R7, RZ ;  /* 0x0000000705077210 */ /* 0x000fc80007ffe0ff */
[----:B------:R-:W-:-:S04]  /*0160*/  LOP3.LUT R6, R7, UR5, RZ, 0xfc, !PT ;  /* 0x0000000507067c12 */ /* 0x000fc8000f8efcff */
[----:B------:R-:W-:-:S13]  /*0170*/  ISETP.NE.U32.AND P0, PT, R6, RZ, PT ;  /* 0x000000ff0600720c */ /* 0x000fda0003f05070 */
[----:B------:R-:W-:Y:S05]  /*0180*/  @P0 BRA `(.L_x_78) ;  /* 0x0000000000580947 */ /* 0x000fea0003800000 */
[----:B------:R-:W0:Y:S02]  /*0190*/  LDCU UR4, c[0x0][0x390] ;  /* 0x00007200ff0477ac */ /* 0x000e240008000800 */
[----:B0-----:R-:W0:Y:S01]  /*01a0*/  I2F.U32.RP R5, UR4 ;  /* 0x0000000400057d06 */ /* 0x001e220008209000 */
[----:B------:R-:W-:-:S07]  /*01b0*/  ISETP.NE.U32.AND P2, PT, RZ, UR4, PT ;  /* 0x00000004ff007c0c */ /* 0x000fce000bf45070 */
[----:B0-----:R-:W0:Y:S02]  /*01c0*/  MUFU.RCP R5, R5 ;  /* 0x0000000500057308 */ /* 0x001e240000001000 */
[----:B0-----:R-:W-:-:S06]  /*01d0*/  IADD3 R6, PT, PT, R5, 0xffffffe, RZ ;  /* 0x0ffffffe05067810 */ /* 0x001fcc0007ffe0ff */
[----:B------:R0:W1:Y:S02]  /*01e0*/  F2I.FTZ.U32.TRUNC.NTZ R7, R6 ;  /* 0x0000000600077305 */ /* 0x000064000021f000 */
[----:B0-----:R-:W-:Y:S02]  /*01f0*/  HFMA2 R6, -RZ, RZ, 0, 0 ;  /* 0x00000000ff067431 */ /* 0x001fe400000001ff */
[----:B-1----:R-:W-:-:S04]  /*0200*/  IMAD.MOV R9, RZ, RZ, -R7 ;  /* 0x000000ffff097224 */ /* 0x002fc800078e0a07 */
[----:B------:R-:W-:-:S04]  /*0210*/  IMAD R9, R9, UR4, RZ ;  /* 0x0000000409097c24 */ /* 0x000fc8000f8e02ff */
[----:B------:R-:W-:-:S06]  /*0220*/  IMAD.HI.U32 R7, R7, R9, R6 ;  /* 0x0000000907077227 */ /* 0x000fcc00078e0006 */
[----:B------:R-:W-:-:S05]  /*0230*/  IMAD.HI.U32 R7, R7, R4, RZ ;  /* 0x0000000407077227 */ /* 0x000fca00078e00ff */
[----:B------:R-:W-:-:S05]  /*0240*/  IADD3 R9, PT, PT, -R7, RZ, RZ ;  /* 0x000000ff07097210 */ /* 0x000fca0007ffe1ff */
[----:B------:R-:W-:-:S05]  /*0250*/  IMAD R8, R9, UR4, R4 ;  /* 0x0000000409087c24 */ /* 0x000fca000f8e0204 */
[----:B------:R-:W-:-:S13]  /*0260*/  ISETP.GE.U32.AND P0, PT, R8, UR4, PT ;  /* 0x0000000408007c0c */ /* 0x000fda000bf06070 */
[----:B------:R-:W-:Y:S01]  /*0270*/  @P0 VIADD R8, R8, -UR4 ;  /* 0x8000000408080c36 */ /* 0x000fe20008000000 */
[----:B------:R-:W-:-:S04]  /*0280*/  @P0 IADD3 R7, PT, PT, R7, 0x1, RZ ;  /* 0x0000000107070810 */ /* 0x000fc80007ffe0ff */
[----:B------:R-:W-:-:S13]  /*0290*/  ISETP.GE.U32.AND P1, PT, R8, UR4, PT ;  /* 0x0000000408007c0c */ /* 0x000fda000bf26070 */
[----:B------:R-:W-:Y:S02]  /*02a0*/  @P1 IADD3 R7, PT, PT, R7, 0x1, RZ ;  /* 0x0000000107071810 */ /* 0x000fe40007ffe0ff */
[----:B------:R-:W-:-:S05]  /*02b0*/  @!P2 LOP3.LUT R7, RZ, UR4, RZ, 0x33, !PT ;  /* 0x00000004ff07ac12 */ /* 0x000fca000f8e33ff */
[----:B------:R-:W-:-:S04]  /*02c0*/  IMAD.MOV R9, RZ, RZ, -R7 ;  /* 0x000000ffff097224 */ /* 0x000fc800078e0a07 */
[----:B------:R-:W-:Y:S01]  /*02d0*/  IMAD R9, R9, UR4, R4 ;  /* 0x0000000409097c24 */ /* 0x000fe2000f8e0204 */
[----:B------:R-:W-:Y:S06]  /*02e0*/  BRA `(.L_x_79) ;  /* 0x0000000000187947 */ /* 0x000fec0003800000 */
.L_x_78:
[----:B------:R-:W-:-:S07]  /*02f0*/  MOV R6, 0x310 ;  /* 0x0000031000067802 */ /* 0x000fce0000000f00 */
[----:B------:R-:W-:Y:S05]  /*0300*/  CALL.REL.NOINC `($__internal_1_$__cuda_sm20_div_u64) ;  /* 0x0000000800d07944 */ /* 0x000fea0003c00000 */
[----:B------:R-:W0:Y:S01]  /*0310*/  LDCU UR4, c[0x0][0x390] ;  /* 0x00007200ff0477ac */ /* 0x000e220008000800 */
[----:B------:R-:W-:Y:S02]  /*0320*/  IADD3 R9, PT, PT, -R8, RZ, RZ ;  /* 0x000000ff08097210 */ /* 0x000fe40007ffe1ff */
[----:B------:R-:W-:-:S03]  /*0330*/  MOV R7, R8 ;  /* 0x0000000800077202 */ /* 0x000fc60000000f00 */
[----:B0-----:R-:W-:-:S07]  /*0340*/  IMAD R9, R9, UR4, R4 ;  /* 0x0000000409097c24 */ /* 0x001fce000f8e0204 */
.L_x_79:
[----:B------:R-:W-:Y:S05]  /*0350*/  BSYNC.RECONVERGENT B0 ;  /* 0x0000000000007941 */ /* 0x000fea0003800200 */
.L_x_77:
[----:B------:R-:W0:Y:S01]  /*0360*/  LDC R12, c[0x0][0x3a4] ;  /* 0x0000e900ff0c7b82 */ /* 0x000e220000000800 */
[----:B------:R-:W-:Y:S01]  /*0370*/  IABS R10, R7 ;  /* 0x00000007000a7213 */ /* 0x000fe20000000000 */
[----:B------:R-:W1:Y:S01]  /*0380*/  LDCU UR4, c[0x0][0x3a0] ;  /* 0x00007400ff0477ac */ /* 0x000e620008000800 */
[----:B------:R-:W-:Y:S01]  /*0390*/  ISETP.GE.AND P2, PT, R7, RZ, PT ;  /* 0x000000ff0700720c */ /* 0x000fe20003f46270 */
[----:B------:R-:W-:Y:S01]  /*03a0*/  BSSY.RECONVERGENT B0, `(.L_x_80) ;  /* 0x000009e000007945 */ /* 0x000fe20003800200 */
[----:B0-----:R-:W-:-:S04]  /*03b0*/  IABS R8, R12 ;  /* 0x0000000c00087213 */ /* 0x001fc80000000000 */
[----:B------:R-:W0:Y:S08]  /*03c0*/  I2F.RP R6, R8 ;  /* 0x0000000800067306 */ /* 0x000e300000209400 */
[----:B0-----:R-:W0:Y:S02]  /*03d0*/  MUFU.RCP R6, R6 ;  /* 0x0000000600067308 */ /* 0x001e240000001000 */
[----:B0-----:R-:W-:-:S06]  /*03e0*/  VIADD R4, R6, 0xffffffe ;  /* 0x0ffffffe06047836 */ /* 0x001fcc0000000000 */
[----:B------:R0:W2:Y:S02]  /*03f0*/  F2I.FTZ.U32.TRUNC.NTZ R5, R4 ;  /* 0x0000000400057305 */ /* 0x0000a4000021f000 */
[----:B0-----:R-:W-:Y:S01]  /*0400*/  HFMA2 R4, -RZ, RZ, 0, 0 ;  /* 0x00000000ff047431 */ /* 0x001fe200000001ff */
[----:B--2---:R-:W-:-:S05]  /*0410*/  IADD3 R11, PT, PT, RZ, -R5, RZ ;  /* 0x80000005ff0b7210 */ /* 0x004fca0007ffe0ff */
[----:B------:R-:W-:-:S04]  /*0420*/  IMAD R11, R11, R8, RZ ;  /* 0x000000080b0b7224 */ /* 0x000fc800078e02ff */
[----:B------:R-:W-:-:S06]  /*0430*/  IMAD.HI.U32 R5, R5, R11, R4 ;  /* 0x0000000b05057227 */ /* 0x000fcc00078e0004 */
[----:B------:R-:W-:-:S04]  /*0440*/  IMAD.HI.U32 R5, R5, R10, RZ ;  /* 0x0000000a05057227 */ /* 0x000fc800078e00ff */
[----:B------:R-:W-:-:S04]  /*0450*/  IMAD.MOV R5, RZ, RZ, -R5 ;  /* 0x000000ffff057224 */ /* 0x000fc800078e0a05 */
[----:B------:R-:W-:Y:S01]  /*0460*/  IMAD R5, R8, R5, R10 ;  /* 0x0000000508057224 */ /* 0x000fe200078e020a */
[----:B------:R-:W-:-:S04]  /*0470*/  CS2R R10, SRZ ;  /* 0x00000000000a7805 */ /* 0x000fc8000001ff00 */
[----:B------:R-:W-:-:S13]  /*0480*/  ISETP.GT.U32.AND P0, PT, R8, R5, PT ;  /* 0x000000050800720c */ /* 0x000fda0003f04070 */
[----:B------:R-:W-:Y:S02]  /*0490*/  @!P0 IADD3 R5, PT, PT, R5, -R8, RZ ;  /* 0x8000000805058210 */ /* 0x000fe40007ffe0ff */
[----:B------:R-:W-:Y:S02]  /*04a0*/  ISETP.NE.AND P0, PT, R12, RZ, PT ;  /* 0x000000ff0c00720c */ /* 0x000fe40003f05270 */
[----:B------:R-:W-:-:S13]  /*04b0*/  ISETP.GT.U32.AND P1, PT, R8, R5, PT ;  /* 0x000000050800720c */ /* 0x000fda0003f24070 */
[----:B------:R-:W-:-:S05]  /*04c0*/  @!P1 IADD3 R5, PT, PT, R5, -R8, RZ ;  /* 0x8000000805059210 */ /* 0x000fca0007ffe0ff */
[----:B------:R-:W-:-:S05]  /*04d0*/  IMAD.MOV.U32 R8, RZ, RZ, R5 ;  /* 0x000000ffff087224 */ /* 0x000fca00078e0005 */
[----:B------:R-:W-:Y:S02]  /*04e0*/  @!P2 IADD3 R8, PT, PT, -R8, RZ, RZ ;  /* 0x000000ff0808a210 */ /* 0x000fe40007ffe1ff */
        /* <DEDUP_REMOVED lines=12> */
[----:B------:R-:W-:-:S04]  /*05b0*/  IADD3 R4, PT, PT, -R8, R13, RZ ;  /* 0x0000000d08047210 */ /* 0x000fc80007ffe1ff */
[----:B------:R-:W-:Y:S02]  /*05c0*/  ISETP.GT.U32.AND P0, PT, R4, -0x4, PT ;  /* 0xfffffffc0400780c */ /* 0x000fe40003f04070 */
[----:B------:R-:W-:Y:S01]  /*05d0*/  MOV R4, R5 ;  /* 0x0000000500047202 */ /* 0x000fe20000000f00 */
[----:B------:R-:W-:-:S10]  /*05e0*/  IMAD.IADD R5, R8, 0x1, -R13 ;  /* 0x0000000108057824 */ /* 0x000fd400078e0a0d */
[----:B------:R-:W-:Y:S05]  /*05f0*/  @P0 BRA `(.L_x_83) ;  /* 0x0000000400040947 */ /* 0x000fea0003800000 */
[----:B------:R-:W0:Y:S01]  /*0600*/  LDC.64 R8, c[0x0][0x388] ;  /* 0x0000e200ff087b82 */ /* 0x000e220000000a00 */
[----:B------:R-:W-:Y:S01]  /*0610*/  LOP3.LUT R7, R5, 0xfffffffc, RZ, 0xc0, !PT ;  /* 0xfffffffc05077812 */ /* 0x000fe200078ec0ff */
[----:B------:R-:W-:Y:S01]  /*0620*/  BSSY.RECONVERGENT B2, `(.L_x_84) ;  /* 0x000003d000027945 */ /* 0x000fe20003800200 */
[----:B------:R-:W-:Y:S02]  /*0630*/  IADD3 R4, PT, PT, R13, 0x2, RZ ;  /* 0x000000020d047810 */ /* 0x000fe40007ffe0ff */
[----:B------:R-:W-:Y:S01]  /*0640*/  MOV R11, RZ ;  /* 0x000000ff000b7202 */ /* 0x000fe20000000f00 */
[----:B------:R-:W-:-:S07]  /*0650*/  IMAD.MOV R7, RZ, RZ, -R7 ;  /* 0x000000ffff077224 */ /* 0x000fce00078e0a07 */
.L_x_85:
[----:B------:R-:W-:Y:S01]  /*0660*/  IADD3 R20, PT, PT, R4, -0x1, RZ ;  /* 0xffffffff04147810 */ /* 0x000fe20007ffe0ff */
[----:B0-----:R-:W-:-:S03]  /*0670*/  IMAD.WIDE R24, R6, 0x8, R8 ;  /* 0x0000000806187825 */ /* 0x001fc600078e0208 */
[C---:B------:R-:W-:Y:S02]  /*0680*/  ISETP.GE.AND P0, PT, R20.reuse, RZ, PT ;  /* 0x000000ff1400720c */ /* 0x040fe40003f06270 */
[C---:B------:R-:W-:Y:S02]  /*0690*/  ISETP.GE.AND P1, PT, R20.reuse, -0x1, PT ;  /* 0xffffffff1400780c */ /* 0x040fe40003f26270 */
[----:B------:R-:W-:Y:S02]  /*06a0*/  ISETP.GE.OR P0, PT, R20, UR10, !P0 ;  /* 0x0000000a14007c0c */ /* 0x000fe4000c706670 */
[----:B------:R-:W-:-:S11]  /*06b0*/  ISETP.GE.OR P1, PT, R4, UR10, !P1 ;  /* 0x0000000a04007c0c */ /* 0x000fd6000cf26670 */
[----:B------:R-:W0:Y:S01]  /*06c0*/  @!P0 LDC.64 R16, c[0x0][0x380] ;  /* 0x0000e000ff108b82 */ /* 0x000e220000000a00 */
[----:B------:R-:W2:Y:S01]  /*06d0*/  @!P0 LDG.E.64.CONSTANT R18, desc[UR8][R24.64] ;  /* 0x0000000818128981 */ /* 0x000ea2000c1e9b00 */
[----:B------:R-:W-:Y:S02]  /*06e0*/  IADD3 R23, PT, PT, R4, 0x1, RZ ;  /* 0x0000000104177810 */ /* 0x000fe40007ffe0ff */
[C---:B------:R-:W-:Y:S01]  /*06f0*/  ISETP.GE.AND P2, PT, R20.reuse, -0x2, PT ;  /* 0xfffffffe1400780c */ /* 0x040fe20003f46270 */
[----:B------:R-:W3:Y:S01]  /*0700*/  @!P1 LDG.E.64.CONSTANT R12, desc[UR8][R24.64+0x8] ;  /* 0x00000808180c9981 */ /* 0x000ee2000c1e9b00 */
[----:B------:R-:W-:Y:S02]  /*0710*/  ISETP.GE.AND P3, PT, R20, -0x3, PT ;  /* 0xfffffffd1400780c */ /* 0x000fe40003f66270 */
[----:B------:R-:W-:Y:S01]  /*0720*/  IADD3 R22, PT, PT, R4, 0x2, RZ ;  /* 0x0000000204167810 */ /* 0x000fe20007ffe0ff */
[----:B------:R-:W1:Y:S01]  /*0730*/  @!P1 LDC.64 R14, c[0x0][0x380] ;  /* 0x0000e000ff0e9b82 */ /* 0x000e620000000a00 */
[----:B0-----:R-:W-:-:S06]  /*0740*/  @!P0 IMAD.WIDE.U32 R16, R20, 0x8, R16 ;  /* 0x0000000814108825 */ /* 0x001fcc00078e0010 */
[----:B------:R-:W2:Y:S01]  /*0750*/  @!P0 LDG.E.64.CONSTANT R16, desc[UR8][R16.64] ;  /* 0x0000000810108981 */ /* 0x000ea2000c1e9b00 */
[----:B------:R-:W-:Y:S02]  /*0760*/  ISETP.GE.OR P2, PT, R23, UR10, !P2 ;  /* 0x0000000a17007c0c */ /* 0x000fe4000d746670 */
[----:B------:R-:W-:-:S11]  /*0770*/  ISETP.GE.OR P3, PT, R22, UR10, !P3 ;  /* 0x0000000a16007c0c */ /* 0x000fd6000df66670 */
[----:B------:R-:W0:Y:S01]  /*0780*/  @!P2 LDC.64 R20, c[0x0][0x380] ;  /* 0x0000e000ff14ab82 */ /* 0x000e220000000a00 */
[----:B-1----:R-:W-:-:S06]  /*0790*/  @!P1 IMAD.WIDE.U32 R14, R4, 0x8, R14 ;  /* 0x00000008040e9825 */ /* 0x002fcc00078e000e */
[----:B------:R-:W3:Y:S01]  /*07a0*/  @!P1 LDG.E.64.CONSTANT R14, desc[UR8][R14.64] ;  /* 0x000000080e0e9981 */ /* 0x000ee2000c1e9b00 */
[C---:B--2---:R-:W-:Y:S01]  /*07b0*/  @!P0 FMUL R27, R17.reuse, R19 ;  /* 0x00000013111b8220 */ /* 0x044fe20000400000 */
[----:B------:R-:W-:-:S03]  /*07c0*/  @!P0 FMUL R26, R17, R18 ;  /* 0x00000012111a8220 */ /* 0x000fc60000400000 */
[C---:B------:R-:W-:Y:S01]  /*07d0*/  @!P0 FFMA R27, R16.reuse, R18, -R27 ;  /* 0x00000012101b8223 */ /* 0x040fe2000000081b */
[----:B------:R-:W-:Y:S02]  /*07e0*/  @!P0 FFMA R26, R16, R19, R26 ;  /* 0x00000013101a8223 */ /* 0x000fe4000000001a */
[----:B------:R-:W1:Y:S01]  /*07f0*/  @!P3 LDC.64 R18, c[0x0][0x380] ;  /* 0x0000e000ff12bb82 */ /* 0x000e620000000a00 */
[----:B0-----:R-:W-:Y:S02]  /*0800*/  @!P2 IMAD.WIDE.U32 R16, R23, 0x8, R20 ;  /* 0x000000081710a825 */ /* 0x001fe400078e0014 */
[----:B------:R-:W2:Y:S04]  /*0810*/  @!P3 LDG.E.64.CONSTANT R20, desc[UR8][R24.64+0x18] ;  /* 0x000018081814b981 */ /* 0x000ea8000c1e9b00 */
[----:B------:R-:W4:Y:S01]  /*0820*/  @!P2 LDG.E.64.CONSTANT R16, desc[UR8][R16.64] ;  /* 0x000000081010a981 */ /* 0x000f22000c1e9b00 */
[----:B-1----:R-:W-:-:S03]  /*0830*/  @!P3 IMAD.WIDE.U32 R22, R22, 0x8, R18 ;  /* 0x000000081616b825 */ /* 0x002fc600078e0012 */
[----:B------:R-:W4:Y:S04]  /*0840*/  @!P2 LDG.E.64.CONSTANT R18, desc[UR8][R24.64+0x10] ;  /* 0x000010081812a981 */ /* 0x000f28000c1e9b00 */
[----:B------:R-:W2:Y:S01]  /*0850*/  @!P3 LDG.E.64.CONSTANT R22, desc[UR8][R22.64] ;  /* 0x000000081616b981 */ /* 0x000ea2000c1e9b00 */
[----:B------:R-:W-:Y:S02]  /*0860*/  VIADD R7, R7, 0x4 ;  /* 0x0000000407077836 */ /* 0x000fe40000000000 */
[CC--:B---3--:R-:W-:Y:S01]  /*0870*/  @!P1 FMUL R29, R15.reuse, R13.reuse ;  /* 0x0000000d0f1d9220 */ /* 0x0c8fe20000400000 */
[-C--:B------:R-:W-:Y:S01]  /*0880*/  @!P1 FMUL R15, R15, R12.reuse ;  /* 0x0000000c0f0f9220 */ /* 0x080fe20000400000 */
[----:B------:R-:W-:Y:S01]  /*0890*/  @!P0 FADD R10, R10, R27 ;  /* 0x0000001b0a0a8221 */ /* 0x000fe20000000000 */
[----:B------:R-:W-:Y:S01]  /*08a0*/  @!P0 FADD R11, R11, R26 ;  /* 0x0000001a0b0b8221 */ /* 0x000fe20000000000 */
[----:B------:R-:W-:Y:S01]  /*08b0*/  ISETP.NE.AND P0, PT, R7, RZ, PT ;  /* 0x000000ff0700720c */ /* 0x000fe20003f05270 */
[C---:B------:R-:W-:Y:S01]  /*08c0*/  @!P1 FFMA R29, R14.reuse, R12, -R29 ;  /* 0x0000000c0e1d9223 */ /* 0x040fe2000000081d */
[----:B------:R-:W-:-:S03]  /*08d0*/  @!P1 FFMA R14, R14, R13, R15 ;  /* 0x0000000d0e0e9223 */ /* 0x000fc6000000000f */
[----:B------:R-:W-:Y:S01]  /*08e0*/  @!P1 FADD R10, R10, R29 ;  /* 0x0000001d0a0a9221 */ /* 0x000fe20000000000 */
[----:B------:R-:W-:Y:S01]  /*08f0*/  @!P1 FADD R11, R11, R14 ;  /* 0x0000000e0b0b9221 */ /* 0x000fe20000000000 */
[----:B------:R-:W-:Y:S02]  /*0900*/  IADD3 R6, PT, PT, R6, 0x4, RZ ;  /* 0x0000000406067810 */ /* 0x000fe40007ffe0ff */
[----:B------:R-:W-:Y:S01]  /*0910*/  IADD3 R4, PT, PT, R4, 0x4, RZ ;  /* 0x0000000404047810 */ /* 0x000fe20007ffe0ff */
[C---:B----4-:R-:W-:Y:S01]  /*0920*/  @!P2 FMUL R13, R17.reuse, R19 ;  /* 0x00000013110da220 */ /* 0x050fe20000400000 */
[-C--:B------:R-:W-:Y:S01]  /*0930*/  @!P2 FMUL R12, R17, R18.reuse ;  /* 0x00000012110ca220 */ /* 0x080fe20000400000 */
[C---:B--2---:R-:W-:Y:S02]  /*0940*/  @!P3 FMUL R15, R23.reuse, R21 ;  /* 0x00000015170fb220 */ /* 0x044fe40000400000 */
[C---:B------:R-:W-:Y:S01]  /*0950*/  @!P2 FFMA R13, R16.reuse, R18, -R13 ;  /* 0x00000012100da223 */ /* 0x040fe2000000080d */
[----:B------:R-:W-:Y:S01]  /*0960*/  @!P2 FFMA R12, R16, R19, R12 ;  /* 0x00000013100ca223 */ /* 0x000fe2000000000c */
[-C--:B------:R-:W-:Y:S01]  /*0970*/  @!P3 FMUL R17, R23, R20.reuse ;  /* 0x000000141711b220 */ /* 0x080fe20000400000 */
[----:B------:R-:W-:Y:S01]  /*0980*/  @!P3 FFMA R15, R22, R20, -R15 ;  /* 0x00000014160fb223 */ /* 0x000fe2000000080f */
[----:B------:R-:W-:Y:S01]  /*0990*/  @!P2 FADD R10, R10, R13 ;  /* 0x0000000d0a0aa221 */ /* 0x000fe20000000000 */
[----:B------:R-:W-:Y:S01]  /*09a0*/  @!P2 FADD R11, R11, R12 ;  /* 0x0000000c0b0ba221 */ /* 0x000fe20000000000 */
[----:B------:R-:W-:-:S02]  /*09b0*/  @!P3 FFMA R22, R22, R21, R17 ;  /* 0x000000151616b223 */ /* 0x000fc40000000011 */
[----:B------:R-:W-:Y:S02]  /*09c0*/  @!P3 FADD R10, R10, R15 ;  /* 0x0000000f0a0ab221 */ /* 0x000fe40000000000 */
[----:B------:R-:W-:Y:S01]  /*09d0*/  @!P3 FADD R11, R11, R22 ;  /* 0x000000160b0bb221 */ /* 0x000fe20000000000 */
[----:B------:R-:W-:Y:S06]  /*09e0*/  @P0 BRA `(.L_x_85) ;  /* 0xfffffffc001c0947 */ /* 0x000fec000383ffff */
[----:B------:R-:W-:Y:S05]  /*09f0*/  BSYNC.RECONVERGENT B2 ;  /* 0x0000000000027941 */ /* 0x000fea0003800200 */
.L_x_84:
[----:B------:R-:W-:-:S07]  /*0a00*/  IADD3 R4, PT, PT, R4, -0x1, RZ ;  /* 0xffffffff04047810 */ /* 0x000fce0007ffe0ff */
.L_x_83:
[----:B------:R-:W-:Y:S05]  /*0a10*/  BSYNC.RECONVERGENT B1 ;  /* 0x0000000000017941 */ /* 0x000fea0003800200 */
.L_x_82:
[----:B------:R-:W-:-:S13]  /*0a20*/  LOP3.LUT P0, R7, R5, 0x3, RZ, 0xc0, !PT ;  /* 0x0000000305077812 */ /* 0x000fda000780c0ff */
[----:B------:R-:W-:Y:S05]  /*0a30*/  @!P0 BRA `(.L_x_81) ;  /* 0x0000000000d08947 */ /* 0x000fea0003800000 */
[----:B------:R-:W-:Y:S01]  /*0a40*/  ISETP.NE.AND P0, PT, R7, 0x1, PT ;  /* 0x000000010700780c */ /* 0x000fe20003f05270 */
[----:B------:R-:W-:-:S12]  /*0a50*/  BSSY.RECONVERGENT B1, `(.L_x_86) ;  /* 0x0000020000017945 */ /* 0x000fd80003800200 */
[----:B------:R-:W-:Y:S05]  /*0a60*/  @!P0 BRA `(.L_x_87) ;  /* 0x0000000000788947 */ /* 0x000fea0003800000 */
[----:B------:R-:W0:Y:S01]  /*0a70*/  LDCU UR4, c[0x0][0x39c] ;  /* 0x00007380ff0477ac */ /* 0x000e220008000800 */
[C---:B------:R-:W-:Y:S01]  /*0a80*/  ISETP.GE.AND P0, PT, R4.reuse, RZ, PT ;  /* 0x000000ff0400720c */ /* 0x040fe20003f06270 */
[C---:B------:R-:W-:Y:S01]  /*0a90*/  VIADD R7, R4.reuse, 0x1 ;  /* 0x0000000104077836 */ /* 0x040fe20000000000 */
[C---:B------:R-:W-:Y:S01]  /*0aa0*/  ISETP.GE.AND P1, PT, R4.reuse, -0x1, PT ;  /* 0xffffffff0400780c */ /* 0x040fe20003f26270 */
[----:B------:R-:W1:Y:S01]  /*0ab0*/  LDC.64 R18, c[0x0][0x388] ;  /* 0x0000e200ff127b82 */ /* 0x000e620000000a00 */
[----:B0-----:R-:W-:Y:S02]  /*0ac0*/  ISETP.GE.OR P0, PT, R4, UR4, !P0 ;  /* 0x0000000404007c0c */ /* 0x001fe4000c706670 */
[----:B------:R-:W-:Y:S01]  /*0ad0*/  ISETP.GE.OR P1, PT, R7, UR4, !P1 ;  /* 0x0000000407007c0c */ /* 0x000fe2000cf26670 */
[----:B-1----:R-:W-:-:S10]  /*0ae0*/  IMAD.WIDE R18, R6, 0x8, R18 ;  /* 0x0000000806127825 */ /* 0x002fd400078e0212 */
[----:B------:R-:W0:Y:S01]  /*0af0*/  @!P0 LDC.64 R12, c[0x0][0x380] ;  /* 0x0000e000ff0c8b82 */ /* 0x000e220000000a00 */
[----:B------:R-:W2:Y:S04]  /*0b00*/  @!P0 LDG.E.64.CONSTANT R8, desc[UR8][R18.64] ;  /* 0x0000000812088981 */ /* 0x000ea8000c1e9b00 */
[----:B------:R-:W3:Y:S03]  /*0b10*/  @!P1 LDG.E.64.CONSTANT R14, desc[UR8][R18.64+0x8] ;  /* 0x00000808120e9981 */ /* 0x000ee6000c1e9b00 */
[----:B------:R-:W1:Y:S01]  /*0b20*/  @!P1 LDC.64 R16, c[0x0][0x380] ;  /* 0x0000e000ff109b82 */ /* 0x000e620000000a00 */
[----:B0-----:R-:W-:-:S06]  /*0b30*/  @!P0 IMAD.WIDE.U32 R12, R4, 0x8, R12 ;  /* 0x00000008040c8825 */ /* 0x001fcc00078e000c */
[----:B------:R-:W2:Y:S01]  /*0b40*/  @!P0 LDG.E.64.CONSTANT R12, desc[UR8][R12.64] ;  /* 0x000000080c0c8981 */ /* 0x000ea2000c1e9b00 */
[----:B-1----:R-:W-:-:S06]  /*0b50*/  @!P1 IMAD.WIDE.U32 R16, R7, 0x8, R16 ;  /* 0x0000000807109825 */ /* 0x002fcc00078e0010 */
[----:B------:R-:W3:Y:S01]  /*0b60*/  @!P1 LDG.E.64.CONSTANT R16, desc[UR8][R16.64] ;  /* 0x0000000810109981 */ /* 0x000ee2000c1e9b00 */
[----:B------:R-:W-:Y:S02]  /*0b70*/  IADD3 R6, PT, PT, R6, 0x2, RZ ;  /* 0x0000000206067810 */ /* 0x000fe40007ffe0ff */
[----:B------:R-:W-:Y:S01]  /*0b80*/  IADD3 R4, PT, PT, R4, 0x2, RZ ;  /* 0x0000000204047810 */ /* 0x000fe20007ffe0ff */
[C---:B--2---:R-:W-:Y:S01]  /*0b90*/  @!P0 FMUL R7, R13.reuse, R9 ;  /* 0x000000090d078220 */ /* 0x044fe20000400000 */
[----:B------:R-:W-:-:S03]  /*0ba0*/  @!P0 FMUL R20, R13, R8 ;  /* 0x000000080d148220 */ /* 0x000fc60000400000 */
[C---:B------:R-:W-:Y:S01]  /*0bb0*/  @!P0 FFMA R7, R12.reuse, R8, -R7 ;  /* 0x000000080c078223 */ /* 0x040fe20000000807 */
[----:B------:R-:W-:Y:S01]  /*0bc0*/  @!P0 FFMA R20, R12, R9, R20 ;  /* 0x000000090c148223 */ /* 0x000fe20000000014 */
[CC--:B---3--:R-:W-:Y:S01]  /*0bd0*/  @!P1 FMUL R21, R17.reuse, R15.reuse ;  /* 0x0000000f11159220 */ /* 0x0c8fe20000400000 */
[-C--:B------:R-:W-:Y:S01]  /*0be0*/  @!P1 FMUL R8, R17, R14.reuse ;  /* 0x0000000e11089220 */ /* 0x080fe20000400000 */
[----:B------:R-:W-:Y:S01]  /*0bf0*/  @!P0 FADD R10, R10, R7 ;  /* 0x000000070a0a8221 */ /* 0x000fe20000000000 */
[----:B------:R-:W-:Y:S01]  /*0c00*/  @!P0 FADD R11, R11, R20 ;  /* 0x000000140b0b8221 */ /* 0x000fe20000000000 */
[C---:B------:R-:W-:Y:S01]  /*0c10*/  @!P1 FFMA R21, R16.reuse, R14, -R21 ;  /* 0x0000000e10159223 */ /* 0x040fe20000000815 */
[----:B------:R-:W-:-:S03]  /*0c20*/  @!P1 FFMA R8, R16, R15, R8 ;  /* 0x0000000f10089223 */ /* 0x000fc60000000008 */
[----:B------:R-:W-:Y:S01]  /*0c30*/  @!P1 FADD R10, R10, R21 ;  /* 0x000000150a0a9221 */ /* 0x000fe20000000000 */
[----:B------:R-:W-:-:S07]  /*0c40*/  @!P1 FADD R11, R11, R8 ;  /* 0x000000080b0b9221 */ /* 0x000fce0000000000 */
.L_x_87:
[----:B------:R-:W-:Y:S05]  /*0c50*/  BSYNC.RECONVERGENT B1 ;  /* 0x0000000000017941 */ /* 0x000fea0003800200 */
.L_x_86:
[----:B------:R-:W0:Y:S01]  /*0c60*/  LDCU UR4, c[0x0][0x39c] ;  /* 0x00007380ff0477ac */ /* 0x000e220008000800 */
[C---:B------:R-:W-:Y:S02]  /*0c70*/  ISETP.GE.AND P0, PT, R4.reuse, RZ, PT ;  /* 0x000000ff0400720c */ /* 0x040fe40003f06270 */
[----:B------:R-:W-:Y:S02]  /*0c80*/  LOP3.LUT R5, R5, 0x1, RZ, 0xc0, !PT ;  /* 0x0000000105057812 */ /* 0x000fe400078ec0ff */
[----:B0-----:R-:W-:-:S04]  /*0c90*/  ISETP.GE.OR P0, PT, R4, UR4, !P0 ;  /* 0x0000000404007c0c */ /* 0x001fc8000c706670 */
[----:B------:R-:W-:-:S13]  /*0ca0*/  ISETP.NE.U32.OR P0, PT, R5, 0x1, P0 ;  /* 0x000000010500780c */ /* 0x000fda0000705470 */
[----:B------:R-:W-:Y:S05]  /*0cb0*/  @P0 BRA `(.L_x_81) ;  /* 0x0000000000300947 */ /* 0x000fea0003800000 */
[----:B------:R-:W0:Y:S08]  /*0cc0*/  LDC.64 R8, c[0x0][0x380] ;  /* 0x0000e000ff087b82 */ /* 0x000e300000000a00 */
[----:B------:R-:W1:Y:S01]  /*0cd0*/  LDC.64 R12, c[0x0][0x388] ;  /* 0x0000e200ff0c7b82 */ /* 0x000e620000000a00 */
[----:B0-----:R-:W-:-:S06]  /*0ce0*/  IMAD.WIDE.U32 R4, R4, 0x8, R8 ;  /* 0x0000000804047825 */ /* 0x001fcc00078e0008 */
[----:B------:R-:W2:Y:S01]  /*0cf0*/  LDG.E.64.CONSTANT R4, desc[UR8][R4.64] ;  /* 0x0000000804047981 */ /* 0x000ea2000c1e9b00 */
[----:B-1----:R-:W-:-:S06]  /*0d00*/  IMAD.WIDE R6, R6, 0x8, R12 ;  /* 0x0000000806067825 */ /* 0x002fcc00078e020c */
[----:B------:R-:W2:Y:S02]  /*0d10*/  LDG.E.64.CONSTANT R6, desc[UR8][R6.64] ;  /* 0x0000000806067981 */ /* 0x000ea4000c1e9b00 */
[C---:B--2---:R-:W-:Y:S01]  /*0d20*/  FMUL R9, R5.reuse, R7 ;  /* 0x0000000705097220 */ /* 0x044fe20000400000 */
[----:B------:R-:W-:-:S03]  /*0d30*/  FMUL R8, R5, R6 ;  /* 0x0000000605087220 */ /* 0x000fc60000400000 */
[C---:B------:R-:W-:Y:S01]  /*0d40*/  FFMA R9, R4.reuse, R6, -R9 ;  /* 0x0000000604097223 */ /* 0x040fe20000000809 */
[----:B------:R-:W-:-:S03]  /*0d50*/  FFMA R8, R4, R7, R8 ;  /* 0x0000000704087223 */ /* 0x000fc60000000008 */
[----:B------:R-:W-:Y:S01]  /*0d60*/  FADD R10, R10, R9 ;  /* 0x000000090a0a7221 */ /* 0x000fe20000000000 */
[----:B------:R-:W-:-:S07]  /*0d70*/  FADD R11, R11, R8 ;  /* 0x000000080b0b7221 */ /* 0x000fce0000000000 */
.L_x_81:
[----:B------:R-:W-:Y:S05]  /*0d80*/  BSYNC.RECONVERGENT B0 ;  /* 0x0000000000007941 */ /* 0x000fea0003800200 */
.L_x_80:
[----:B------:R-:W0:Y:S01]  /*0d90*/  LDCU.64 UR12, c[0x0][0x3a8] ;  /* 0x00007500ff0c77ac */ /* 0x000e220008000a00 */
[----:B------:R-:W1:Y:S01]  /*0da0*/  LDCU UR7, c[0x0][0x3b0] ;  /* 0x00007600ff0777ac */ /* 0x000e620008000800 */
[----:B0-----:R-:W-:-:S04]  /*0db0*/  LEA R4, P0, R3, UR12, 0x3 ;  /* 0x0000000c03047c11 */ /* 0x001fc8000f8018ff */
[----:B------:R-:W-:Y:S01]  /*0dc0*/  LEA.HI.X R5, R3, UR13, R0, 0x3, P0 ;  /* 0x0000000d03057c11 */ /* 0x000fe200080f1c00 */
[----:B-1----:R-:W-:Y:S01]  /*0dd0*/  USHF.R.S32.HI UR4, URZ, 0x1f, UR7 ;  /* 0x0000001fff047899 */ /* 0x002fe20008011407 */
[----:B------:R-:W-:-:S03]  /*0de0*/  IADD3 R3, P0, PT, R2, R3, RZ ;  /* 0x0000000302037210 */ /* 0x000fc60007f1e0ff */
[----:B------:R0:W-:Y:S01]  /*0df0*/  STG.E.64 desc[UR8][R4.64], R10 ;  /* 0x0000000a04007986 */ /* 0x0001e2000c101b08 */
[----:B------:R-:W-:Y:S02]  /*0e00*/  LEA.HI.X.SX32 R0, R2, R0, 0x1, P0 ;  /* 0x0000000002007211 */ /* 0x000fe400000f0eff */
[----:B------:R-:W-:-:S04]  /*0e10*/  ISETP.GE.U32.AND P0, PT, R3, UR7, PT ;  /* 0x0000000703007c0c */ /* 0x000fc8000bf06070 */
[----:B------:R-:W-:-:S13]  /*0e20*/  ISETP.GE.U32.AND.EX P0, PT, R0, UR4, PT, P0 ;  /* 0x0000000400007c0c */ /* 0x000fda000bf06100 */
[----:B0-----:R-:W-:Y:S05]  /*0e30*/  @!P0 BRA `(.L_x_88) ;  /* 0xfffffff000b08947 */ /* 0x001fea000383ffff */
[----:B------:R-:W-:Y:S05]  /*0e40*/  EXIT ;  /* 0x000000000000794d */ /* 0x000fea0003800000 */
        .weak           $__internal_1_$__cuda_sm20_div_u64
        .type           $__internal_1_$__cuda_sm20_div_u64,@function
        .size           $__internal_1_$__cuda_sm20_div_u64,(.L_x_121 - $__internal_1_$__cuda_sm20_div_u64)
$__internal_1_$__cuda_sm20_div_u64:
        /* <DEDUP_REMOVED lines=10> */
[----:B------:R-:W-:Y:S01]  /*0ef0*/  IMAD.X R15, RZ, RZ, ~R11, P0 ;  /* 0x000000ffff0f7224 */ /* 0x000fe200000e0e0b */
[----:B------:R-:W-:-:S03]  /*0f00*/  MOV R11, R8 ;  /* 0x00000008000b7202 */ /* 0x000fc60000000f00 */
[-C--:B------:R-:W-:Y:S02]  /*0f10*/  IMAD R17, R9, R15.reuse, RZ ;  /* 0x0000000f09117224 */ /* 0x080fe400078e02ff */
[----:B------:R-:W-:-:S04]  /*0f20*/  IMAD.WIDE.U32 R10, P0, R8, R15, R10 ;  /* 0x0000000f080a7225 */ /* 0x000fc8000780000a */
[----:B------:R-:W-:-:S04]  /*0f30*/  IMAD.HI.U32 R15, R9, R15, RZ ;  /* 0x0000000f090f7227 */ /* 0x000fc800078e00ff */
[----:B------:R-:W-:-:S05]  /*0f40*/  IMAD.HI.U32 R10, P1, R9, R13, R10 ;  /* 0x0000000d090a7227 */ /* 0x000fca000782000a */
[----:B------:R-:W-:Y:S02]  /*0f50*/  IADD3 R11, P2, PT, R17, R10, RZ ;  /* 0x0000000a110b7210 */ /* 0x000fe40007f5e0ff */
[----:B------:R-:W-:-:S03]  /*0f60*/  IADD3.X R10, PT, PT, R15, R9, RZ, P0, !PT ;  /* 0x000000090f0a7210 */ /* 0x000fc600007fe4ff */
[----:B------:R-:W-:Y:S01]  /*0f70*/  IMAD.WIDE.U32 R8, R11, UR4, RZ ;  /* 0x000000040b087c25 */ /* 0x000fe2000f8e00ff */
[----:B------:R-:W-:-:S03]  /*0f80*/  IADD3.X R13, PT, PT, RZ, RZ, R10, P2, P1 ;  /* 0x000000ffff0d7210 */ /* 0x000fc600017e240a */
[----:B------:R-:W-:Y:S01]  /*0f90*/  IMAD R10, R11, UR5, R9 ;  /* 0x000000050b0a7c24 */ /* 0x000fe2000f8e0209 */
[----:B------:R-:W-:-:S03]  /*0fa0*/  IADD3 R9, P0, PT, RZ, -R8, RZ ;  /* 0x80000008ff097210 */ /* 0x000fc60007f1e0ff */
[----:B------:R-:W-:Y:S02]  /*0fb0*/  IMAD R8, R13, UR4, R10 ;  /* 0x000000040d087c24 */ /* 0x000fe4000f8e020a */
[----:B------:R-:W-:-:S03]  /*0fc0*/  IMAD.HI.U32 R10, R11, R9, RZ ;  /* 0x000000090b0a7227 */ /* 0x000fc600078e00ff */
[----:B------:R-:W-:-:S05]  /*0fd0*/  IADD3.X R8, PT, PT, RZ, ~R8, RZ, P0, !PT ;  /* 0x80000008ff087210 */ /* 0x000fca00007fe4ff */
[----:B------:R-:W-:-:S04]  /*0fe0*/  IMAD.WIDE.U32 R10, P0, R11, R8, R10 ;  /* 0x000000080b0a7225 */ /* 0x000fc8000780000a */
[C---:B------:R-:W-:Y:S02]  /*0ff0*/  IMAD R12, R13.reuse, R8, RZ ;  /* 0x000000080d0c7224 */ /* 0x040fe400078e02ff */
[----:B------:R-:W-:-:S04]  /*1000*/  IMAD.HI.U32 R11, P1, R13, R9, R10 ;  /* 0x000000090d0b7227 */ /* 0x000fc8000782000a */
[----:B------:R-:W-:Y:S02]  /*1010*/  HFMA2 R9, -RZ, RZ, 0, 0 ;  /* 0x00000000ff097431 */ /* 0x000fe400000001ff */
        /* <DEDUP_REMOVED lines=9> */
[----:B------:R-:W-:-:S04]  /*10b0*/  IADD3 R11, P1, PT, R11, R8, RZ ;  /* 0x000000080b0b7210 */ /* 0x000fc80007f3e0ff */
[----:B------:R-:W-:Y:S01]  /*10c0*/  IADD3.X R10, PT, PT, R10, RZ, RZ, P0, !PT ;  /* 0x000000ff0a0a7210 */ /* 0x000fe200007fe4ff */
[----:B------:R-:W-:-:S03]  /*10d0*/  IMAD.WIDE.U32 R8, R11, UR4, RZ ;  /* 0x000000040b087c25 */ /* 0x000fc6000f8e00ff */
[----:B------:R-:W-:Y:S01]  /*10e0*/  IADD3.X R10, PT, PT, RZ, R10, RZ, P1, !PT ;  /* 0x0000000aff0a7210 */ /* 0x000fe20000ffe4ff */
[C---:B------:R-:W-:Y:S01]  /*10f0*/  IMAD R9, R11.reuse, UR5, R9 ;  /* 0x000000050b097c24 */ /* 0x040fe2000f8e0209 */
[----:B------:R-:W-:Y:S02]  /*1100*/  IADD3 R12, P1, PT, -R8, R4, RZ ;  /* 0x00000004080c7210 */ /* 0x000fe40007f3e1ff */
[----:B------:R-:W-:Y:S01]  /*1110*/  IADD3 R8, PT, PT, R11, 0x1, RZ ;  /* 0x000000010b087810 */ /* 0x000fe20007ffe0ff */
[----:B------:R-:W-:Y:S01]  /*1120*/  IMAD R10, R10, UR4, R9 ;  /* 0x000000040a0a7c24 */ /* 0x000fe2000f8e0209 */
[----:B------:R-:W-:-:S03]  /*1130*/  ISETP.GE.U32.AND P0, PT, R12, UR4, PT ;  /* 0x000000040c007c0c */ /* 0x000fc6000bf06070 */
[----:B------:R-:W-:Y:S01]  /*1140*/  IMAD.X R10, R7, 0x1, ~R10, P1 ;  /* 0x00000001070a7824 */ /* 0x000fe200008e0e0a */
[----:B------:R-:W-:-:S04]  /*1150*/  IADD3 R7, P1, PT, R12, -UR4, RZ ;  /* 0x800000040c077c10 */ /* 0x000fc8000ff3e0ff */
[C---:B------:R-:W-:Y:S02]  /*1160*/  ISETP.GE.U32.AND.EX P0, PT, R10.reuse, UR5, PT, P0 ;  /* 0x000000050a007c0c */ /* 0x040fe4000bf06100 */
[----:B------:R-:W-:Y:S02]  /*1170*/  IADD3.X R9, PT, PT, R10, ~UR5, RZ, P1, !PT ;  /* 0x800000050a097c10 */ /* 0x000fe40008ffe4ff */
[----:B------:R-:W-:Y:S02]  /*1180*/  SEL R7, R7, R12, P0 ;  /* 0x0000000c07077207 */ /* 0x000fe40000000000 */
[----:B------:R-:W-:Y:S02]  /*1190*/  SEL R9, R9, R10, P0 ;  /* 0x0000000a09097207 */ /* 0x000fe40000000000 */
[----:B------:R-:W-:Y:S02]  /*11a0*/  SEL R11, R8, R11, P0 ;  /* 0x0000000b080b7207 */ /* 0x000fe40000000000 */
[----:B------:R-:W-:-:S02]  /*11b0*/  ISETP.GE.U32.AND P0, PT, R7, UR4, PT ;  /* 0x0000000407007c0c */ /* 0x000fc4000bf06070 */
[----:B------:R-:W-:Y:S02]  /*11c0*/  ISETP.NE.U32.AND P1, PT, RZ, UR4, PT ;  /* 0x00000004ff007c0c */ /* 0x000fe4000bf25070 */
[----:B------:R-:W-:Y:S02]  /*11d0*/  IADD3 R8, PT, PT, R11, 0x1, RZ ;  /* 0x000000010b087810 */ /* 0x000fe40007ffe0ff */
[----:B------:R-:W-:Y:S02]  /*11e0*/  ISETP.GE.U32.AND.EX P0, PT, R9, UR5, PT, P0 ;  /* 0x0000000509007c0c */ /* 0x000fe4000bf06100 */
[----:B------:R-:W-:Y:S02]  /*11f0*/  MOV R7, 0x0 ;  /* 0x0000000000077802 */ /* 0x000fe40000000f00 */
[----:B------:R-:W-:Y:S02]  /*1200*/  ISETP.NE.AND.EX P1, PT, RZ, UR5, PT, P1 ;  /* 0x00000005ff007c0c */ /* 0x000fe4000bf25310 */
[----:B------:R-:W-:-:S04]  /*1210*/  SEL R8, R8, R11, P0 ;  /* 0x0000000b08087207 */ /* 0x000fc80000000000 */
[----:B------:R-:W-:Y:S01]  /*1220*/  SEL R8, R8, 0xffffffff, P1 ;  /* 0xffffffff08087807 */ /* 0x000fe20000800000 */
[----:B------:R-:W-:Y:S06]  /*1230*/  RET.REL.NODEC R6 `(_cupy_upfirdn1D_complex64) ;  /* 0xffffffec06707950 */ /* 0x000fec0003c3ffff */
.L_x_89:
        /* <DEDUP_REMOVED lines=12> */
.L_x_121:


//--------------------- .text._cupy_upfirdn1D_float64 --------------------------
	.section	.text._cupy_upfirdn1D_float64,"ax",@progbits
	.align	128
        .global         _cupy_upfirdn1D_float64
        .type           _cupy_upfirdn1D_float64,@function
        .size           _cupy_upfirdn1D_float64,(.L_x_122 - _cupy_upfirdn1D_float64)
        .other          _cupy_upfirdn1D_float64,@"STO_CUDA_ENTRY STV_DEFAULT"
_cupy_upfirdn1D_float64:
.text._cupy_upfirdn1D_float64:
        /* <DEDUP_REMOVED lines=13> */
[----:B------:R-:W-:Y:S01]  /*00d0*/  USHF.R.S32.HI UR7, URZ, 0x1f, UR7 ;  /* 0x0000001fff077899 */ /* 0x000fe20008011407 */
[----:B0-----:R-:W-:Y:S01]  /*00e0*/  IMAD R2, R2, UR8, RZ ;  /* 0x0000000802027c24 */ /* 0x001fe2000f8e02ff */
[----:B-1----:R-:W-:Y:S02]  /*00f0*/  USHF.R.S32.HI UR6, URZ, 0x1f, UR5 ;  /* 0x0000001fff067899 */ /* 0x002fe40008011405 */
[----:B--23--:R-:W-:-:S12]  /*0100*/  USHF.R.S32.HI UR5, URZ, 0x1f, UR4 ;  /* 0x0000001fff057899 */ /* 0x00cfd80008011404 */
.L_x_103:
        /* <DEDUP_REMOVED lines=31> */
.L_x_91:
[----:B------:R-:W-:-:S07]  /*0300*/  MOV R6, 0x320 ;  /* 0x0000032000067802 */ /* 0x000fce0000000f00 */
[----:B------:R-:W-:Y:S05]  /*0310*/  CALL.REL.NOINC `($__internal_2_$__cuda_sm20_div_u64) ;  /* 0x0000000c00687944 */ /* 0x000fea0003c00000 */
[----:B------:R-:W0:Y:S01]  /*0320*/  LDCU UR4, c[0x0][0x390] ;  /* 0x00007200ff0477ac */ /* 0x000e220008000800 */
[--C-:B------:R-:W-:Y:S02]  /*0330*/  IMAD.MOV R9, RZ, RZ, -R8.reuse ;  /* 0x000000ffff097224 */ /* 0x100fe400078e0a08 */
[----:B------:R-:W-:Y:S02]  /*0340*/  IMAD.MOV.U32 R7, RZ, RZ, R8 ;  /* 0x000000ffff077224 */ /* 0x000fe400078e0008 */
[----:B0-----:R-:W-:-:S07]  /*0350*/  IMAD R9, R9, UR4, R4 ;  /* 0x0000000409097c24 */ /* 0x001fce000f8e0204 */
.L_x_92:
[----:B------:R-:W-:Y:S05]  /*0360*/  BSYNC.RECONVERGENT B0 ;  /* 0x0000000000007941 */ /* 0x000fea0003800200 */
.L_x_90:
        /* <DEDUP_REMOVED lines=36> */
[----:B------:R-:W-:-:S03]  /*05b0*/  CS2R R10, SRZ ;  /* 0x00000000000a7805 */ /* 0x000fc6000001ff00 */
[----:B------:R-:W-:-:S05]  /*05c0*/  IMAD.IADD R4, R13, 0x1, -R8 ;  /* 0x000000010d047824 */ /* 0x000fca00078e0a08 */
[----:B------:R-:W-:Y:S01]  /*05d0*/  ISETP.GT.U32.AND P0, PT, R4, -0x8, PT ;  /* 0xfffffff80400780c */ /* 0x000fe20003f04070 */
[----:B------:R-:W-:Y:S01]  /*05e0*/  IMAD.MOV.U32 R4, RZ, RZ, R5 ;  /* 0x000000ffff047224 */ /* 0x000fe200078e0005 */
[----:B------:R-:W-:-:S11]  /*05f0*/  IADD3 R5, PT, PT, R8, -R13, RZ ;  /* 0x8000000d08057210 */ /* 0x000fd60007ffe0ff */
[----:B------:R-:W-:Y:S05]  /*0600*/  @P0 BRA `(.L_x_96) ;  /* 0x0000000400340947 */ /* 0x000fea0003800000 */
[----:B------:R-:W0:Y:S01]  /*0610*/  LDC.64 R8, c[0x0][0x388] ;  /* 0x0000e200ff087b82 */ /* 0x000e220000000a00 */
[----:B------:R-:W-:Y:S01]  /*0620*/  LOP3.LUT R7, R5, 0xfffffff8, RZ, 0xc0, !PT ;  /* 0xfffffff805077812 */ /* 0x000fe200078ec0ff */
[----:B------:R-:W-:Y:S01]  /*0630*/  BSSY.RECONVERGENT B2, `(.L_x_97) ;  /* 0x0000049000027945 */ /* 0x000fe20003800200 */
[----:B------:R-:W-:Y:S01]  /*0640*/  VIADD R4, R13, 0x4 ;  /* 0x000000040d047836 */ /* 0x000fe20000000000 */
[----:B------:R-:W-:Y:S02]  /*0650*/  CS2R R10, SRZ ;  /* 0x00000000000a7805 */ /* 0x000fe4000001ff00 */
[----:B------:R-:W-:-:S07]  /*0660*/  IMAD.MOV R7, RZ, RZ, -R7 ;  /* 0x000000ffff077224 */ /* 0x000fce00078e0a07 */
.L_x_98:
[C---:B------:R-:W-:Y:S01]  /*0670*/  VIADD R26, R4.reuse, 0xfffffffd ;  /* 0xfffffffd041a7836 */ /* 0x040fe20000000000 */
[----:B------:R-:W-:Y:S01]  /*0680*/  IADD3 R15, PT, PT, R4, -0x2, RZ ;  /* 0xfffffffe040f7810 */ /* 0x000fe20007ffe0ff */
[----:B0-----:R-:W-:-:S03]  /*0690*/  IMAD.WIDE R12, R6, 0x8, R8 ;  /* 0x00000008060c7825 */ /* 0x001fc600078e0208 */
[C---:B------:R-:W-:Y:S02]  /*06a0*/  ISETP.GE.AND P1, PT, R26.reuse, RZ, PT ;  /* 0x000000ff1a00720c */ /* 0x040fe40003f26270 */
[C---:B------:R-:W-:Y:S02]  /*06b0*/  ISETP.GE.AND P2, PT, R26.reuse, -0x1, PT ;  /* 0xffffffff1a00780c */ /* 0x040fe40003f46270 */
[----:B------:R-:W-:Y:S02]  /*06c0*/  ISETP.GE.OR P1, PT, R26, UR9, !P1 ;  /* 0x000000091a007c0c */ /* 0x000fe4000cf26670 */
[----:B------:R-:W-:-:S11]  /*06d0*/  ISETP.GE.OR P2, PT, R15, UR9, !P2 ;  /* 0x000000090f007c0c */ /* 0x000fd6000d746670 */
[----:B------:R-:W0:Y:S01]  /*06e0*/  @!P1 LDC.64 R18, c[0x0][0x380] ;  /* 0x0000e000ff129b82 */ /* 0x000e220000000a00 */
[----:B------:R-:W2:Y:S07]  /*06f0*/  @!P1 LDG.E.64.CONSTANT R16, desc[UR10][R12.64] ;  /* 0x0000000a0c109981 */ /* 0x000eae000c1e9b00 */
[----:B------:R-:W1:Y:S01]  /*0700*/  @!P2 LDC.64 R20, c[0x0][0x380] ;  /* 0x0000e000ff14ab82 */ /* 0x000e620000000a00 */
[----:B0-----:R-:W-:-:S06]  /*0710*/  @!P1 IMAD.WIDE.U32 R18, R26, 0x8, R18 ;  /* 0x000000081a129825 */ /* 0x001fcc00078e0012 */
[----:B------:R-:W2:Y:S01]  /*0720*/  @!P1 LDG.E.64.CONSTANT R18, desc[UR10][R18.64] ;  /* 0x0000000a12129981 */ /* 0x000ea2000c1e9b00 */
[----:B-1----:R-:W-:-:S03]  /*0730*/  @!P2 IMAD.WIDE.U32 R20, R15, 0x8, R20 ;  /* 0x000000080f14a825 */ /* 0x002fc600078e0014 */
[----:B------:R-:W3:Y:S04]  /*0740*/  @!P2 LDG.E.64.CONSTANT R14, desc[UR10][R12.64+0x8] ;  /* 0x0000080a0c0ea981 */ /* 0x000ee8000c1e9b00 */
[----:B------:R-:W3:Y:S01]  /*0750*/  @!P2 LDG.E.64.CONSTANT R20, desc[UR10][R20.64] ;  /* 0x0000000a1414a981 */ /* 0x000ee2000c1e9b00 */
[----:B------:R-:W-:Y:S01]  /*0760*/  VIADD R23, R4, 0xffffffff ;  /* 0xffffffff04177836 */ /* 0x000fe20000000000 */
[----:B------:R-:W-:-:S04]  /*0770*/  ISETP.GE.AND P3, PT, R26, -0x2, PT ;  /* 0xfffffffe1a00780c */ /* 0x000fc80003f66270 */
[----:B------:R-:W-:Y:S02]  /*0780*/  ISETP.GE.OR P3, PT, R23, UR9, !P3 ;  /* 0x0000000917007c0c */ /* 0x000fe4000df66670 */
[----:B------:R-:W-:-:S11]  /*0790*/  ISETP.GE.AND P0, PT, R26, -0x3, PT ;  /* 0xfffffffd1a00780c */ /* 0x000fd60003f06270 */
[----:B------:R-:W0:Y:S01]  /*07a0*/  @!P3 LDC.64 R24, c[0x0][0x380] ;  /* 0x0000e000ff18bb82 */ /* 0x000e220000000a00 */
[C---:B------:R-:W-:Y:S01]  /*07b0*/  ISETP.GE.OR P0, PT, R4.reuse, UR9, !P0 ;  /* 0x0000000904007c0c */ /* 0x040fe2000c706670 */
[----:B------:R-:W-:Y:S02]  /*07c0*/  VIADD R27, R4, 0x1 ;  /* 0x00000001041b7836 */ /* 0x000fe40000000000 */
[----:B0-----:R-:W-:-:S06]  /*07d0*/  @!P3 IMAD.WIDE.U32 R24, R23, 0x8, R24 ;  /* 0x000000081718b825 */ /* 0x001fcc00078e0018 */
[----:B------:R-:W4:Y:S01]  /*07e0*/  @!P3 LDG.E.64.CONSTANT R24, desc[UR10][R24.64] ;  /* 0x0000000a1818b981 */ /* 0x000f22000c1e9b00 */
[----:B--2---:R-:W-:-:S03]  /*07f0*/  @!P1 DFMA R10, R18, R16, R10 ;  /* 0x00000010120a922b */ /* 0x004fc6000000000a */
[----:B------:R-:W0:Y:S01]  /*0800*/  @!P0 LDC.64 R16, c[0x0][0x380] ;  /* 0x0000e000ff108b82 */ /* 0x000e220000000a00 */
[----:B------:R-:W4:Y:S01]  /*0810*/  @!P3 LDG.E.64.CONSTANT R18, desc[UR10][R12.64+0x10] ;  /* 0x0000100a0c12b981 */ /* 0x000f22000c1e9b00 */
[----:B------:R-:W-:-:S04]  /*0820*/  ISETP.GE.AND P1, PT, R26, -0x4, PT ;  /* 0xfffffffc1a00780c */ /* 0x000fc80003f26270 */
[----:B------:R-:W-:Y:S01]  /*0830*/  ISETP.GE.OR P1, PT, R27, UR9, !P1 ;  /* 0x000000091b007c0c */ /* 0x000fe2000cf26670 */
[----:B---3--:R-:W-:Y:S01]  /*0840*/  @!P2 DFMA R10, R20, R14, R10 ;  /* 0x0000000e140aa22b */ /* 0x008fe2000000000a */
[----:B------:R-:W2:Y:S11]  /*0850*/  @!P0 LDG.E.64.CONSTANT R20, desc[UR10][R12.64+0x18] ;  /* 0x0000180a0c148981 */ /* 0x000eb6000c1e9b00 */
[----:B------:R-:W1:Y:S01]  /*0860*/  @!P1 LDC.64 R14, c[0x0][0x380] ;  /* 0x0000e000ff0e9b82 */ /* 0x000e620000000a00 */
[----:B0-----:R-:W-:-:S02]  /*0870*/  @!P0 IMAD.WIDE.U32 R22, R4, 0x8, R16 ;  /* 0x0000000804168825 */ /* 0x001fc400078e0010 */
[----:B------:R-:W3:Y:S04]  /*0880*/  @!P1 LDG.E.64.CONSTANT R16, desc[UR10][R12.64+0x20] ;  /* 0x0000200a0c109981 */ /* 0x000ee8000c1e9b00 */
[----:B------:R-:W2:Y:S01]  /*0890*/  @!P0 LDG.E.64.CONSTANT R22, desc[UR10][R22.64] ;  /* 0x0000000a16168981 */ /* 0x000ea2000c1e9b00 */
[----:B-1----:R-:W-:-:S06]  /*08a0*/  @!P1 IMAD.WIDE.U32 R14, R27, 0x8, R14 ;  /* 0x000000081b0e9825 */ /* 0x002fcc00078e000e */
[----:B------:R-:W3:Y:S01]  /*08b0*/  @!P1 LDG.E.64.CONSTANT R14, desc[UR10][R14.64] ;  /* 0x0000000a0e0e9981 */ /* 0x000ee2000c1e9b00 */
[----:B------:R-:W-:Y:S02]  /*08c0*/  ISETP.GE.AND P2, PT, R26, -0x5, PT ;  /* 0xfffffffb1a00780c */ /* 0x000fe40003f46270 */
[C---:B------:R-:W-:Y:S01]  /*08d0*/  IADD3 R27, PT, PT, R4.reuse, 0x3, RZ ;  /* 0x00000003041b7810 */ /* 0x040fe20007ffe0ff */
[----:B------:R-:W-:Y:S01]  /*08e0*/  VIADD R29, R4, 0x4 ;  /* 0x00000004041d7836 */ /* 0x000fe20000000000 */
[----:B------:R-:W-:-:S04]  /*08f0*/  ISETP.GE.AND P4, PT, R26, -0x7, PT ;  /* 0xfffffff91a00780c */ /* 0x000fc80003f86270 */
[----:B------:R-:W-:Y:S01]  /*0900*/  ISETP.GE.OR P4, PT, R29, UR9, !P4 ;  /* 0x000000091d007c0c */ /* 0x000fe2000e786670 */
[----:B----4-:R-:W-:Y:S01]  /*0910*/  @!P3 DFMA R10, R24, R18, R10 ;  /* 0x00000012180ab22b */ /* 0x010fe2000000000a */
[----:B------:R-:W-:Y:S01]  /*0920*/  VIADD R25, R4, 0x2 ;  /* 0x0000000204197836 */ /* 0x000fe20000000000 */
[----:B------:R-:W-:-:S04]  /*0930*/  ISETP.GE.AND P3, PT, R26, -0x6, PT ;  /* 0xfffffffa1a00780c */ /* 0x000fc80003f66270 */
[----:B------:R-:W-:Y:S02]  /*0940*/  ISETP.GE.OR P2, PT, R25, UR9, !P2 ;  /* 0x0000000919007c0c */ /* 0x000fe4000d746670 */
[----:B------:R-:W-:-:S11]  /*0950*/  ISETP.GE.OR P3, PT, R27, UR9, !P3 ;  /* 0x000000091b007c0c */ /* 0x000fd6000df66670 */
[----:B------:R-:W0:Y:S01]  /*0960*/  @!P2 LDC.64 R18, c[0x0][0x380] ;  /* 0x0000e000ff12ab82 */ /* 0x000e220000000a00 */
[----:B--2---:R-:W-:-:S07]  /*0970*/  @!P0 DFMA R10, R22, R20, R10 ;  /* 0x00000014160a822b */ /* 0x004fce000000000a */
[----:B------:R-:W1:Y:S08]  /*0980*/  @!P3 LDC.64 R20, c[0x0][0x380] ;  /* 0x0000e000ff14bb82 */ /* 0x000e700000000a00 */
[----:B------:R-:W2:Y:S01]  /*0990*/  @!P4 LDC.64 R22, c[0x0][0x380] ;  /* 0x0000e000ff16cb82 */ /* 0x000ea20000000a00 */
[----:B0-----:R-:W-:Y:S02]  /*09a0*/  @!P2 IMAD.WIDE.U32 R18, R25, 0x8, R18 ;  /* 0x000000081912a825 */ /* 0x001fe400078e0012 */
[----:B------:R-:W4:Y:S01]  /*09b0*/  @!P4 LDG.E.64.CONSTANT R24, desc[UR10][R12.64+0x38] ;  /* 0x0000380a0c18c981 */ /* 0x000f22000c1e9b00 */
[----:B---3--:R-:W-:-:S03]  /*09c0*/  @!P1 DFMA R10, R14, R16, R10 ;  /* 0x000000100e0a922b */ /* 0x008fc6000000000a */
[----:B------:R-:W3:Y:S04]  /*09d0*/  @!P2 LDG.E.64.CONSTANT R14, desc[UR10][R12.64+0x28] ;  /* 0x0000280a0c0ea981 */ /* 0x000ee8000c1e9b00 */
[----:B------:R-:W3:Y:S01]  /*09e0*/  @!P2 LDG.E.64.CONSTANT R18, desc[UR10][R18.64] ;  /* 0x0000000a1212a981 */ /* 0x000ee2000c1e9b00 */
[----:B-1----:R-:W-:-:S03]  /*09f0*/  @!P3 IMAD.WIDE.U32 R20, R27, 0x8, R20 ;  /* 0x000000081b14b825 */ /* 0x002fc600078e0014 */
[----:B------:R-:W5:Y:S04]  /*0a00*/  @!P3 LDG.E.64.CONSTANT R16, desc[UR10][R12.64+0x30] ;  /* 0x0000300a0c10b981 */ /* 0x000f68000c1e9b00 */
[----:B------:R-:W5:Y:S01]  /*0a10*/  @!P3 LDG.E.64.CONSTANT R20, desc[UR10][R20.64] ;  /* 0x0000000a1414b981 */ /* 0x000f62000c1e9b00 */
[----:B--2---:R-:W-:-:S06]  /*0a20*/  @!P4 IMAD.WIDE.U32 R22, R29, 0x8, R22 ;  /* 0x000000081d16c825 */ /* 0x004fcc00078e0016 */
[----:B------:R-:W4:Y:S01]  /*0a30*/  @!P4 LDG.E.64.CONSTANT R22, desc[UR10][R22.64] ;  /* 0x0000000a1616c981 */ /* 0x000f22000c1e9b00 */
[----:B------:R-:W-:-:S05]  /*0a40*/  VIADD R7, R7, 0x8 ;  /* 0x0000000807077836 */ /* 0x000fca0000000000 */
[----:B------:R-:W-:Y:S01]  /*0a50*/  ISETP.NE.AND P0, PT, R7, RZ, PT ;  /* 0x000000ff0700720c */ /* 0x000fe20003f05270 */
[----:B------:R-:W-:Y:S01]  /*0a60*/  VIADD R6, R6, 0x8 ;  /* 0x0000000806067836 */ /* 0x000fe20000000000 */
[----:B------:R-:W-:Y:S01]  /*0a70*/  IADD3 R4, PT, PT, R4, 0x8, RZ ;  /* 0x0000000804047810 */ /* 0x000fe20007ffe0ff */
[----:B---3--:R-:W-:-:S08]  /*0a80*/  @!P2 DFMA R10, R18, R14, R10 ;  /* 0x0000000e120aa22b */ /* 0x008fd0000000000a */
[----:B-----5:R-:W-:-:S08]  /*0a90*/  @!P3 DFMA R10, R20, R16, R10 ;  /* 0x00000010140ab22b */ /* 0x020fd0000000000a */
[----:B----4-:R-:W-:Y:S01]  /*0aa0*/  @!P4 DFMA R10, R22, R24, R10 ;  /* 0x00000018160ac22b */ /* 0x010fe2000000000a */
[----:B------:R-:W-:Y:S10]  /*0ab0*/  @P0 BRA `(.L_x_98) ;  /* 0xfffffff800ec0947 */ /* 0x000ff4000383ffff */
[----:B------:R-:W-:Y:S05]  /*0ac0*/  BSYNC.RECONVERGENT B2 ;  /* 0x0000000000027941 */ /* 0x000fea0003800200 */
.L_x_97:
[----:B------:R-:W-:-:S07]  /*0ad0*/  VIADD R4, R4, 0xfffffffd ;  /* 0xfffffffd04047836 */ /* 0x000fce0000000000 */
.L_x_96:
[----:B------:R-:W-:Y:S05]  /*0ae0*/  BSYNC.RECONVERGENT B1 ;  /* 0x0000000000017941 */ /* 0x000fea0003800200 */
.L_x_95:
[----:B------:R-:W-:-:S13]  /*0af0*/  LOP3.LUT P0, R7, R5, 0x7, RZ, 0xc0, !PT ;  /* 0x0000000705077812 */ /* 0x000fda000780c0ff */
[----:B------:R-:W-:Y:S05]  /*0b00*/  @!P0 BRA `(.L_x_94) ;  /* 0x00000004003c8947 */ /* 0x000fea0003800000 */
[----:B------:R-:W-:Y:S01]  /*0b10*/  ISETP.GE.U32.AND P0, PT, R7, 0x4, PT ;  /* 0x000000040700780c */ /* 0x000fe20003f06070 */
[----:B------:R-:W-:Y:S01]  /*0b20*/  BSSY.RECONVERGENT B1, `(.L_x_99) ;  /* 0x0000027000017945 */ /* 0x000fe20003800200 */
[----:B------:R-:W-:-:S11]  /*0b30*/  LOP3.LUT P4, R7, R5, 0x3, RZ, 0xc0, !PT ;  /* 0x0000000305077812 */ /* 0x000fd6000788c0ff */
[----:B------:R-:W-:Y:S05]  /*0b40*/  @!P0 BRA `(.L_x_100) ;  /* 0x0000000000908947 */ /* 0x000fea0003800000 */
[----:B------:R-:W0:Y:S01]  /*0b50*/  LDCU UR4, c[0x0][0x39c] ;  /* 0x00007380ff0477ac */ /* 0x000e220008000800 */
[C---:B------:R-:W-:Y:S01]  /*0b60*/  ISETP.GE.AND P0, PT, R4.reuse, RZ, PT ;  /* 0x000000ff0400720c */ /* 0x040fe20003f06270 */
[C---:B------:R-:W-:Y:S01]  /*0b70*/  VIADD R19, R4.reuse, 0x1 ;  /* 0x0000000104137836 */ /* 0x040fe20000000000 */
[C---:B------:R-:W-:Y:S01]  /*0b80*/  ISETP.GE.AND P1, PT, R4.reuse, -0x1, PT ;  /* 0xffffffff0400780c */ /* 0x040fe20003f26270 */
[C---:B------:R-:W-:Y:S01]  /*0b90*/  VIADD R23, R4.reuse, 0x2 ;  /* 0x0000000204177836 */ /* 0x040fe20000000000 */
[C---:B------:R-:W-:Y:S01]  /*0ba0*/  ISETP.GE.AND P2, PT, R4.reuse, -0x2, PT ;  /* 0xfffffffe0400780c */ /* 0x040fe20003f46270 */
[----:B------:R-:W1:Y:S01]  /*0bb0*/  LDC.64 R8, c[0x0][0x388] ;  /* 0x0000e200ff087b82 */ /* 0x000e620000000a00 */
[C---:B------:R-:W-:Y:S02]  /*0bc0*/  ISETP.GE.AND P3, PT, R4.reuse, -0x3, PT ;  /* 0xfffffffd0400780c */ /* 0x040fe40003f66270 */
[C---:B------:R-:W-:Y:S02]  /*0bd0*/  IADD3 R27, PT, PT, R4.reuse, 0x3, RZ ;  /* 0x00000003041b7810 */ /* 0x040fe40007ffe0ff */
[----:B0-----:R-:W-:-:S02]  /*0be0*/  ISETP.GE.OR P0, PT, R4, UR4, !P0 ;  /* 0x0000000404007c0c */ /* 0x001fc4000c706670 */
[----:B------:R-:W-:Y:S02]  /*0bf0*/  ISETP.GE.OR P1, PT, R19, UR4, !P1 ;  /* 0x0000000413007c0c */ /* 0x000fe4000cf26670 */
[----:B------:R-:W-:Y:S02]  /*0c00*/  ISETP.GE.OR P2, PT, R23, UR4, !P2 ;  /* 0x0000000417007c0c */ /* 0x000fe4000d746670 */
[----:B------:R-:W-:Y:S01]  /*0c10*/  ISETP.GE.OR P3, PT, R27, UR4, !P3 ;  /* 0x000000041b007c0c */ /* 0x000fe2000df66670 */
[----:B-1----:R-:W-:-:S06]  /*0c20*/  IMAD.WIDE R8, R6, 0x8, R8 ;  /* 0x0000000806087825 */ /* 0x002fcc00078e0208 */
[----:B------:R-:W0:Y:S01]  /*0c30*/  @!P0 LDC.64 R14, c[0x0][0x380] ;  /* 0x0000e000ff0e8b82 */ /* 0x000e220000000a00 */
[----:B------:R-:W2:Y:S07]  /*0c40*/  @!P0 LDG.E.64.CONSTANT R12, desc[UR10][R8.64] ;  /* 0x0000000a080c8981 */ /* 0x000eae000c1e9b00 */
[----:B------:R-:W1:Y:S08]  /*0c50*/  @!P1 LDC.64 R16, c[0x0][0x380] ;  /* 0x0000e000ff109b82 */ /* 0x000e700000000a00 */
[----:B------:R-:W3:Y:S08]  /*0c60*/  @!P2 LDC.64 R20, c[0x0][0x380] ;  /* 0x0000e000ff14ab82 */ /* 0x000ef00000000a00 */
[----:B------:R-:W4:Y:S01]  /*0c70*/  @!P3 LDC.64 R24, c[0x0][0x380] ;  /* 0x0000e000ff18bb82 */ /* 0x000f220000000a00 */
[----:B0-----:R-:W-:-:S06]  /*0c80*/  @!P0 IMAD.WIDE.U32 R14, R4, 0x8, R14 ;  /* 0x00000008040e8825 */ /* 0x001fcc00078e000e */
[----:B------:R-:W2:Y:S01]  /*0c90*/  @!P0 LDG.E.64.CONSTANT R14, desc[UR10][R14.64] ;  /* 0x0000000a0e0e8981 */ /* 0x000ea2000c1e9b00 */
[----:B-1----:R-:W-:-:S03]  /*0ca0*/  @!P1 IMAD.WIDE.U32 R16, R19, 0x8, R16 ;  /* 0x0000000813109825 */ /* 0x002fc600078e0010 */
[----:B------:R-:W5:Y:S04]  /*0cb0*/  @!P1 LDG.E.64.CONSTANT R18, desc[UR10][R8.64+0x8] ;  /* 0x0000080a08129981 */ /* 0x000f68000c1e9b00 */
[----:B------:R-:W5:Y:S01]  /*0cc0*/  @!P1 LDG.E.64.CONSTANT R16, desc[UR10][R16.64] ;  /* 0x0000000a10109981 */ /* 0x000f62000c1e9b00 */
[----:B---3--:R-:W-:-:S03]  /*0cd0*/  @!P2 IMAD.WIDE.U32 R20, R23, 0x8, R20 ;  /* 0x000000081714a825 */ /* 0x008fc600078e0014 */
[----:B------:R-:W3:Y:S04]  /*0ce0*/  @!P2 LDG.E.64.CONSTANT R22, desc[UR10][R8.64+0x10] ;  /* 0x0000100a0816a981 */ /* 0x000ee8000c1e9b00 */
[----:B------:R-:W3:Y:S01]  /*0cf0*/  @!P2 LDG.E.64.CONSTANT R20, desc[UR10][R20.64] ;  /* 0x0000000a1414a981 */ /* 0x000ee2000c1e9b00 */
[----:B----4-:R-:W-:-:S03]  /*0d00*/  @!P3 IMAD.WIDE.U32 R24, R27, 0x8, R24 ;  /* 0x000000081b18b825 */ /* 0x010fc600078e0018 */
[----:B------:R-:W4:Y:S04]  /*0d10*/  @!P3 LDG.E.64.CONSTANT R26, desc[UR10][R8.64+0x18] ;  /* 0x0000180a081ab981 */ /* 0x000f28000c1e9b00 */
[----:B------:R-:W4:Y:S01]  /*0d20*/  @!P3 LDG.E.64.CONSTANT R24, desc[UR10][R24.64] ;  /* 0x0000000a1818b981 */ /* 0x000f22000c1e9b00 */
[----:B------:R-:W-:Y:S02]  /*0d30*/  VIADD R6, R6, 0x4 ;  /* 0x0000000406067836 */ /* 0x000fe40000000000 */
[----:B------:R-:W-:Y:S01]  /*0d40*/  VIADD R4, R4, 0x4 ;  /* 0x0000000404047836 */ /* 0x000fe20000000000 */
[----:B--2---:R-:W-:-:S08]  /*0d50*/  @!P0 DFMA R10, R14, R12, R10 ;  /* 0x0000000c0e0a822b */ /* 0x004fd0000000000a */
[----:B-----5:R-:W-:-:S08]  /*0d60*/  @!P1 DFMA R10, R16, R18, R10 ;  /* 0x00000012100a922b */ /* 0x020fd0000000000a */
[----:B---3--:R-:W-:-:S08]  /*0d70*/  @!P2 DFMA R10, R20, R22, R10 ;  /* 0x00000016140aa22b */ /* 0x008fd0000000000a */
[----:B----4-:R-:W-:-:S11]  /*0d80*/  @!P3 DFMA R10, R24, R26, R10 ;  /* 0x0000001a180ab22b */ /* 0x010fd6000000000a */
.L_x_100:
[----:B------:R-:W-:Y:S05]  /*0d90*/  BSYNC.RECONVERGENT B1 ;  /* 0x0000000000017941 */ /* 0x000fea0003800200 */
.L_x_99:
[----:B------:R-:W-:Y:S05]  /*0da0*/  @!P4 BRA `(.L_x_94) ;  /* 0x000000000094c947 */ /* 0x000fea0003800000 */
[----:B------:R-:W-:Y:S01]  /*0db0*/  ISETP.NE.AND P0, PT, R7, 0x1, PT ;  /* 0x000000010700780c */ /* 0x000fe20003f05270 */
[----:B------:R-:W-:-:S12]  /*0dc0*/  BSSY.RECONVERGENT B1, `(.L_x_101) ;  /* 0x0000016000017945 */ /* 0x000fd80003800200 */
[----:B------:R-:W-:Y:S05]  /*0dd0*/  @!P0 BRA `(.L_x_102) ;  /* 0x0000000000508947 */ /* 0x000fea0003800000 */
[----:B------:R-:W0:Y:S01]  /*0de0*/  LDCU UR4, c[0x0][0x39c] ;  /* 0x00007380ff0477ac */ /* 0x000e220008000800 */
[C---:B------:R-:W-:Y:S01]  /*0df0*/  ISETP.GE.AND P0, PT, R4.reuse, RZ, PT ;  /* 0x000000ff0400720c */ /* 0x040fe20003f06270 */
[C---:B------:R-:W-:Y:S01]  /*0e00*/  VIADD R7, R4.reuse, 0x1 ;  /* 0x0000000104077836 */ /* 0x040fe20000000000 */
[----:B------:R-:W1:Y:S02]  /*0e10*/  LDC.64 R14, c[0x0][0x388] ;  /* 0x0000e200ff0e7b82 */ /* 0x000e640000000a00 */
[C---:B0-----:R-:W-:Y:S02]  /*0e20*/  ISETP.GE.OR P1, PT, R4.reuse, UR4, !P0 ;  /* 0x0000000404007c0c */ /* 0x041fe4000c726670 */
[----:B------:R-:W-:-:S04]  /*0e30*/  ISETP.GE.AND P0, PT, R4, -0x1, PT ;  /* 0xffffffff0400780c */ /* 0x000fc80003f06270 */
[----:B------:R-:W-:Y:S01]  /*0e40*/  ISETP.GE.OR P0, PT, R7, UR4, !P0 ;  /* 0x0000000407007c0c */ /* 0x000fe2000c706670 */
[----:B-1----:R-:W-:-:S06]  /*0e50*/  IMAD.WIDE R14, R6, 0x8, R14 ;  /* 0x00000008060e7825 */ /* 0x002fcc00078e020e */
[----:B------:R-:W0:Y:S06]  /*0e60*/  @!P1 LDC.64 R8, c[0x0][0x380] ;  /* 0x0000e000ff089b82 */ /* 0x000e2c0000000a00 */
[----:B------:R-:W2:Y:S02]  /*0e70*/  @!P0 LDG.E.64.CONSTANT R18, desc[UR10][R14.64+0x8] ;  /* 0x0000080a0e128981 */ /* 0x000ea4000c1e9b00 */
[----:B------:R-:W1:Y:S01]  /*0e80*/  @!P0 LDC.64 R12, c[0x0][0x380] ;  /* 0x0000e000ff0c8b82 */ /* 0x000e620000000a00 */
[----:B0-----:R-:W-:Y:S02]  /*0e90*/  @!P1 IMAD.WIDE.U32 R16, R4, 0x8, R8 ;  /* 0x0000000804109825 */ /* 0x001fe400078e0008 */
[----:B------:R-:W3:Y:S04]  /*0ea0*/  @!P1 LDG.E.64.CONSTANT R8, desc[UR10][R14.64] ;  /* 0x0000000a0e089981 */ /* 0x000ee8000c1e9b00 */
[----:B------:R-:W3:Y:S01]  /*0eb0*/  @!P1 LDG.E.64.CONSTANT R16, desc[UR10][R16.64] ;  /* 0x0000000a10109981 */ /* 0x000ee2000c1e9b00 */
[----:B-1----:R-:W-:-:S06]  /*0ec0*/  @!P0 IMAD.WIDE.U32 R12, R7, 0x8, R12 ;  /* 0x00000008070c8825 */ /* 0x002fcc00078e000c */
[----:B------:R-:W2:Y:S01]  /*0ed0*/  @!P0 LDG.E.64.CONSTANT R12, desc[UR10][R12.64] ;  /* 0x0000000a0c0c8981 */ /* 0x000ea2000c1e9b00 */
[----:B------:R-:W-:Y:S01]  /*0ee0*/  IADD3 R6, PT, PT, R6, 0x2, RZ ;  /* 0x0000000206067810 */ /* 0x000fe20007ffe0ff */
[----:B------:R-:W-:Y:S01]  /*0ef0*/  VIADD R4, R4, 0x2 ;  /* 0x0000000204047836 */ /* 0x000fe20000000000 */
[----:B---3--:R-:W-:-:S08]  /*0f00*/  @!P1 DFMA R10, R16, R8, R10 ;  /* 0x00000008100a922b */ /* 0x008fd0000000000a */
[----:B--2---:R-:W-:-:S11]  /*0f10*/  @!P0 DFMA R10, R12, R18, R10 ;  /* 0x000000120c0a822b */ /* 0x004fd6000000000a */
.L_x_102:
[----:B------:R-:W-:Y:S05]  /*0f20*/  BSYNC.RECONVERGENT B1 ;  /* 0x0000000000017941 */ /* 0x000fea0003800200 */
.L_x_101:
        /* <DEDUP_REMOVED lines=12> */
[----:B--2---:R-:W-:-:S11]  /*0ff0*/  DFMA R10, R4, R6, R10 ;  /* 0x00000006040a722b */ /* 0x004fd6000000000a */
.L_x_94:
[----:B------:R-:W-:Y:S05]  /*1000*/  BSYNC.RECONVERGENT B0 ;  /* 0x0000000000007941 */ /* 0x000fea0003800200 */
.L_x_93:
[----:B------:R-:W0:Y:S01]  /*1010*/  LDCU.64 UR12, c[0x0][0x3a8] ;  /* 0x00007500ff0c77ac */ /* 0x000e220008000a00 */
[----:B------:R-:W1:Y:S01]  /*1020*/  LDCU UR4, c[0x0][0x3b0] ;  /* 0x00007600ff0477ac */ /* 0x000e620008000800 */
[----:B0-----:R-:W-:-:S04]  /*1030*/  LEA R4, P0, R3, UR12, 0x3 ;  /* 0x0000000c03047c11 */ /* 0x001fc8000f8018ff */
[----:B------:R-:W-:Y:S02]  /*1040*/  LEA.HI.X R5, R3, UR13, R0, 0x3, P0 ;  /* 0x0000000d03057c11 */ /* 0x000fe400080f1c00 */
[----:B------:R-:W-:-:S03]  /*1050*/  IADD3 R3, P0, PT, R2, R3, RZ ;  /* 0x0000000302037210 */ /* 0x000fc60007f1e0ff */
[----:B------:R0:W-:Y:S01]  /*1060*/  STG.E.64 desc[UR10][R4.64], R10 ;  /* 0x0000000a04007986 */ /* 0x0001e2000c101b0a */
[----:B------:R-:W-:Y:S02]  /*1070*/  LEA.HI.X.SX32 R0, R2, R0, 0x1, P0 ;  /* 0x0000000002007211 */ /* 0x000fe400000f0eff */
[----:B-1----:R-:W-:-:S04]  /*1080*/  ISETP.GE.U32.AND P0, PT, R3, UR4, PT ;  /* 0x0000000403007c0c */ /* 0x002fc8000bf06070 */
[----:B------:R-:W-:-:S13]  /*1090*/  ISETP.GE.U32.AND.EX P0, PT, R0, UR7, PT, P0 ;  /* 0x0000000700007c0c */ /* 0x000fda000bf06100 */
[----:B0-----:R-:W-:Y:S05]  /*10a0*/  @!P0 BRA `(.L_x_103) ;  /* 0xfffffff000188947 */ /* 0x001fea000383ffff */
[----:B------:R-:W-:Y:S05]  /*10b0*/  EXIT ;  /* 0x000000000000794d */ /* 0x000fea0003800000 */
        .weak           $__internal_2_$__cuda_sm20_div_u64
        .type           $__internal_2_$__cuda_sm20_div_u64,@function
        .size           $__internal_2_$__cuda_sm20_div_u64,(.L_x_122 - $__internal_2_$__cuda_sm20_div_u64)
$__internal_2_$__cuda_sm20_div_u64:
[----:B------:R-:W0:Y:S02]  /*10c0*/  LDCU UR4, c[0x0][0x390] ;  /* 0x00007200ff0477ac */ /* 0x000e240008000800 */
[----:B0-----:R-:W0:Y:S08]  /*10d0*/  I2F.U64.RP R12, UR4 ;  /* 0x00000004000c7d12 */ /* 0x001e300008309000 */
[----:B0-----:R-:W0:Y:S02]  /*10e0*/  MUFU.RCP R12, R12 ;  /* 0x0000000c000c7308 */ /* 0x001e240000001000 */
[----:B0-----:R-:W-:-:S06]  /*10f0*/  VIADD R8, R12, 0x1ffffffe ;  /* 0x1ffffffe0c087836 */ /* 0x001fcc0000000000 */
        /* <DEDUP_REMOVED lines=12> */
[----:B------:R-:W-:Y:S01]  /*11c0*/  IADD3 R11, P2, PT, R17, R10, RZ ;  /* 0x0000000a110b7210 */ /* 0x000fe20007f5e0ff */
[----:B------:R-:W-:-:S04]  /*11d0*/  IMAD.X R10, R15, 0x1, R9, P0 ;  /* 0x000000010f0a7824 */ /* 0x000fc800000e0609 */
[----:B------:R-:W-:Y:S01]  /*11e0*/  IMAD.WIDE.U32 R8, R11, UR4, RZ ;  /* 0x000000040b087c25 */ /* 0x000fe2000f8e00ff */
[----:B------:R-:W-:-:S03]  /*11f0*/  IADD3.X R13, PT, PT, RZ, RZ, R10, P2, P1 ;  /* 0x000000ffff0d7210 */ /* 0x000fc600017e240a */
[----:B------:R-:W-:Y:S01]  /*1200*/  IMAD R10, R11, UR5, R9 ;  /* 0x000000050b0a7c24 */ /* 0x000fe2000f8e0209 */
[----:B------:R-:W-:-:S03]  /*1210*/  IADD3 R9, P0, PT, RZ, -R8, RZ ;  /* 0x80000008ff097210 */ /* 0x000fc60007f1e0ff */
[----:B------:R-:W-:Y:S02]  /*1220*/  IMAD R8, R13, UR4, R10 ;  /* 0x000000040d087c24 */ /* 0x000fe4000f8e020a */
[----:B------:R-:W-:-:S04]  /*1230*/  IMAD.HI.U32 R10, R11, R9, RZ ;  /* 0x000000090b0a7227 */ /* 0x000fc800078e00ff */
[----:B------:R-:W-:-:S04]  /*1240*/  IMAD.X R8, RZ, RZ, ~R8, P0 ;  /* 0x000000ffff087224 */ /* 0x000fc800000e0e08 */
[----:B------:R-:W-:-:S04]  /*1250*/  IMAD.WIDE.U32 R10, P0, R11, R8, R10 ;  /* 0x000000080b0a7225 */ /* 0x000fc8000780000a */
[C---:B------:R-:W-:Y:S02]  /*1260*/  IMAD R12, R13.reuse, R8, RZ ;  /* 0x000000080d0c7224 */ /* 0x040fe400078e02ff */
[----:B------:R-:W-:-:S04]  /*1270*/  IMAD.HI.U32 R11, P1, R13, R9, R10 ;  /* 0x000000090d0b7227 */ /* 0x000fc8000782000a */
[----:B------:R-:W-:Y:S01]  /*1280*/  IMAD.HI.U32 R8, R13, R8, RZ ;  /* 0x000000080d087227 */ /* 0x000fe200078e00ff */
[----:B------:R-:W-:-:S03]  /*1290*/  IADD3 R11, P2, PT, R12, R11, RZ ;  /* 0x0000000b0c0b7210 */ /* 0x000fc60007f5e0ff */
[----:B------:R-:W-:Y:S01]  /*12a0*/  IMAD.MOV.U32 R9, RZ, RZ, RZ ;  /* 0x000000ffff097224 */ /* 0x000fe200078e00ff */
[----:B------:R-:W-:Y:S01]  /*12b0*/  IADD3.X R13, PT, PT, R8, R13, RZ, P0, !PT ;  /* 0x0000000d080d7210 */ /* 0x000fe200007fe4ff */
        /* <DEDUP_REMOVED lines=8> */
[----:B------:R-:W-:-:S03]  /*1340*/  IMAD.WIDE.U32 R8, R11, UR4, RZ ;  /* 0x000000040b087c25 */ /* 0x000fc6000f8e00ff */
[----:B------:R-:W-:Y:S01]  /*1350*/  IADD3.X R10, PT, PT, RZ, R10, RZ, P1, !PT ;  /* 0x0000000aff0a7210 */ /* 0x000fe20000ffe4ff */
[C---:B------:R-:W-:Y:S01]  /*1360*/  IMAD R9, R11.reuse, UR5, R9 ;  /* 0x000000050b097c24 */ /* 0x040fe2000f8e0209 */
[----:B------:R-:W-:Y:S01]  /*1370*/  IADD3 R12, P1, PT, -R8, R4, RZ ;  /* 0x00000004080c7210 */ /* 0x000fe20007f3e1ff */
[----:B------:R-:W-:Y:S02]  /*1380*/  VIADD R8, R11, 0x1 ;  /* 0x000000010b087836 */ /* 0x000fe40000000000 */
        /* <DEDUP_REMOVED lines=9> */
[----:B------:R-:W-:Y:S01]  /*1420*/  ISETP.GE.U32.AND P0, PT, R7, UR4, PT ;  /* 0x0000000407007c0c */ /* 0x000fe2000bf06070 */
[----:B------:R-:W-:Y:S01]  /*1430*/  IMAD.MOV.U32 R7, RZ, RZ, 0x0 ;  /* 0x00000000ff077424 */ /* 0x000fe200078e00ff */
[----:B------:R-:W-:-:S02]  /*1440*/  ISETP.NE.U32.AND P1, PT, RZ, UR4, PT ;  /* 0x00000004ff007c0c */ /* 0x000fc4000bf25070 */
[----:B------:R-:W-:Y:S02]  /*1450*/  IADD3 R8, PT, PT, R11, 0x1, RZ ;  /* 0x000000010b087810 */ /* 0x000fe40007ffe0ff */
[----:B------:R-:W-:Y:S02]  /*1460*/  ISETP.GE.U32.AND.EX P0, PT, R9, UR5, PT, P0 ;  /* 0x0000000509007c0c */ /* 0x000fe4000bf06100 */
[----:B------:R-:W-:Y:S02]  /*1470*/  ISETP.NE.AND.EX P1, PT, RZ, UR5, PT, P1 ;  /* 0x00000005ff007c0c */ /* 0x000fe4000bf25310 */
[----:B------:R-:W-:-:S04]  /*1480*/  SEL R8, R8, R11, P0 ;  /* 0x0000000b08087207 */ /* 0x000fc80000000000 */
[----:B------:R-:W-:Y:S01]  /*1490*/  SEL R8, R8, 0xffffffff, P1 ;  /* 0xffffffff08087807 */ /* 0x000fe20000800000 */
[----:B------:R-:W-:Y:S06]  /*14a0*/  RET.REL.NODEC R6 `(_cupy_upfirdn1D_float64) ;  /* 0xffffffe806d47950 */ /* 0x000fec0003c3ffff */
.L_x_104:
        /* <DEDUP_REMOVED lines=13> */
.L_x_122:


//--------------------- .text._cupy_upfirdn1D_float32 --------------------------
	.section	.text._cupy_upfirdn1D_float32,"ax",@progbits
	.align	128
        .global         _cupy_upfirdn1D_float32
        .type           _cupy_upfirdn1D_float32,@function
        .size           _cupy_upfirdn1D_float32,(.L_x_123 - _cupy_upfirdn1D_float32)
        .other          _cupy_upfirdn1D_float32,@"STO_CUDA_ENTRY STV_DEFAULT"
_cupy_upfirdn1D_float32:
.text._cupy_upfirdn1D_float32:
        /* <DEDUP_REMOVED lines=17> */
.L_x_118:
        /* <DEDUP_REMOVED lines=15> */
[----:B0-----:R-:W-:Y:S01]  /*0200*/  IMAD.MOV.U32 R6, RZ, RZ, RZ ;  /* 0x000000ffff067224 */ /* 0x001fe200078e00ff */
[----:B-1----:R-:W-:-:S05]  /*0210*/  IADD3 R9, PT, PT, RZ, -R7, RZ ;  /* 0x80000007ff097210 */ /* 0x002fca0007ffe0ff */
[----:B------:R-:W-:-:S04]  /*0220*/  IMAD R9, R9, UR4, RZ ;  /* 0x0000000409097c24 */ /* 0x000fc8000f8e02ff */
[----:B------:R-:W-:-:S06]  /*0230*/  IMAD.HI.U32 R7, R7, R9, R6 ;  /* 0x0000000907077227 */ /* 0x000fcc00078e0006 */
[----:B------:R-:W-:-:S04]  /*0240*/  IMAD.HI.U32 R7, R7, R4, RZ ;  /* 0x0000000407077227 */ /* 0x000fc800078e00ff */
[----:B------:R-:W-:-:S04]  /*0250*/  IMAD.MOV R9, RZ, RZ, -R7 ;  /* 0x000000ffff097224 */ /* 0x000fc800078e0a07 */
[----:B------:R-:W-:-:S05]  /*0260*/  IMAD R8, R9, UR4, R4 ;  /* 0x0000000409087c24 */ /* 0x000fca000f8e0204 */
[----:B------:R-:W-:-:S13]  /*0270*/  ISETP.GE.U32.AND P0, PT, R8, UR4, PT ;  /* 0x0000000408007c0c */ /* 0x000fda000bf06070 */
[----:B------:R-:W-:Y:S01]  /*0280*/  @P0 IADD3 R8, PT, PT, R8, -UR4, RZ ;  /* 0x8000000408080c10 */ /* 0x000fe2000fffe0ff */
[----:B------:R-:W-:-:S03]  /*0290*/  @P0 VIADD R7, R7, 0x1 ;  /* 0x0000000107070836 */ /* 0x000fc60000000000 */
[----:B------:R-:W-:-:S13]  /*02a0*/  ISETP.GE.U32.AND P1, PT, R8, UR4, PT ;  /* 0x0000000408007c0c */ /* 0x000fda000bf26070 */
[----:B------:R-:W-:Y:S01]  /*02b0*/  @P1 VIADD R7, R7, 0x1 ;  /* 0x0000000107071836 */ /* 0x000fe20000000000 */
[----:B------:R-:W-:-:S04]  /*02c0*/  @!P2 LOP3.LUT R7, RZ, UR4, RZ, 0x33, !PT ;  /* 0x00000004ff07ac12 */ /* 0x000fc8000f8e33ff */
[----:B------:R-:W-:-:S05]  /*02d0*/  IADD3 R5, PT, PT, -R7, RZ, RZ ;  /* 0x000000ff07057210 */ /* 0x000fca0007ffe1ff */
[----:B------:R-:W-:Y:S01]  /*02e0*/  IMAD R8, R5, UR4, R4 ;  /* 0x0000000405087c24 */ /* 0x000fe2000f8e0204 */
[----:B------:R-:W-:Y:S06]  /*02f0*/  BRA `(.L_x_107) ;  /* 0x0000000000187947 */ /* 0x000fec0003800000 */
.L_x_106:
[----:B------:R-:W-:-:S07]  /*0300*/  MOV R6, 0x320 ;  /* 0x0000032000067802 */ /* 0x000fce0000000f00 */
[----:B------:R-:W-:Y:S05]  /*0310*/  CALL.REL.NOINC `($__internal_3_$__cuda_sm20_div_u64) ;  /* 0x0000000c00707944 */ /* 0x000fea0003c00000 */
[----:B------:R-:W0:Y:S01]  /*0320*/  LDCU UR4, c[0x0][0x390] ;  /* 0x00007200ff0477ac */ /* 0x000e220008000800 */
[--C-:B------:R-:W-:Y:S02]  /*0330*/  IMAD.MOV R5, RZ, RZ, -R8.reuse ;  /* 0x000000ffff057224 */ /* 0x100fe400078e0a08 */
[----:B------:R-:W-:Y:S02]  /*0340*/  IMAD.MOV.U32 R7, RZ, RZ, R8 ;  /* 0x000000ffff077224 */ /* 0x000fe400078e0008 */
[----:B0-----:R-:W-:-:S07]  /*0350*/  IMAD R8, R5, UR4, R4 ;  /* 0x0000000405087c24 */ /* 0x001fce000f8e0204 */
.L_x_107:
[----:B------:R-:W-:Y:S05]  /*0360*/  BSYNC.RECONVERGENT B0 ;  /* 0x0000000000007941 */ /* 0x000fea0003800200 */
.L_x_105:
        /* <DEDUP_REMOVED lines=13> */
[----:B------:R-:W-:Y:S01]  /*0440*/  IMAD.HI.U32 R5, R5, R9, R4 ;  /* 0x0000000905057227 */ /* 0x000fe200078e0004 */
[----:B------:R-:W-:-:S05]  /*0450*/  MOV R9, R11 ;  /* 0x0000000b00097202 */ /* 0x000fca0000000f00 */
        /* <DEDUP_REMOVED lines=8> */
[----:B------:R-:W-:-:S04]  /*04e0*/  IMAD.MOV.U32 R7, RZ, RZ, R5 ;  /* 0x000000ffff077224 */ /* 0x000fc800078e0005 */
[----:B------:R-:W-:Y:S01]  /*04f0*/  @!P2 IMAD.MOV R7, RZ, RZ, -R7 ;  /* 0x000000ffff07a224 */ /* 0x000fe200078e0a07 */
[----:B------:R-:W-:-:S04]  /*0500*/  @!P0 LOP3.LUT R7, RZ, R12, RZ, 0x33, !PT ;  /* 0x0000000cff078212 */ /* 0x000fc800078e33ff */
[----:B-1----:R-:W-:-:S04]  /*0510*/  IADD3 R6, PT, PT, R7, -UR4, RZ ;  /* 0x8000000407067c10 */ /* 0x002fc8000fffe0ff */
[C---:B------:R-:W-:Y:S01]  /*0520*/  ISETP.GE.AND P0, PT, R6.reuse, -0x1, PT ;  /* 0xffffffff0600780c */ /* 0x040fe20003f06270 */
[----:B------:R-:W-:-:S05]  /*0530*/  VIADD R4, R6, 0x1 ;  /* 0x0000000106047836 */ /* 0x000fca0000000000 */
[C---:B------:R-:W-:Y:S02]  /*0540*/  SEL R16, R4.reuse, RZ, P0 ;  /* 0x000000ff04107207 */ /* 0x040fe40000000000 */
[----:B------:R-:W-:Y:S01]  /*0550*/  SEL R5, R4, RZ, !P0 ;  /* 0x000000ff04057207 */ /* 0x000fe20004000000 */
[----:B------:R-:W-:Y:S01]  /*0560*/  IMAD.MOV.U32 R4, RZ, RZ, RZ ;  /* 0x000000ffff047224 */ /* 0x000fe200078e00ff */
[----:B------:R-:W-:-:S03]  /*0570*/  ISETP.GT.AND P1, PT, R16, R7, PT ;  /* 0x000000071000720c */ /* 0x000fc60003f24270 */
[----:B------:R-:W-:-:S10]  /*0580*/  IMAD R23, R8, UR4, -R5 ;  /* 0x0000000408177c24 */ /* 0x000fd4000f8e0a05 */
[----:B------:R-:W-:Y:S05]  /*0590*/  @P1 BRA `(.L_x_109) ;  /* 0x0000000800a01947 */ /* 0x000fea0003800000 */
[----:B------:R-:W-:Y:S01]  /*05a0*/  VIMNMX R8, PT, PT, R6, -0x1, !PT ;  /* 0xffffffff06087848 */ /* 0x000fe20007fe0100 */
[----:B------:R-:W-:Y:S03]  /*05b0*/  BSSY.RECONVERGENT B1, `(.L_x_110) ;  /* 0x0000054000017945 */ /* 0x000fe60003800200 */
[C---:B------:R-:W-:Y:S01]  /*05c0*/  IADD3 R4, PT, PT, -R7.reuse, R8, RZ ;  /* 0x0000000807047210 */ /* 0x040fe20007ffe1ff */
[----:B------:R-:W-:-:S03]  /*05d0*/  IMAD.IADD R5, R7, 0x1, -R8 ;  /* 0x0000000107057824 */ /* 0x000fc600078e0a08 */
[----:B------:R-:W-:Y:S01]  /*05e0*/  ISETP.GT.U32.AND P0, PT, R4, -0x8, PT ;  /* 0xfffffff80400780c */ /* 0x000fe20003f04070 */
[----:B------:R-:W-:Y:S01]  /*05f0*/  IMAD.MOV.U32 R4, RZ, RZ, RZ ;  /* 0x000000ffff047224 */ /* 0x000fe200078e00ff */
[----:B------:R-:W-:-:S11]  /*0600*/  LOP3.LUT R6, R5, 0x7, RZ, 0xc0, !PT ;  /* 0x0000000705067812 */ /* 0x000fd600078ec0ff */
[----:B------:R-:W-:Y:S05]  /*0610*/  @P0 BRA `(.L_x_111) ;  /* 0x0000000400340947 */ /* 0x000fea0003800000 */
[----:B------:R-:W0:Y:S01]  /*0620*/  LDC.64 R10, c[0x0][0x388] ;  /* 0x0000e200ff0a7b82 */ /* 0x000e220000000a00 */
[----:B------:R-:W-:Y:S01]  /*0630*/  LOP3.LUT R22, R5, 0xfffffff8, RZ, 0xc0, !PT ;  /* 0xfffffff805167812 */ /* 0x000fe200078ec0ff */
[----:B------:R-:W-:Y:S01]  /*0640*/  BSSY.RECONVERGENT B2, `(.L_x_112) ;  /* 0x0000049000027945 */ /* 0x000fe20003800200 */
[----:B------:R-:W-:Y:S01]  /*0650*/  IADD3 R9, PT, PT, R8, 0x4, RZ ;  /* 0x0000000408097810 */ /* 0x000fe20007ffe0ff */
[----:B------:R-:W-:Y:S02]  /*0660*/  IMAD.MOV.U32 R4, RZ, RZ, RZ ;  /* 0x000000ffff047224 */ /* 0x000fe400078e00ff */
[----:B------:R-:W-:-:S07]  /*0670*/  IMAD.MOV R22, RZ, RZ, -R22 ;  /* 0x000000ffff167224 */ /* 0x000fce00078e0a16 */
.L_x_113:
[C---:B------:R-:W-:Y:S01]  /*0680*/  IADD3 R7, PT, PT, R9.reuse, -0x3, RZ ;  /* 0xfffffffd09077810 */ /* 0x040fe20007ffe0ff */
[----:B------:R-:W-:Y:S02]  /*0690*/  VIADD R19, R9, 0xfffffffe ;  /* 0xfffffffe09137836 */ /* 0x000fe40000000000 */
[----:B0-----:R-:W-:Y:S01]  /*06a0*/  IMAD.WIDE R14, R23, 0x4, R10 ;  /* 0x00000004170e7825 */ /* 0x001fe200078e020a */
[C---:B------:R-:W-:Y:S02]  /*06b0*/  ISETP.GE.AND P4, PT, R7.reuse, RZ, PT ;  /* 0x000000ff0700720c */ /* 0x040fe40003f86270 */
[C---:B------:R-:W-:Y:S02]  /*06c0*/  ISETP.GE.AND P3, PT, R7.reuse, -0x1, PT ;  /* 0xffffffff0700780c */ /* 0x040fe40003f66270 */
[----:B------:R-:W-:Y:S02]  /*06d0*/  ISETP.GE.OR P4, PT, R7, UR9, !P4 ;  /* 0x0000000907007c0c */ /* 0x000fe4000e786670 */
[----:B------:R-:W-:-:S11]  /*06e0*/  ISETP.GE.OR P3, PT, R19, UR9, !P3 ;  /* 0x0000000913007c0c */ /* 0x000fd6000df66670 */
[----:B------:R-:W0:Y:S01]  /*06f0*/  @!P4 LDC.64 R16, c[0x0][0x380] ;  /* 0x0000e000ff10cb82 */ /* 0x000e220000000a00 */
[----:B------:R-:W2:Y:S04]  /*0700*/  @!P4 LDG.E.CONSTANT R8, desc[UR10][R14.64] ;  /* 0x0000000a0e08c981 */ /* 0x000ea8000c1e9900 */
[----:B------:R-:W3:Y:S03]  /*0710*/  @!P3 LDG.E.CONSTANT R26, desc[UR10][R14.64+0x4] ;  /* 0x0000040a0e1ab981 */ /* 0x000ee6000c1e9900 */
[----:B------:R-:W1:Y:S01]  /*0720*/  @!P3 LDC.64 R12, c[0x0][0x380] ;  /* 0x0000e000ff0cbb82 */ /* 0x000e620000000a00 */
[----:B0-----:R-:W-:-:S06]  /*0730*/  @!P4 IMAD.WIDE.U32 R16, R7, 0x4, R16 ;  /* 0x000000040710c825 */ /* 0x001fcc00078e0010 */
[----:B------:R-:W2:Y:S01]  /*0740*/  @!P4 LDG.E.CONSTANT R17, desc[UR10][R16.64] ;  /* 0x0000000a1011c981 */ /* 0x000ea2000c1e9900 */
[----:B-1----:R-:W-:-:S05]  /*0750*/  @!P3 IMAD.WIDE.U32 R18, R19, 0x4, R12 ;  /* 0x000000041312b825 */ /* 0x002fca00078e000c */
[----:B------:R0:W3:Y:S01]  /*0760*/  @!P3 LDG.E.CONSTANT R25, desc[UR10][R18.64] ;  /* 0x0000000a1219b981 */ /* 0x0000e2000c1e9900 */
[----:B------:R-:W-:Y:S01]  /*0770*/  VIADD R29, R9, 0xffffffff ;  /* 0xffffffff091d7836 */ /* 0x000fe20000000000 */
[----:B------:R-:W-:-:S04]  /*0780*/  ISETP.GE.AND P2, PT, R7, -0x2, PT ;  /* 0xfffffffe0700780c */ /* 0x000fc80003f46270 */
[----:B------:R-:W-:Y:S02]  /*0790*/  ISETP.GE.OR P2, PT, R29, UR9, !P2 ;  /* 0x000000091d007c0c */ /* 0x000fe4000d746670 */
[----:B------:R-:W-:-:S04]  /*07a0*/  ISETP.GE.AND P1, PT, R7, -0x3, PT ;  /* 0xfffffffd0700780c */ /* 0x000fc80003f26270 */
[----:B------:R-:W-:-:S07]  /*07b0*/  ISETP.GE.OR P1, PT, R9, UR9, !P1 ;  /* 0x0000000909007c0c */ /* 0x000fce000cf26670 */
[----:B------:R-:W1:Y:S01]  /*07c0*/  @!P2 LDC.64 R12, c[0x0][0x380] ;  /* 0x0000e000ff0cab82 */ /* 0x000e620000000a00 */
[C---:B------:R-:W-:Y:S01]  /*07d0*/  IADD3 R24, PT, PT, R9.reuse, 0x1, RZ ;  /* 0x0000000109187810 */ /* 0x040fe20007ffe0ff */
[----:B------:R-:W-:Y:S01]  /*07e0*/  VIADD R27, R9, 0x3 ;  /* 0x00000003091b7836 */ /* 0x000fe20000000000 */
[C---:B------:R-:W-:Y:S02]  /*07f0*/  ISETP.GE.AND P0, PT, R7.reuse, -0x4, PT ;  /* 0xfffffffc0700780c */ /* 0x040fe40003f06270 */
[----:B------:R-:W-:Y:S02]  /*0800*/  ISETP.GE.AND P5, PT, R7, -0x6, PT ;  /* 0xfffffffa0700780c */ /* 0x000fe40003fa6270 */
[----:B------:R-:W-:Y:S01]  /*0810*/  ISETP.GE.OR P0, PT, R24, UR9, !P0 ;  /* 0x0000000918007c0c */ /* 0x000fe2000c706670 */
[----:B0-----:R-:W0:Y:S01]  /*0820*/  @!P1 LDC.64 R18, c[0x0][0x380] ;  /* 0x0000e000ff129b82 */ /* 0x001e220000000a00 */
[----:B------:R-:W-:Y:S02]  /*0830*/  ISETP.GE.OR P5, PT, R27, UR9, !P5 ;  /* 0x000000091b007c0c */ /* 0x000fe4000efa6670 */
[----:B------:R-:W-:-:S09]  /*0840*/  ISETP.GE.AND P6, PT, R7, -0x7, PT ;  /* 0xfffffff90700780c */ /* 0x000fd20003fc6270 */
[----:B------:R-:W4:Y:S01]  /*0850*/  @!P0 LDC.64 R20, c[0x0][0x380] ;  /* 0x0000e000ff148b82 */ /* 0x000f220000000a00 */
[----:B-1----:R-:W-:-:S04]  /*0860*/  @!P2 IMAD.WIDE.U32 R12, R29, 0x4, R12 ;  /* 0x000000041d0ca825 */ /* 0x002fc800078e000c */
[----:B0-----:R-:W-:-:S06]  /*0870*/  @!P1 IMAD.WIDE.U32 R28, R9, 0x4, R18 ;  /* 0x00000004091c9825 */ /* 0x001fcc00078e0012 */
[----:B------:R-:W5:Y:S01]  /*0880*/  @!P1 LDG.E.CONSTANT R29, desc[UR10][R28.64] ;  /* 0x0000000a1c1d9981 */ /* 0x000f62000c1e9900 */
[----:B----4-:R-:W-:-:S06]  /*0890*/  @!P0 IMAD.WIDE.U32 R20, R24, 0x4, R20 ;  /* 0x0000000418148825 */ /* 0x010fcc00078e0014 */
[----:B------:R-:W4:Y:S01]  /*08a0*/  @!P0 LDG.E.CONSTANT R21, desc[UR10][R20.64] ;  /* 0x0000000a14158981 */ /* 0x000f22000c1e9900 */
[----:B--2---:R-:W-:Y:S01]  /*08b0*/  @!P4 FFMA R4, R17, R8, R4 ;  /* 0x000000081104c223 */ /* 0x004fe20000000004 */
[----:B------:R-:W-:Y:S01]  /*08c0*/  VIADD R8, R9, 0x2 ;  /* 0x0000000209087836 */ /* 0x000fe20000000000 */
[----:B------:R-:W-:Y:S02]  /*08d0*/  ISETP.GE.AND P4, PT, R7, -0x5, PT ;  /* 0xfffffffb0700780c */ /* 0x000fe40003f86270 */
[----:B------:R0:W2:Y:S02]  /*08e0*/  @!P2 LDG.E.CONSTANT R7, desc[UR10][R12.64] ;  /* 0x0000000a0c07a981 */ /* 0x0000a4000c1e9900 */
[----:B------:R-:W-:Y:S01]  /*08f0*/  ISETP.GE.OR P4, PT, R8, UR9, !P4 ;  /* 0x0000000908007c0c */ /* 0x000fe2000e786670 */
[----:B---3--:R-:W-:Y:S01]  /*0900*/  @!P3 FFMA R4, R25, R26, R4 ;  /* 0x0000001a1904b223 */ /* 0x008fe20000000004 */
[----:B------:R-:W-:-:S04]  /*0910*/  IADD3 R25, PT, PT, R9, 0x4, RZ ;  /* 0x0000000409197810 */ /* 0x000fc80007ffe0ff */
[----:B------:R-:W-:Y:S01]  /*0920*/  ISETP.GE.OR P3, PT, R25, UR9, !P6 ;  /* 0x0000000919007c0c */ /* 0x000fe2000f766670 */
[----:B0-----:R-:W0:Y:S06]  /*0930*/  @!P5 LDC.64 R12, c[0x0][0x380] ;  /* 0x0000e000ff0cdb82 */ /* 0x001e2c0000000a00 */
[----:B------:R-:W3:Y:S02]  /*0940*/  @!P4 LDG.E.CONSTANT R24, desc[UR10][R14.64+0x14] ;  /* 0x0000140a0e18c981 */ /* 0x000ee4000c1e9900 */
[----:B------:R-:W1:Y:S04]  /*0950*/  @!P4 LDC.64 R16, c[0x0][0x380] ;  /* 0x0000e000ff10cb82 */ /* 0x000e680000000a00 */
[----:B------:R-:W3:Y:S04]  /*0960*/  @!P3 LDG.E.CONSTANT R20, desc[UR10][R14.64+0x1c] ;  /* 0x00001c0a0e14b981 */ /* 0x000ee8000c1e9900 */
[----:B------:R-:W1:Y:S01]  /*0970*/  @!P3 LDC.64 R18, c[0x0][0x380] ;  /* 0x0000e000ff12bb82 */ /* 0x000e620000000a00 */
[----:B0-----:R-:W-:-:S02]  /*0980*/  @!P5 IMAD.WIDE.U32 R26, R27, 0x4, R12 ;  /* 0x000000041b1ad825 */ /* 0x001fc400078e000c */
[----:B------:R-:W5:Y:S04]  /*0990*/  @!P1 LDG.E.CONSTANT R12, desc[UR10][R14.64+0xc] ;  /* 0x00000c0a0e0c9981 */ /* 0x000f68000c1e9900 */
[----:B------:R-:W4:Y:S01]  /*09a0*/  @!P0 LDG.E.CONSTANT R13, desc[UR10][R14.64+0x10] ;  /* 0x0000100a0e0d8981 */ /* 0x000f22000c1e9900 */
[----:B-1----:R-:W-:-:S03]  /*09b0*/  @!P4 IMAD.WIDE.U32 R16, R8, 0x4, R16 ;  /* 0x000000040810c825 */ /* 0x002fc600078e0010 */
[----:B------:R-:W2:Y:S04]  /*09c0*/  @!P2 LDG.E.CONSTANT R8, desc[UR10][R14.64+0x8] ;  /* 0x0000080a0e08a981 */ /* 0x000ea8000c1e9900 */
[----:B------:R-:W3:Y:S01]  /*09d0*/  @!P4 LDG.E.CONSTANT R17, desc[UR10][R16.64] ;  /* 0x0000000a1011c981 */ /* 0x000ee2000c1e9900 */
[----:B------:R-:W-:-:S03]  /*09e0*/  @!P3 IMAD.WIDE.U32 R18, R25, 0x4, R18 ;  /* 0x000000041912b825 */ /* 0x000fc600078e0012 */
[----:B------:R-:W3:Y:S04]  /*09f0*/  @!P5 LDG.E.CONSTANT R27, desc[UR10][R26.64] ;  /* 0x0000000a1a1bd981 */ /* 0x000ee8000c1e9900 */
[----:B------:R-:W3:Y:S04]  /*0a00*/  @!P5 LDG.E.CONSTANT R25, desc[UR10][R14.64+0x18] ;  /* 0x0000180a0e19d981 */ /* 0x000ee8000c1e9900 */
[----:B------:R-:W3:Y:S01]  /*0a10*/  @!P3 LDG.E.CONSTANT R19, desc[UR10][R18.64] ;  /* 0x0000000a1213b981 */ /* 0x000ee2000c1e9900 */
[----:B------:R-:W-:Y:S01]  /*0a20*/  VIADD R22, R22, 0x8 ;  /* 0x0000000816167836 */ /* 0x000fe20000000000 */
[----:B------:R-:W-:Y:S01]  /*0a30*/  IADD3 R9, PT, PT, R9, 0x8, RZ ;  /* 0x0000000809097810 */ /* 0x000fe20007ffe0ff */
[----:B------:R-:W-:-:S02]  /*0a40*/  VIADD R23, R23, 0x8 ;  /* 0x0000000817177836 */ /* 0x000fc40000000000 */
[----:B--2---:R-:W-:-:S04]  /*0a50*/  @!P2 FFMA R4, R7, R8, R4 ;  /* 0x000000080704a223 */ /* 0x004fc80000000004 */
[----:B-----5:R-:W-:-:S04]  /*0a60*/  @!P1 FFMA R4, R29, R12, R4 ;  /* 0x0000000c1d049223 */ /* 0x020fc80000000004 */
[----:B----4-:R-:W-:Y:S01]  /*0a70*/  @!P0 FFMA R4, R21, R13, R4 ;  /* 0x0000000d15048223 */ /* 0x010fe20000000004 */
[----:B------:R-:W-:-:S03]  /*0a80*/  ISETP.NE.AND P0, PT, R22, RZ, PT ;  /* 0x000000ff1600720c */ /* 0x000fc60003f05270 */
[----:B---3--:R-:W-:-:S04]  /*0a90*/  @!P4 FFMA R4, R17, R24, R4 ;  /* 0x000000181104c223 */ /* 0x008fc80000000004 */
[----:B------:R-:W-:-:S04]  /*0aa0*/  @!P5 FFMA R4, R27, R25, R4 ;  /* 0x000000191b04d223 */ /* 0x000fc80000000004 */
[----:B------:R-:W-:Y:S02]  /*0ab0*/  @!P3 FFMA R4, R19, R20, R4 ;  /* 0x000000141304b223 */ /* 0x000fe40000000004 */
[----:B------:R-:W-:Y:S05]  /*0ac0*/  @P0 BRA `(.L_x_113) ;  /* 0xfffffff800ec0947 */ /* 0x000fea000383ffff */
[----:B------:R-:W-:Y:S05]  /*0ad0*/  BSYNC.RECONVERGENT B2 ;  /* 0x0000000000027941 */ /* 0x000fea0003800200 */
.L_x_112:
[----:B------:R-:W-:-:S07]  /*0ae0*/  VIADD R16, R9, 0xfffffffd ;  /* 0xfffffffd09107836 */ /* 0x000fce0000000000 */
.L_x_111:
[----:B------:R-:W-:Y:S05]  /*0af0*/  BSYNC.RECONVERGENT B1 ;  /* 0x0000000000017941 */ /* 0x000fea0003800200 */
.L_x_110:
[----:B------:R-:W-:-:S13]  /*0b00*/  ISETP.NE.AND P0, PT, R6, RZ, PT ;  /* 0x000000ff0600720c */ /* 0x000fda0003f05270 */
[----:B------:R-:W-:Y:S05]  /*0b10*/  @!P0 BRA `(.L_x_109) ;  /* 0x0000000400408947 */ /* 0x000fea0003800000 */
[----:B------:R-:W-:Y:S01]  /*0b20*/  ISETP.GE.U32.AND P0, PT, R6, 0x4, PT ;  /* 0x000000040600780c */ /* 0x000fe20003f06070 */
[----:B------:R-:W-:Y:S01]  /*0b30*/  BSSY.RECONVERGENT B1, `(.L_x_114) ;  /* 0x0000028000017945 */ /* 0x000fe20003800200 */
[----:B------:R-:W-:-:S04]  /*0b40*/  LOP3.LUT R18, R5, 0x3, RZ, 0xc0, !PT ;  /* 0x0000000305127812 */ /* 0x000fc800078ec0ff */
[----:B------:R-:W-:-:S07]  /*0b50*/  ISETP.NE.AND P4, PT, R18, RZ, PT ;  /* 0x000000ff1200720c */ /* 0x000fce0003f85270 */
[----:B------:R-:W-:Y:S06]  /*0b60*/  @!P0 BRA `(.L_x_115) ;  /* 0x0000000000908947 */ /* 0x000fec0003800000 */
[----:B------:R-:W0:Y:S01]  /*0b70*/  LDCU UR4, c[0x0][0x39c] ;  /* 0x00007380ff0477ac */ /* 0x000e220008000800 */
[C---:B------:R-:W-:Y:S01]  /*0b80*/  ISETP.GE.AND P0, PT, R16.reuse, RZ, PT ;  /* 0x000000ff1000720c */ /* 0x040fe20003f06270 */
[C---:B------:R-:W-:Y:S01]  /*0b90*/  VIADD R21, R16.reuse, 0x2 ;  /* 0x0000000210157836 */ /* 0x040fe20000000000 */
[C---:B------:R-:W-:Y:S01]  /*0ba0*/  ISETP.GE.AND P1, PT, R16.reuse, -0x1, PT ;  /* 0xffffffff1000780c */ /* 0x040fe20003f26270 */
[----:B------:R-:W1:Y:S01]  /*0bb0*/  LDC.64 R12, c[0x0][0x388] ;  /* 0x0000e200ff0c7b82 */ /* 0x000e620000000a00 */
[C---:B------:R-:W-:Y:S02]  /*0bc0*/  IADD3 R19, PT, PT, R16.reuse, 0x1, RZ ;  /* 0x0000000110137810 */ /* 0x040fe40007ffe0ff */
[C---:B------:R-:W-:Y:S02]  /*0bd0*/  ISETP.GE.AND P2, PT, R16.reuse, -0x2, PT ;  /* 0xfffffffe1000780c */ /* 0x040fe40003f46270 */
[C---:B------:R-:W-:Y:S02]  /*0be0*/  ISETP.GE.AND P3, PT, R16.reuse, -0x3, PT ;  /* 0xfffffffd1000780c */ /* 0x040fe40003f66270 */
[----:B------:R-:W-:-:S02]  /*0bf0*/  IADD3 R17, PT, PT, R16, 0x3, RZ ;  /* 0x0000000310117810 */ /* 0x000fc40007ffe0ff */
[----:B0-----:R-:W-:Y:S02]  /*0c00*/  ISETP.GE.OR P0, PT, R16, UR4, !P0 ;  /* 0x0000000410007c0c */ /* 0x001fe4000c706670 */
[----:B------:R-:W-:Y:S02]  /*0c10*/  ISETP.GE.OR P1, PT, R19, UR4, !P1 ;  /* 0x0000000413007c0c */ /* 0x000fe4000cf26670 */
[----:B------:R-:W-:Y:S02]  /*0c20*/  ISETP.GE.OR P2, PT, R21, UR4, !P2 ;  /* 0x0000000415007c0c */ /* 0x000fe4000d746670 */
[----:B------:R-:W-:Y:S01]  /*0c30*/  ISETP.GE.OR P3, PT, R17, UR4, !P3 ;  /* 0x0000000411007c0c */ /* 0x000fe2000df66670 */
[----:B-1----:R-:W-:-:S06]  /*0c40*/  IMAD.WIDE R12, R23, 0x4, R12 ;  /* 0x00000004170c7825 */ /* 0x002fcc00078e020c */
[----:B------:R-:W0:Y:S02]  /*0c50*/  @!P0 LDC.64 R10, c[0x0][0x380] ;  /* 0x0000e000ff0a8b82 */ /* 0x000e240000000a00 */
[----:B------:R-:W2:Y:S06]  /*0c60*/  @!P1 LDG.E.CONSTANT R20, desc[UR10][R12.64+0x4] ;  /* 0x0000040a0c149981 */ /* 0x000eac000c1e9900 */
[----:B------:R-:W1:Y:S08]  /*0c70*/  @!P1 LDC.64 R14, c[0x0][0x380] ;  /* 0x0000e000ff0e9b82 */ /* 0x000e700000000a00 */
[----:B------:R-:W3:Y:S08]  /*0c80*/  @!P2 LDC.64 R8, c[0x0][0x380] ;  /* 0x0000e000ff08ab82 */ /* 0x000ef00000000a00 */
[----:B------:R-:W4:Y:S01]  /*0c90*/  @!P3 LDC.64 R6, c[0x0][0x380] ;  /* 0x0000e000ff06bb82 */ /* 0x000f220000000a00 */
[----:B0-----:R-:W-:-:S06]  /*0ca0*/  @!P0 IMAD.WIDE.U32 R10, R16, 0x4, R10 ;  /* 0x00000004100a8825 */ /* 0x001fcc00078e000a */
[----:B------:R-:W5:Y:S01]  /*0cb0*/  @!P0 LDG.E.CONSTANT R11, desc[UR10][R10.64] ;  /* 0x0000000a0a0b8981 */ /* 0x000f62000c1e9900 */
[----:B-1----:R-:W-:-:S03]  /*0cc0*/  @!P1 IMAD.WIDE.U32 R14, R19, 0x4, R14 ;  /* 0x00000004130e9825 */ /* 0x002fc600078e000e */
[----:B------:R-:W5:Y:S04]  /*0cd0*/  @!P0 LDG.E.CONSTANT R19, desc[UR10][R12.64] ;  /* 0x0000000a0c138981 */ /* 0x000f68000c1e9900 */
[----:B------:R-:W2:Y:S01]  /*0ce0*/  @!P1 LDG.E.CONSTANT R15, desc[UR10][R14.64] ;  /* 0x0000000a0e0f9981 */ /* 0x000ea2000c1e9900 */
[----:B---3--:R-:W-:-:S03]  /*0cf0*/  @!P2 IMAD.WIDE.U32 R8, R21, 0x4, R8 ;  /* 0x000000041508a825 */ /* 0x008fc600078e0008 */
[----:B------:R-:W3:Y:S04]  /*0d00*/  @!P3 LDG.E.CONSTANT R21, desc[UR10][R12.64+0xc] ;  /* 0x00000c0a0c15b981 */ /* 0x000ee8000c1e9900 */
[----:B------:R-:W3:Y:S01]  /*0d10*/  @!P2 LDG.E.CONSTANT R9, desc[UR10][R8.64] ;  /* 0x0000000a0809a981 */ /* 0x000ee2000c1e9900 */
[----:B----4-:R-:W-:-:S03]  /*0d20*/  @!P3 IMAD.WIDE.U32 R6, R17, 0x4, R6 ;  /* 0x000000041106b825 */ /* 0x010fc600078e0006 */
[----:B------:R-:W3:Y:S04]  /*0d30*/  @!P2 LDG.E.CONSTANT R17, desc[UR10][R12.64+0x8] ;  /* 0x0000080a0c11a981 */ /* 0x000ee8000c1e9900 */
[----:B------:R-:W4:Y:S01]  /*0d40*/  @!P3 LDG.E.CONSTANT R7, desc[UR10][R6.64] ;  /* 0x0000000a0607b981 */ /* 0x000f22000c1e9900 */
[----:B------:R-:W-:Y:S01]  /*0d50*/  VIADD R23, R23, 0x4 ;  /* 0x0000000417177836 */ /* 0x000fe20000000000 */
[----:B------:R-:W-:Y:S01]  /*0d60*/  IADD3 R16, PT, PT, R16, 0x4, RZ ;  /* 0x0000000410107810 */ /* 0x000fe20007ffe0ff */
[----:B-----5:R-:W-:-:S04]  /*0d70*/  @!P0 FFMA R4, R11, R19, R4 ;  /* 0x000000130b048223 */ /* 0x020fc80000000004 */
[----:B--2---:R-:W-:-:S04]  /*0d80*/  @!P1 FFMA R4, R15, R20, R4 ;  /* 0x000000140f049223 */ /* 0x004fc80000000004 */
[----:B---3--:R-:W-:-:S04]  /*0d90*/  @!P2 FFMA R4, R9, R17, R4 ;  /* 0x000000110904a223 */ /* 0x008fc80000000004 */
[----:B----4-:R-:W-:-:S07]  /*0da0*/  @!P3 FFMA R4, R7, R21, R4 ;  /* 0x000000150704b223 */ /* 0x010fce0000000004 */
.L_x_115:
[----:B------:R-:W-:Y:S05]  /*0db0*/  BSYNC.RECONVERGENT B1 ;  /* 0x0000000000017941 */ /* 0x000fea0003800200 */
.L_x_114:
        /* <DEDUP_REMOVED lines=13> */
[----:B------:R-:W2:Y:S07]  /*0e90*/  @!P1 LDG.E.CONSTANT R15, desc[UR10][R6.64] ;  /* 0x0000000a060f9981 */ /* 0x000eae000c1e9900 */
[----:B------:R-:W1:Y:S01]  /*0ea0*/  @!P0 LDC.64 R12, c[0x0][0x380] ;  /* 0x0000e000ff0c8b82 */ /* 0x000e620000000a00 */
[----:B0-----:R-:W-:-:S06]  /*0eb0*/  @!P1 IMAD.WIDE.U32 R10, R16, 0x4, R8 ;  /* 0x00000004100a9825 */ /* 0x001fcc00078e0008 */
[----:B------:R-:W2:Y:S01]  /*0ec0*/  @!P1 LDG.E.CONSTANT R11, desc[UR10][R10.64] ;  /* 0x0000000a0a0b9981 */ /* 0x000ea2000c1e9900 */
[----:B-1----:R-:W-:-:S03]  /*0ed0*/  @!P0 IMAD.WIDE.U32 R8, R17, 0x4, R12 ;  /* 0x0000000411088825 */ /* 0x002fc600078e000c */
[----:B------:R-:W3:Y:S04]  /*0ee0*/  @!P0 LDG.E.CONSTANT R12, desc[UR10][R6.64+0x4] ;  /* 0x0000040a060c8981 */ /* 0x000ee8000c1e9900 */
[----:B------:R-:W3:Y:S01]  /*0ef0*/  @!P0 LDG.E.CONSTANT R9, desc[UR10][R8.64] ;  /* 0x0000000a08098981 */ /* 0x000ee2000c1e9900 */
[----:B------:R-:W-:Y:S01]  /*0f00*/  IADD3 R23, PT, PT, R23, 0x2, RZ ;  /* 0x0000000217177810 */ /* 0x000fe20007ffe0ff */
[----:B------:R-:W-:Y:S02]  /*0f10*/  VIADD R16, R16, 0x2 ;  /* 0x0000000210107836 */ /* 0x000fe40000000000 */
[----:B--2---:R-:W-:-:S04]  /*0f20*/  @!P1 FFMA R4, R11, R15, R4 ;  /* 0x0000000f0b049223 */ /* 0x004fc80000000004 */
[----:B---3--:R-:W-:-:S07]  /*0f30*/  @!P0 FFMA R4, R9, R12, R4 ;  /* 0x0000000c09048223 */ /* 0x008fce0000000004 */
.L_x_117:
[----:B------:R-:W-:Y:S05]  /*0f40*/  BSYNC.RECONVERGENT B1 ;  /* 0x0000000000017941 */ /* 0x000fea0003800200 */
.L_x_116:
        /* <DEDUP_REMOVED lines=9> */
[----:B------:R-:W2:Y:S01]  /*0fe0*/  LDG.E.CONSTANT R17, desc[UR10][R16.64] ;  /* 0x0000000a10117981 */ /* 0x000ea2000c1e9900 */
[----:B-1----:R-:W-:-:S06]  /*0ff0*/  IMAD.WIDE R6, R23, 0x4, R8 ;  /* 0x0000000417067825 */ /* 0x002fcc00078e0208 */
[----:B------:R-:W2:Y:S02]  /*1000*/  LDG.E.CONSTANT R6, desc[UR10][R6.64] ;  /* 0x0000000a06067981 */ /* 0x000ea4000c1e9900 */
[----:B--2---:R-:W-:-:S07]  /*1010*/  FFMA R4, R17, R6, R4 ;  /* 0x0000000611047223 */ /* 0x004fce0000000004 */
.L_x_109:
[----:B------:R-:W-:Y:S05]  /*1020*/  BSYNC.RECONVERGENT B0 ;  /* 0x0000000000007941 */ /* 0x000fea0003800200 */
.L_x_108:
[----:B------:R-:W0:Y:S01]  /*1030*/  LDCU.64 UR12, c[0x0][0x3a8] ;  /* 0x00007500ff0c77ac */ /* 0x000e220008000a00 */
[----:B------:R-:W1:Y:S01]  /*1040*/  LDCU UR4, c[0x0][0x3b0] ;  /* 0x00007600ff0477ac */ /* 0x000e620008000800 */
[----:B0-----:R-:W-:-:S04]  /*1050*/  LEA R6, P0, R3, UR12, 0x2 ;  /* 0x0000000c03067c11 */ /* 0x001fc8000f8010ff */
[----:B------:R-:W-:Y:S02]  /*1060*/  LEA.HI.X R7, R3, UR13, R0, 0x2, P0 ;  /* 0x0000000d03077c11 */ /* 0x000fe400080f1400 */
[----:B------:R-:W-:-:S03]  /*1070*/  IADD3 R3, P0, PT, R2, R3, RZ ;  /* 0x0000000302037210 */ /* 0x000fc60007f1e0ff */
[----:B------:R0:W-:Y:S01]  /*1080*/  STG.E desc[UR10][R6.64], R4 ;  /* 0x0000000406007986 */ /* 0x0001e2000c10190a */
[----:B------:R-:W-:Y:S02]  /*1090*/  LEA.HI.X.SX32 R0, R2, R0, 0x1, P0 ;  /* 0x0000000002007211 */ /* 0x000fe400000f0eff */
[----:B-1----:R-:W-:-:S04]  /*10a0*/  ISETP.GE.U32.AND P0, PT, R3, UR4, PT ;  /* 0x0000000403007c0c */ /* 0x002fc8000bf06070 */
[----:B------:R-:W-:-:S13]  /*10b0*/  ISETP.GE.U32.AND.EX P0, PT, R0, UR7, PT, P0 ;  /* 0x0000000700007c0c */ /* 0x000fda000bf06100 */
[----:B0-----:R-:W-:Y:S05]  /*10c0*/  @!P0 BRA `(.L_x_118) ;  /* 0xfffffff000108947 */ /* 0x001fea000383ffff */
[----:B------:R-:W-:Y:S05]  /*10d0*/  EXIT ;  /* 0x000000000000794d */ /* 0x000fea0003800000 */
        .weak           $__internal_3_$__cuda_sm20_div_u64
        .type           $__internal_3_$__cuda_sm20_div_u64,@function
        .size           $__internal_3_$__cuda_sm20_div_u64,(.L_x_123 - $__internal_3_$__cuda_sm20_div_u64)
$__internal_3_$__cuda_sm20_div_u64:
        /* <DEDUP_REMOVED lines=55> */
[----:B------:R-:W-:Y:S01]  /*1450*/  VIADD R8, R11, 0x1 ;  /* 0x000000010b087836 */ /* 0x000fe20000000000 */
[----:B------:R-:W-:-:S02]  /*1460*/  ISETP.NE.U32.AND P1, PT, RZ, UR4, PT ;  /* 0x00000004ff007c0c */ /* 0x000fc4000bf25070 */
[----:B------:R-:W-:Y:S02]  /*1470*/  ISETP.GE.U32.AND.EX P0, PT, R9, UR5, PT, P0 ;  /* 0x0000000509007c0c */ /* 0x000fe4000bf06100 */
[----:B------:R-:W-:Y:S02]  /*1480*/  MOV R7, 0x0 ;  /* 0x0000000000077802 */ /* 0x000fe40000000f00 */
[----:B------:R-:W-:Y:S02]  /*1490*/  ISETP.NE.AND.EX P1, PT, RZ, UR5, PT, P1 ;  /* 0x00000005ff007c0c */ /* 0x000fe4000bf25310 */
[----:B------:R-:W-:-:S04]  /*14a0*/  SEL R8, R8, R11, P0 ;  /* 0x0000000b08087207 */ /* 0x000fc80000000000 */
[----:B------:R-:W-:Y:S01]  /*14b0*/  SEL R8, R8, 0xffffffff, P1 ;  /* 0xffffffff08087807 */ /* 0x000fe20000800000 */
[----:B------:R-:W-:Y:S06]  /*14c0*/  RET.REL.NODEC R6 `(_cupy_upfirdn1D_float32) ;  /* 0xffffffe806cc7950 */ /* 0x000fec0003c3ffff */
.L_x_119:
        /* <DEDUP_REMOVED lines=11> */
.L_x_123:


//--------------------- .nv.shared.reserved.0     --------------------------
	.section	.nv.shared.reserved.0,"aw",@nobits
	.weak		__nv_reservedSMEM_offset_0_alias
	.size		__nv_reservedSMEM_offset_0_alias, 0, 64
	.other		__nv_reservedSMEM_offset_0_alias,@"STO_CUDA_RESERVED_SHARED STV_DEFAULT"
__nv_reservedSMEM_offset_0_alias:
	.zero		0
	.zero		64


//--------------------- .nv.global                --------------------------
	.section	.nv.global,"aw",@nobits
.nv.global:
	.type		_ZN34_INTERNAL_29a8b462_4_k_cu_c38955904cuda3std3__48in_placeE,@object
	.size		_ZN34_INTERNAL_29a8b462_4_k_cu_c38955904cuda3std3__48in_placeE,(_ZN34_INTERNAL_29a8b462_4_k_cu_c38955904cuda3std6ranges3__45__cpo8distanceE - _ZN34_INTERNAL_29a8b462_4_k_cu_c38955904cuda3std3__48in_placeE)
_ZN34_INTERNAL_29a8b462_4_k_cu_c38955904cuda3std3__48in_placeE:
	.zero		1
	.type		_ZN34_INTERNAL_29a8b462_4_k_cu_c38955904cuda3std6ranges3__45__cpo8distanceE,@object
	.size		_ZN34_INTERNAL_29a8b462_4_k_cu_c38955904cuda3std6ranges3__45__cpo8distanceE,(_ZN34_INTERNAL_29a8b462_4_k_cu_c38955904cuda3std3__45__cpo6cbeginE - _ZN34_INTERNAL_29a8b462_4_k_cu_c38955904cuda3std6ranges3__45__cpo8distanceE)
_ZN34_INTERNAL_29a8b462_4_k_cu_c38955904cuda3std6ranges3__45__cpo8distanceE:
	.zero		1
	.type		_ZN34_INTERNAL_29a8b462_4_k_cu_c38955904cuda3std3__45__cpo6cbeginE,@object
	.size		_ZN34_INTERNAL_29a8b462_4_k_cu_c38955904cuda3std3__45__cpo6cbeginE,(_ZN34_INTERNAL_29a8b462_4_k_cu_c38955904cuda3std6ranges3__45__cpo7advanceE - _ZN34_INTERNAL_29a8b462_4_k_cu_c38955904cuda3std3__45__cpo6cbeginE)
_ZN34_INTERNAL_29a8b462_4_k_cu_c38955904cuda3std3__45__cpo6cbeginE:
	.zero		1
	.type		_ZN34_INTERNAL_29a8b462_4_k_cu_c38955904cuda3std6ranges3__45__cpo7advanceE,@object
	.size		_ZN34_INTERNAL_29a8b462_4_k_cu_c38955904cuda3std6ranges3__45__cpo7advanceE,(_ZN34_INTERNAL_29a8b462_4_k_cu_c38955904cuda3std3__45__cpo7crbeginE - _ZN34_INTERNAL_29a8b462_4_k_cu_c38955904cuda3std6ranges3__45__cpo7advanceE)
_ZN34_INTERNAL_29a8b462_4_k_cu_c38955904cuda3std6ranges3__45__cpo7advanceE:
	.zero		1
	.type		_ZN34_INTERNAL_29a8b462_4_k_cu_c38955904cuda3std3__45__cpo7crbeginE,@object
	.size		_ZN34_INTERNAL_29a8b462_4_k_cu_c38955904cuda3std3__45__cpo7crbeginE,(_ZN34_INTERNAL_29a8b462_4_k_cu_c38955904cuda3std6ranges3__45__cpo4dataE - _ZN34_INTERNAL_29a8b462_4_k_cu_c38955904cuda3std3__45__cpo7crbeginE)
_ZN34_INTERNAL_29a8b462_4_k_cu_c38955904cuda3std3__45__cpo7crbeginE:
	.zero		1
	.type		_ZN34_INTERNAL_29a8b462_4_k_cu_c38955904cuda3std6ranges3__45__cpo4dataE,@object
	.size		_ZN34_INTERNAL_29a8b462_4_k_cu_c38955904cuda3std6ranges3__45__cpo4dataE,(_ZN34_INTERNAL_29a8b462_4_k_cu_c38955904cuda3std6ranges3__45__cpo5beginE - _ZN34_INTERNAL_29a8b462_4_k_cu_c38955904cuda3std6ranges3__45__cpo4dataE)
_ZN34_INTERNAL_29a8b462_4_k_cu_c38955904cuda3std6ranges3__45__cpo4dataE:
	.zero		1
	.type		_ZN34_INTERNAL_29a8b462_4_k_cu_c38955904cuda3std6ranges3__45__cpo5beginE,@object
	.size		_ZN34_INTERNAL_29a8b462_4_k_cu_c38955904cuda3std6ranges3__45__cpo5beginE,(_ZN34_INTERNAL_29a8b462_4_k_cu_c38955904cuda3std3__436_GLOBAL__N__29a8b462_4_k_cu_c38955906ignoreE - _ZN34_INTERNAL_29a8b462_4_k_cu_c38955904cuda3std6ranges3__45__cpo5beginE)
_ZN34_INTERNAL_29a8b462_4_k_cu_c38955904cuda3std6ranges3__45__cpo5beginE:
	.zero		1
	.type		_ZN34_INTERNAL_29a8b462_4_k_cu_c38955904cuda3std3__436_GLOBAL__N__29a8b462_4_k_cu_c38955906ignoreE,@object
	.size		_ZN34_INTERNAL_29a8b462_4_k_cu_c38955904cuda3std3__436_GLOBAL__N__29a8b462_4_k_cu_c38955906ignoreE,(_ZN34_INTERNAL_29a8b462_4_k_cu_c38955904cuda3std6ranges3__45__cpo4sizeE - _ZN34_INTERNAL_29a8b462_4_k_cu_c38955904cuda3std3__436_GLOBAL__N__29a8b462_4_k_cu_c38955906ignoreE)
_ZN34_INTERNAL_29a8b462_4_k_cu_c38955904cuda3std3__436_GLOBAL__N__29a8b462_4_k_cu_c38955906ignoreE:
	.zero		1
	.type		_ZN34_INTERNAL_29a8b462_4_k_cu_c38955904cuda3std6ranges3__45__cpo4sizeE,@object
	.size		_ZN34_INTERNAL_29a8b462_4_k_cu_c38955904cuda3std6ranges3__45__cpo4sizeE,(_ZN34_INTERNAL_29a8b462_4_k_cu_c38955904cuda3std3__45__cpo5beginE - _ZN34_INTERNAL_29a8b462_4_k_cu_c38955904cuda3std6ranges3__45__cpo4sizeE)
_ZN34_INTERNAL_29a8b462_4_k_cu_c38955904cuda3std6ranges3__45__cpo4sizeE:
	.zero		1
	.type		_ZN34_INTERNAL_29a8b462_4_k_cu_c38955904cuda3std3__45__cpo5beginE,@object
	.size		_ZN34_INTERNAL_29a8b462_4_k_cu_c38955904cuda3std3__45__cpo5beginE,(_ZN34_INTERNAL_29a8b462_4_k_cu_c38955904cuda3std6ranges3__45__cpo6cbeginE - _ZN34_INTERNAL_29a8b462_4_k_cu_c38955904cuda3std3__45__cpo5beginE)
_ZN34_INTERNAL_29a8b462_4_k_cu_c38955904cuda3std3__45__cpo5beginE:
	.zero		1
	.type		_ZN34_INTERNAL_29a8b462_4_k_cu_c38955904cuda3std6ranges3__45__cpo6cbeginE,@object
	.size		_ZN34_INTERNAL_29a8b462_4_k_cu_c38955904cuda3std6ranges3__45__cpo6cbeginE,(_ZN34_INTERNAL_29a8b462_4_k_cu_c38955904cuda3std3__45__cpo6rbeginE - _ZN34_INTERNAL_29a8b462_4_k_cu_c38955904cuda3std6ranges3__45__cpo6cbeginE)
_ZN34_INTERNAL_29a8b462_4_k_cu_c38955904cuda3std6ranges3__45__cpo6cbeginE:
	.zero		1
	.type		_ZN34_INTERNAL_29a8b462_4_k_cu_c38955904cuda3std3__45__cpo6rbeginE,@object
	.size		_ZN34_INTERNAL_29a8b462_4_k_cu_c38955904cuda3std3__45__cpo6rbeginE,(_ZN34_INTERNAL_29a8b462_4_k_cu_c38955904cuda3std6ranges3__45__cpo4nextE - _ZN34_INTERNAL_29a8b462_4_k_cu_c38955904cuda3std3__45__cpo6rbeginE)
_ZN34_INTERNAL_29a8b462_4_k_cu_c38955904cuda3std3__45__cpo6rbeginE:
	.zero		1
	.type		_ZN34_INTERNAL_29a8b462_4_k_cu_c38955904cuda3std6ranges3__45__cpo4nextE,@object
	.size		_ZN34_INTERNAL_29a8b462_4_k_cu_c38955904cuda3std6ranges3__45__cpo4nextE,(_ZN34_INTERNAL_29a8b462_4_k_cu_c38955904cuda3std6ranges3__45__cpo4swapE - _ZN34_INTERNAL_29a8b462_4_k_cu_c38955904cuda3std6ranges3__45__cpo4nextE)
_ZN34_INTERNAL_29a8b462_4_k_cu_c38955904cuda3std6ranges3__45__cpo4nextE:
	.zero		1
	.type		_ZN34_INTERNAL_29a8b462_4_k_cu_c38955904cuda3std6ranges3__45__cpo4swapE,@object
	.size		_ZN34_INTERNAL_29a8b462_4_k_cu_c38955904cuda3std6ranges3__45__cpo4swapE,(_ZN34_INTERNAL_29a8b462_4_k_cu_c38955904cuda3std3__420unreachable_sentinelE - _ZN34_INTERNAL_29a8b462_4_k_cu_c38955904cuda3std6ranges3__45__cpo4swapE)
_ZN34_INTERNAL_29a8b462_4_k_cu_c38955904cuda3std6ranges3__45__cpo4swapE:
	.zero		1
	.type		_ZN34_INTERNAL_29a8b462_4_k_cu_c38955904cuda3std3__420unreachable_sentinelE,@object
	.size		_ZN34_INTERNAL_29a8b462_4_k_cu_c38955904cuda3std3__420unreachable_sentinelE,(_ZN34_INTERNAL_29a8b462_4_k_cu_c38955906thrust24THRUST_300001_SM_1000_NS6system6detail10sequential3seqE - _ZN34_INTERNAL_29a8b462_4_k_cu_c38955904cuda3std3__420unreachable_sentinelE)
_ZN34_INTERNAL_29a8b462_4_k_cu_c38955904cuda3std3__420unreachable_sentinelE:
	.zero		1
	.type		_ZN34_INTERNAL_29a8b462_4_k_cu_c38955906thrust24THRUST_300001_SM_1000_NS6system6detail10sequential3seqE,@object
	.size		_ZN34_INTERNAL_29a8b462_4_k_cu_c38955906thrust24THRUST_300001_SM_1000_NS6system6detail10sequential3seqE,(_ZN34_INTERNAL_29a8b462_4_k_cu_c38955904cuda3std3__45__cpo4cendE - _ZN34_INTERNAL_29a8b462_4_k_cu_c38955906thrust24THRUST_300001_SM_1000_NS6system6detail10sequential3seqE)
_ZN34_INTERNAL_29a8b462_4_k_cu_c38955906thrust24THRUST_300001_SM_1000_NS6system6detail10sequential3seqE:
	.zero		1
	.type		_ZN34_INTERNAL_29a8b462_4_k_cu_c38955904cuda3std3__45__cpo4cendE,@object
	.size		_ZN34_INTERNAL_29a8b462_4_k_cu_c38955904cuda3std3__45__cpo4cendE,(_ZN34_INTERNAL_29a8b462_4_k_cu_c38955904cuda3std6ranges3__45__cpo9iter_swapE - _ZN34_INTERNAL_29a8b462_4_k_cu_c38955904cuda3std3__45__cpo4cendE)
_ZN34_INTERNAL_29a8b462_4_k_cu_c38955904cuda3std3__45__cpo4cendE:
	.zero		1
	.type		_ZN34_INTERNAL_29a8b462_4_k_cu_c38955904cuda3std6ranges3__45__cpo9iter_swapE,@object
	.size		_ZN34_INTERNAL_29a8b462_4_k_cu_c38955904cuda3std6ranges3__45__cpo9iter_swapE,(_ZN34_INTERNAL_29a8b462_4_k_cu_c38955904cuda3std3__45__cpo5crendE - _ZN34_INTERNAL_29a8b462_4_k_cu_c38955904cuda3std6ranges3__45__cpo9iter_swapE)
_ZN34_INTERNAL_29a8b462_4_k_cu_c38955904cuda3std6ranges3__45__cpo9iter_swapE:
	.zero		1
	.type		_ZN34_INTERNAL_29a8b462_4_k_cu_c38955904cuda3std3__45__cpo5crendE,@object
	.size		_ZN34_INTERNAL_29a8b462_4_k_cu_c38955904cuda3std3__45__cpo5crendE,(_ZN34_INTERNAL_29a8b462_4_k_cu_c38955904cuda3std6ranges3__45__cpo5cdataE - _ZN34_INTERNAL_29a8b462_4_k_cu_c38955904cuda3std3__45__cpo5crendE)
_ZN34_INTERNAL_29a8b462_4_k_cu_c38955904cuda3std3__45__cpo5crendE:
	.zero		1
	.type		_ZN34_INTERNAL_29a8b462_4_k_cu_c38955904cuda3std6ranges3__45__cpo5cdataE,@object
	.size		_ZN34_INTERNAL_29a8b462_4_k_cu_c38955904cuda3std6ranges3__45__cpo5cdataE,(_ZN34_INTERNAL_29a8b462_4_k_cu_c38955904cuda3std6ranges3__45__cpo3endE - _ZN34_INTERNAL_29a8b462_4_k_cu_c38955904cuda3std6ranges3__45__cpo5cdataE)
_ZN34_INTERNAL_29a8b462_4_k_cu_c38955904cuda3std6ranges3__45__cpo5cdataE:
	.zero		1
	.type		_ZN34_INTERNAL_29a8b462_4_k_cu_c38955904cuda3std6ranges3__45__cpo3endE,@object
	.size		_ZN34_INTERNAL_29a8b462_4_k_cu_c38955904cuda3std6ranges3__45__cpo3endE,(_ZN34_INTERNAL_29a8b462_4_k_cu_c38955904cuda3std3__419piecewise_constructE - _ZN34_INTERNAL_29a8b462_4_k_cu_c38955904cuda3std6ranges3__45__cpo3endE)
_ZN34_INTERNAL_29a8b462_4_k_cu_c38955904cuda3std6ranges3__45__cpo3endE:
	.zero		1
	.type		_ZN34_INTERNAL_29a8b462_4_k_cu_c38955904cuda3std3__419piecewise_constructE,@object
	.size		_ZN34_INTERNAL_29a8b462_4_k_cu_c38955904cuda3std3__419piecewise_constructE,(_ZN34_INTERNAL_29a8b462_4_k_cu_c38955904cuda3std6ranges3__45__cpo5ssizeE - _ZN34_INTERNAL_29a8b462_4_k_cu_c38955904cuda3std3__419piecewise_constructE)
_ZN34_INTERNAL_29a8b462_4_k_cu_c38955904cuda3std3__419piecewise_constructE:
	.zero		1
	.type		_ZN34_INTERNAL_29a8b462_4_k_cu_c38955904cuda3std6ranges3__45__cpo5ssizeE,@object
	.size		_ZN34_INTERNAL_29a8b462_4_k_cu_c38955904cuda3std6ranges3__45__cpo5ssizeE,(_ZN34_INTERNAL_29a8b462_4_k_cu_c38955904cuda3std3__45__cpo3endE - _ZN34_INTERNAL_29a8b462_4_k_cu_c38955904cuda3std6ranges3__45__cpo5ssizeE)
_ZN34_INTERNAL_29a8b462_4_k_cu_c38955904cuda3std6ranges3__45__cpo5ssizeE:
	.zero		1
	.type		_ZN34_INTERNAL_29a8b462_4_k_cu_c38955904cuda3std3__45__cpo3endE,@object
	.size		_ZN34_INTERNAL_29a8b462_4_k_cu_c38955904cuda3std3__45__cpo3endE,(_ZN34_INTERNAL_29a8b462_4_k_cu_c38955904cuda3std6ranges3__45__cpo4cendE - _ZN34_INTERNAL_29a8b462_4_k_cu_c38955904cuda3std3__45__cpo3endE)
_ZN34_INTERNAL_29a8b462_4_k_cu_c38955904cuda3std3__45__cpo3endE:
	.zero		1
	.type		_ZN34_INTERNAL_29a8b462_4_k_cu_c38955904cuda3std6ranges3__45__cpo4cendE,@object
	.size		_ZN34_INTERNAL_29a8b462_4_k_cu_c38955904cuda3std6ranges3__45__cpo4cendE,(_ZN34_INTERNAL_29a8b462_4_k_cu_c38955904cuda3std3__45__cpo4rendE - _ZN34_INTERNAL_29a8b462_4_k_cu_c38955904cuda3std6ranges3__45__cpo4cendE)
_ZN34_INTERNAL_29a8b462_4_k_cu_c38955904cuda3std6ranges3__45__cpo4cendE:
	.zero		1
	.type		_ZN34_INTERNAL_29a8b462_4_k_cu_c38955904cuda3std3__45__cpo4rendE,@object
	.size		_ZN34_INTERNAL_29a8b462_4_k_cu_c38955904cuda3std3__45__cpo4rendE,(_ZN34_INTERNAL_29a8b462_4_k_cu_c38955904cuda3std6ranges3__45__cpo4prevE - _ZN34_INTERNAL_29a8b462_4_k_cu_c38955904cuda3std3__45__cpo4rendE)
_ZN34_INTERNAL_29a8b462_4_k_cu_c38955904cuda3std3__45__cpo4rendE:
	.zero		1
	.type		_ZN34_INTERNAL_29a8b462_4_k_cu_c38955904cuda3std6ranges3__45__cpo4prevE,@object
	.size		_ZN34_INTERNAL_29a8b462_4_k_cu_c38955904cuda3std6ranges3__45__cpo4prevE,(_ZN34_INTERNAL_29a8b462_4_k_cu_c38955904cuda3std6ranges3__45__cpo9iter_moveE - _ZN34_INTERNAL_29a8b462_4_k_cu_c38955904cuda3std6ranges3__45__cpo4prevE)
_ZN34_INTERNAL_29a8b462_4_k_cu_c38955904cuda3std6ranges3__45__cpo4prevE:
	.zero		1
	.type		_ZN34_INTERNAL_29a8b462_4_k_cu_c38955904cuda3std6ranges3__45__cpo9iter_moveE,@object
	.size		_ZN34_INTERNAL_29a8b462_4_k_cu_c38955904cuda3std6ranges3__45__cpo9iter_moveE,(.L_13 - _ZN34_INTERNAL_29a8b462_4_k_cu_c38955904cuda3std6ranges3__45__cpo9iter_moveE)
_ZN34_INTERNAL_29a8b462_4_k_cu_c38955904cuda3std6ranges3__45__cpo9iter_moveE:
	.zero		1
.L_13:


//--------------------- .nv.constant0._cupy_upfirdn2D_complex128 --------------------------
	.section	.nv.constant0._cupy_upfirdn2D_complex128,"a",@progbits
	.sectionflags	@""
	.align	4
.nv.constant0._cupy_upfirdn2D_complex128:
	.zero		960


//--------------------- .nv.constant0._cupy_upfirdn2D_complex64 --------------------------
	.section	.nv.constant0._cupy_upfirdn2D_complex64,"a",@progbits
	.sectionflags	@""
	.align	4
.nv.constant0._cupy_upfirdn2D_complex64:
	.zero		960


//--------------------- .nv.constant0._cupy_upfirdn2D_float64 --------------------------
	.section	.nv.constant0._cupy_upfirdn2D_float64,"a",@progbits
	.sectionflags	@""
	.align	4
.nv.constant0._cupy_upfirdn2D_float64:
	.zero		960


//--------------------- .nv.constant0._cupy_upfirdn2D_float32 --------------------------
	.section	.nv.constant0._cupy_upfirdn2D_float32,"a",@progbits
	.sectionflags	@""
	.align	4
.nv.constant0._cupy_upfirdn2D_float32:
	.zero		960


//--------------------- .nv.constant0._cupy_upfirdn1D_complex128 --------------------------
	.section	.nv.constant0._cupy_upfirdn1D_complex128,"a",@progbits
	.sectionflags	@""
	.align	4
.nv.constant0._cupy_upfirdn1D_complex128:
	.zero		948


//--------------------- .nv.constant0._cupy_upfirdn1D_complex64 --------------------------
	.section	.nv.constant0._cupy_upfirdn1D_complex64,"a",@progbits
	.sectionflags	@""
	.align	4
.nv.constant0._cupy_upfirdn1D_complex64:
	.zero		948


//--------------------- .nv.constant0._cupy_upfirdn1D_float64 --------------------------
	.section	.nv.constant0._cupy_upfirdn1D_float64,"a",@progbits
	.sectionflags	@""
	.align	4
.nv.constant0._cupy_upfirdn1D_float64:
	.zero		948


//--------------------- .nv.constant0._cupy_upfirdn1D_float32 --------------------------
	.section	.nv.constant0._cupy_upfirdn1D_float32,"a",@progbits
	.sectionflags	@""
	.align	4
.nv.constant0._cupy_upfirdn1D_float32:
	.zero		948


//--------------------- SYMBOLS --------------------------

	.type		.nv.reservedSmem.offset0,@object
	.size		.nv.reservedSmem.offset0,0x4
